def matmul_kernel(
    a_ptr,
    b_ptr,
    c_ptr,
    M,
    N,
    K,
    stride_am,
    stride_ak,
    stride_bk,
    stride_bn,
    stride_cm,
    stride_cn,
    BLOCK_M: tl.constexpr,
    BLOCK_N: tl.constexpr,
    BLOCK_K: tl.constexpr,
    GROUP_M: tl.constexpr,
):
    pid = tl.program_id(axis=0)
    num_pid_m = tl.cdiv(M, BLOCK_M)
    num_pid_n = tl.cdiv(N, BLOCK_N)
    num_pid_in_group = GROUP_M * num_pid_n
    group_id = pid // num_pid_in_group
    first_pid_m = group_id * GROUP_M
    group_size_m = min(num_pid_m - first_pid_m, GROUP_M)
    pid_m = first_pid_m + ((pid % num_pid_in_group) % group_size_m)
    pid_n = (pid % num_pid_in_group) // group_size_m

    offs_am = (pid_m * BLOCK_M + tl.arange(0, BLOCK_M)) % M
    offs_bn = (pid_n * BLOCK_N + tl.arange(0, BLOCK_N)) % N
    offs_k = tl.arange(0, BLOCK_K)
    a_ptrs = a_ptr + offs_am[:, None] * stride_am + offs_k[None, :] * stride_ak
    b_ptrs = b_ptr + offs_k[:, None] * stride_bk + offs_bn[None, :] * stride_bn

    acc = tl.zeros((BLOCK_M, BLOCK_N), dtype=tl.float32)
    for kk in range(0, tl.cdiv(K, BLOCK_K)):
        a = tl.load(a_ptrs, mask=offs_k[None, :] < K - kk * BLOCK_K, other=0.0)
        b = tl.load(b_ptrs, mask=offs_k[:, None] < K - kk * BLOCK_K, other=0.0)
        acc = tl.dot(a, b, acc)
        a_ptrs += BLOCK_K * stride_ak
        b_ptrs += BLOCK_K * stride_bk

    c = acc.to(c_ptr.dtype.element_ty)
    offs_cm = pid_m * BLOCK_M + tl.arange(0, BLOCK_M)
    offs_cn = pid_n * BLOCK_N + tl.arange(0, BLOCK_N)
    c_ptrs = c_ptr + offs_cm[:, None] * stride_cm + offs_cn[None, :] * stride_cn
    mask = (offs_cm[:, None] < M) & (offs_cn[None, :] < N)
    tl.store(c_ptrs, c, mask=mask)

# config = {"BLOCK_K": 128, "BLOCK_M": 128, "BLOCK_N": 256, "GROUP_M": 8, "arch": "sm_90", "dtype": "fp16", "num_ctas": 1, "num_stages": 3, "num_warps": 2}
# arch = sm_90


// ===== COMPILED SASS (sm_90a) =====

	.target	sm_90a

	.elftype	@"ET_EXEC"


//--------------------- .note.nv.tkinfo           --------------------------
	.section	.note.nv.tkinfo,"",@"SHT_NOTE"
	.sectionflags	@"SHF_NOTE_NV_TKINFO"
	.tkinfo
        /*0018*/ 	.word	0x00000002
        /*0030*/ 	.string	""
        /*0030*/ 	.string	"ptxas"
        /*0030*/ 	.string	"Cuda compilation tools, release 13.0, V13.0.88"
        /*0030*/ 	.string	"Build cuda_13.0.r13.0/compiler.36424714_0"
        /*0030*/ 	.string	"-v  -suppress-debug-info  -lineinfo  -arch sm_90a "



//--------------------- .note.nv.cuinfo           --------------------------
	.section	.note.nv.cuinfo,"",@"SHT_NOTE"
	.sectionflags	@"SHF_NOTE_NV_CUINFO"
        /*0018*/ 	.short	0x0002
        /*001a*/ 	.short	0x005a
        /*001c*/ 	.short	0x0082
	.zero		2


//--------------------- .nv.info                  --------------------------
	.section	.nv.info,"",@"SHT_CUDA_INFO"
	.align	4


	//----- nvinfo : EIATTR_REGCOUNT
	.align		4
        /*0000*/ 	.byte	0x04, 0x2f
        /*0002*/ 	.short	(.L_1 - .L_0)
	.align		4
.L_0:
        /*0004*/ 	.word	index@(matmul_kernel)
        /*0008*/ 	.word	0x00000020


	//----- nvinfo : EIATTR_FRAME_SIZE
	.align		4
.L_1:
        /*000c*/ 	.byte	0x04, 0x11
        /*000e*/ 	.short	(.L_3 - .L_2)
	.align		4
.L_2:
        /*0010*/ 	.word	index@(matmul_kernel)
        /*0014*/ 	.word	0x000068c8


	//----- nvinfo : EIATTR_MIN_STACK_SIZE
	.align		4
.L_3:
        /*0018*/ 	.byte	0x04, 0x12
        /*001a*/ 	.short	(.L_5 - .L_4)
	.align		4
.L_4:
        /*001c*/ 	.word	index@(matmul_kernel)
        /*0020*/ 	.word	0x000068c8
.L_5:


//--------------------- .nv.compat                --------------------------
	.section	.nv.compat,"",@"SHT_CUDA_COMPAT_INFO"
	.align	4
        /*0000*/ 	.byte	0x02, 0x09, 0x01, 0x00, 0x02, 0x02, 0x01, 0x00, 0x02, 0x05, 0x05, 0x00, 0x03, 0x07, 0x01, 0x01
        /*0010*/ 	.byte	0x02, 0x03, 0x00, 0x00, 0x02, 0x06, 0x01, 0x00, 0x04, 0x0b, 0x08, 0x00, 0x00, 0x00, 0x00, 0x00
        /*0020*/ 	.byte	0x00, 0x00, 0x00, 0x00


//--------------------- .nv.info.matmul_kernel    --------------------------
	.section	.nv.info.matmul_kernel,"",@"SHT_CUDA_INFO"
	.sectionflags	@""
	.align	4


	//----- nvinfo : EIATTR_CUDA_API_VERSION
	.align		4
        /*0000*/ 	.byte	0x04, 0x37
        /*0002*/ 	.short	(.L_7 - .L_6)
.L_6:
        /*0004*/ 	.word	0x00000082


	//----- nvinfo : EIATTR_KPARAM_INFO
	.align		4
.L_7:
        /*0008*/ 	.byte	0x04, 0x17
        /*000a*/ 	.short	(.L_9 - .L_8)
.L_8:
        /*000c*/ 	.word	0x00000000
        /*0010*/ 	.short	0x000d
        /*0012*/ 	.short	0x0048
        /*0014*/ 	.byte	0x00, 0xf4, 0x21, 0x00


	//----- nvinfo : EIATTR_KPARAM_INFO
	.align		4
.L_9:
        /*0018*/ 	.byte	0x04, 0x17
        /*001a*/ 	.short	(.L_11 - .L_10)
.L_10:
        /*001c*/ 	.word	0x00000000
        /*0020*/ 	.short	0x000c
        /*0022*/ 	.short	0x0040
        /*0024*/ 	.byte	0x00, 0xf4, 0x21, 0x00


	//----- nvinfo : EIATTR_KPARAM_INFO
	.align		4
.L_11:
        /*0028*/ 	.byte	0x04, 0x17
        /*002a*/ 	.short	(.L_13 - .L_12)
.L_12:
        /*002c*/ 	.word	0x00000000
        /*0030*/ 	.short	0x000b
        /*0032*/ 	.short	0x0038
        /*0034*/ 	.byte	0x00, 0xf0, 0x11, 0x00


	//----- nvinfo : EIATTR_KPARAM_INFO
	.align		4
.L_13:
        /*0038*/ 	.byte	0x04, 0x17
        /*003a*/ 	.short	(.L_15 - .L_14)
.L_14:
        /*003c*/ 	.word	0x00000000
        /*0040*/ 	.short	0x000a
        /*0042*/ 	.short	0x0034
        /*0044*/ 	.byte	0x00, 0xf0, 0x11, 0x00


	//----- nvinfo : EIATTR_KPARAM_INFO
	.align		4
.L_15:
        /*0048*/ 	.byte	0x04, 0x17
        /*004a*/ 	.short	(.L_17 - .L_16)
.L_16:
        /*004c*/ 	.word	0x00000000
        /*0050*/ 	.short	0x0009
        /*0052*/ 	.short	0x0030
        /*0054*/ 	.byte	0x00, 0xf0, 0x11, 0x00


	//----- nvinfo : EIATTR_KPARAM_INFO
	.align		4
.L_17:
        /*0058*/ 	.byte	0x04, 0x17
        /*005a*/ 	.short	(.L_19 - .L_18)
.L_18:
        /*005c*/ 	.word	0x00000000
        /*0060*/ 	.short	0x0008
        /*0062*/ 	.short	0x002c
        /*0064*/ 	.byte	0x00, 0xf0, 0x11, 0x00


	//----- nvinfo : EIATTR_KPARAM_INFO
	.align		4
.L_19:
        /*0068*/ 	.byte	0x04, 0x17
        /*006a*/ 	.short	(.L_21 - .L_20)
.L_20:
        /*006c*/ 	.word	0x00000000
        /*0070*/ 	.short	0x0007
        /*0072*/ 	.short	0x0028
        /*0074*/ 	.byte	0x00, 0xf0, 0x11, 0x00


	//----- nvinfo : EIATTR_KPARAM_INFO
	.align		4
.L_21:
        /*0078*/ 	.byte	0x04, 0x17
        /*007a*/ 	.short	(.L_23 - .L_22)
.L_22:
        /*007c*/ 	.word	0x00000000
        /*0080*/ 	.short	0x0006
        /*0082*/ 	.short	0x0024
        /*0084*/ 	.byte	0x00, 0xf0, 0x11, 0x00


	//----- nvinfo : EIATTR_KPARAM_INFO
	.align		4
.L_23:
        /*0088*/ 	.byte	0x04, 0x17
        /*008a*/ 	.short	(.L_25 - .L_24)
.L_24:
        /*008c*/ 	.word	0x00000000
        /*0090*/ 	.short	0x0005
        /*0092*/ 	.short	0x0020
        /*0094*/ 	.byte	0x00, 0xf0, 0x11, 0x00


	//----- nvinfo : EIATTR_KPARAM_INFO
	.align		4
.L_25:
        /*0098*/ 	.byte	0x04, 0x17
        /*009a*/ 	.short	(.L_27 - .L_26)
.L_26:
        /*009c*/ 	.word	0x00000000
        /*00a0*/ 	.short	0x0004
        /*00a2*/ 	.short	0x001c
        /*00a4*/ 	.byte	0x00, 0xf0, 0x11, 0x00


	//----- nvinfo : EIATTR_KPARAM_INFO
	.align		4
.L_27:
        /*00a8*/ 	.byte	0x04, 0x17
        /*00aa*/ 	.short	(.L_29 - .L_28)
.L_28:
        /*00ac*/ 	.word	0x00000000
        /*00b0*/ 	.short	0x0003
        /*00b2*/ 	.short	0x0018
        /*00b4*/ 	.byte	0x00, 0xf0, 0x11, 0x00


	//----- nvinfo : EIATTR_KPARAM_INFO
	.align		4
.L_29:
        /*00b8*/ 	.byte	0x04, 0x17
        /*00ba*/ 	.short	(.L_31 - .L_30)
.L_30:
        /*00bc*/ 	.word	0x00000000
        /*00c0*/ 	.short	0x0002
        /*00c2*/ 	.short	0x0010
        /*00c4*/ 	.byte	0x00, 0xf4, 0x21, 0x00


	//----- nvinfo : EIATTR_KPARAM_INFO
	.align		4
.L_31:
        /*00c8*/ 	.byte	0x04, 0x17
        /*00ca*/ 	.short	(.L_33 - .L_32)
.L_32:
        /*00cc*/ 	.word	0x00000000
        /*00d0*/ 	.short	0x0001
        /*00d2*/ 	.short	0x0008
        /*00d4*/ 	.byte	0x00, 0xf4, 0x21, 0x00


	//----- nvinfo : EIATTR_KPARAM_INFO
	.align		4
.L_33:
        /*00d8*/ 	.byte	0x04, 0x17
        /*00da*/ 	.short	(.L_35 - .L_34)
.L_34:
        /*00dc*/ 	.word	0x00000000
        /*00e0*/ 	.short	0x0000
        /*00e2*/ 	.short	0x0000
        /*00e4*/ 	.byte	0x00, 0xf4, 0x21, 0x00


	//----- nvinfo : EIATTR_SPARSE_MMA_MASK
	.align		4
.L_35:
        /*00e8*/ 	.byte	0x03, 0x50
        /*00ea*/ 	.short	0x0000


	//----- nvinfo : EIATTR_MAXREG_COUNT
	.align		4
        /*00ec*/ 	.byte	0x03, 0x1b
        /*00ee*/ 	.short	0x00ff


	//----- nvinfo : EIATTR_NUM_BARRIERS
	.align		4
        /*00f0*/ 	.byte	0x02, 0x4c
        /*00f2*/ 	.byte	0x01
	.zero		1


	//----- nvinfo : EIATTR_ANNOTATIONS
	.align		4
        /*00f4*/ 	.byte	0x04, 0x55
        /*00f6*/ 	.short	(.L_37 - .L_36)


	//   ....[0]....
.L_36:
        /*00f8*/ 	.word	0x00000001
        /*00fc*/ 	.byte	0xe0, 0x00, 0x00, 0x00, 0x01, 0x00, 0x00, 0x00, 0x00, 0x01, 0x00, 0x00, 0x01, 0x00, 0x00, 0x00
        /* <DEDUP_REMOVED lines=1210> */
        /*4cac*/ 	.byte	0xb0, 0x88, 0x01, 0x00, 0x01, 0x00, 0x00, 0x00, 0xc0, 0x88, 0x01, 0x00


	//----- nvinfo : EIATTR_MERCURY_ISA_VERSION
	.align		4
.L_37:
        /*4cb8*/ 	.byte	0x03, 0x5f
        /*4cba*/ 	.short	0x0101


	//----- nvinfo : EIATTR_EXIT_INSTR_OFFSETS
	.align		4
        /*4cbc*/ 	.byte	0x04, 0x1c
        /*4cbe*/ 	.short	(.L_39 - .L_38)


	//   ....[0]....
.L_38:
        /*4cc0*/ 	.word	0x000b4230


	//   ....[1]....
        /*4cc4*/ 	.word	0x000b4260


	//----- nvinfo : EIATTR_REQNTID
	.align		4
.L_39:
        /*4cc8*/ 	.byte	0x04, 0x10
        /*4cca*/ 	.short	(.L_41 - .L_40)
.L_40:
        /*4ccc*/ 	.word	0x00000040
        /*4cd0*/ 	.word	0x00000001
        /*4cd4*/ 	.word	0x00000001


	//----- nvinfo : EIATTR_CBANK_PARAM_SIZE
	.align		4
.L_41:
        /*4cd8*/ 	.byte	0x03, 0x19
        /*4cda*/ 	.short	0x0050


	//----- nvinfo : EIATTR_PARAM_CBANK
	.align		4
        /*4cdc*/ 	.byte	0x04, 0x0a
        /*4cde*/ 	.short	(.L_43 - .L_42)
	.align		4
.L_42:
        /*4ce0*/ 	.word	index@(.nv.constant0.matmul_kernel)
        /*4ce4*/ 	.short	0x0210
        /*4ce6*/ 	.short	0x0050


	//----- nvinfo : EIATTR_SW_WAR
	.align		4
.L_43:
        /*4ce8*/ 	.byte	0x04, 0x36
        /*4cea*/ 	.short	(.L_45 - .L_44)
.L_44:
        /*4cec*/ 	.word	0x00000008
.L_45:


//--------------------- .nv.callgraph             --------------------------
	.section	.nv.callgraph,"",@"SHT_CUDA_CALLGRAPH"
	.align	4
	.sectionentsize	8
	.align		4
        /*0000*/ 	.word	0x00000000
	.align		4
        /*0004*/ 	.word	0xffffffff
	.align		4
        /*0008*/ 	.word	0x00000000
	.align		4
        /*000c*/ 	.word	0xfffffffe
	.align		4
        /*0010*/ 	.word	0x00000000
	.align		4
        /*0014*/ 	.word	0xfffffffd
	.align		4
        /*0018*/ 	.word	0x00000000
	.align		4
        /*001c*/ 	.word	0xfffffffc


//--------------------- .text.matmul_kernel       --------------------------
	.section	.text.matmul_kernel,"ax",@progbits
	.align	128
        .global         matmul_kernel
        .type           matmul_kernel,@function
        .size           matmul_kernel,(.L_x_3 - matmul_kernel)
        .other          matmul_kernel,@"STO_CUDA_ENTRY STV_DEFAULT"
matmul_kernel:
.text.matmul_kernel:
[----:B------:R-:W0:Y:S08]  /*0000*/  LDC R1, c[0x0][0x28] ;  /* 0x00000a00ff017b82 */ /* 0x000e300000000800 */
[----:B------:R-:W1:Y:S01]  /*0010*/  LDC.64 R2, c[0x0][0x228] ;  /* 0x00008a00ff027b82 */ /* 0x000e620000000a00 */
[----:B0-----:R-:W-:Y:S01]  /*0020*/  VIADD R1, R1, 0xffff9738 ;  /* 0xffff973801017836 */ /* 0x001fe20000000000 */
[----:B------:R-:W-:Y:S01]  /*0030*/  UMOV UR4, 0x400 ;  /* 0x0000040000047882 */ /* 0x000fe20000000000 */
[----:B------:R-:W-:-:S02]  /*0040*/  CS2R R14, SRZ ;  /* 0x00000000000e7805 */ /* 0x000fc4000001ff00 */
[----:B------:R-:W-:Y:S02]  /*0050*/  CS2R R16, SRZ ;  /* 0x0000000000107805 */ /* 0x000fe4000001ff00 */
[----:B------:R-:W-:Y:S02]  /*0060*/  CS2R R18, SRZ ;  /* 0x0000000000127805 */ /* 0x000fe4000001ff00 */
[----:B------:R-:W-:Y:S02]  /*0070*/  CS2R R20, SRZ ;  /* 0x0000000000147805 */ /* 0x000fe4000001ff00 */
[----:B------:R-:W-:Y:S01]  /*0080*/  CS2R R22, SRZ ;  /* 0x0000000000167805 */ /* 0x000fe2000001ff00 */
[----:B------:R-:W0:Y:S01]  /*0090*/  LDC R29, c[0x0][0x230] ;  /* 0x00008c00ff1d7b82 */ /* 0x000e220000000800 */
[----:B------:R-:W-:Y:S02]  /*00a0*/  CS2R R24, SRZ ;  /* 0x0000000000187805 */ /* 0x000fe4000001ff00 */
[----:B------:R-:W-:-:S05]  /*00b0*/  CS2R R26, SRZ ;  /* 0x00000000001a7805 */ /* 0x000fca000001ff00 */
[----:B------:R-:W2:Y:S01]  /*00c0*/  S2UR UR5, SR_CgaCtaId ;  /* 0x00000000000579c3 */ /* 0x000ea20000008800 */
[----:B-1----:R-:W-:Y:S01]  /*00d0*/  VIADD R0, R3, 0xff ;  /* 0x000000ff03007836 */ /* 0x002fe20000000000 */
[----:B------:R-:W-:Y:S04]  /*00e0*/  STL [R1+0x2610], R3 ;  /* 0x0026100301007387 */ /* 0x000fe80000100800 */
[----:B------:R-:W-:Y:S01]  /*00f0*/  SHF.R.S32.HI R5, RZ, 0x1f, R0 ;  /* 0x0000001fff057819 */ /* 0x000fe20000011400 */
[----:B------:R0:W-:Y:S03]  /*0100*/  STL [R1+0x2614], R2 ;  /* 0x0026140201007387 */ /* 0x0001e60000100800 */
[----:B------:R-:W-:Y:S01]  /*0110*/  LEA.HI R5, R5, R0, RZ, 0x8 ;  /* 0x0000000005057211 */ /* 0x000fe200078f40ff */
[----:B------:R-:W-:Y:S03]  /*0120*/  STL [R1+0x10], RZ ;  /* 0x000010ff01007387 */ /* 0x000fe60000100800 */
[----:B------:R-:W-:Y:S01]  /*0130*/  SHF.R.S32.HI R0, RZ, 0x8, R5 ;  /* 0x00000008ff007819 */ /* 0x000fe20000011405 */
[----:B------:R-:W-:Y:S01]  /*0140*/  STL [R1+0x14], RZ ;  /* 0x000014ff01007387 */ /* 0x000fe20000100800 */
[----:B------:R-:W-:Y:S01]  /*0150*/  ULDC.64 UR6, c[0x0][0x208] ;  /* 0x0000820000067ab9 */ /* 0x000fe20000000a00 */
[----:B--2---:R-:W-:-:S02]  /*0160*/  ULEA UR4, UR5, UR4, 0x18 ;  /* 0x0000000405047291 */ /* 0x004fc4000f8ec03f */
[----:B------:R-:W-:Y:S01]  /*0170*/  IMAD.SHL.U32 R0, R0, 0x8, RZ ;  /* 0x0000000800007824 */ /* 0x000fe200078e00ff */
[----:B------:R-:W1:Y:S04]  /*0180*/  S2R R5, SR_CTAID.X ;  /* 0x0000000000057919 */ /* 0x000e680000002500 */
[-C--:B------:R-:W-:Y:S01]  /*0190*/  IABS R9, R0.reuse ;  /* 0x0000000000097213 */ /* 0x080fe20000000000 */
[----:B------:R-:W-:Y:S01]  /*01a0*/  STL [R1+0x18], RZ ;  /* 0x000018ff01007387 */ /* 0x000fe20000100800 */
[----:B------:R-:W-:Y:S02]  /*01b0*/  IABS R12, R0 ;  /* 0x00000000000c7213 */ /* 0x000fe40000000000 */
[----:B------:R-:W2:Y:S01]  /*01c0*/  I2F.RP R4, R9 ;  /* 0x0000000900047306 */ /* 0x000ea20000209400 */
[----:B------:R-:W-:Y:S04]  /*01d0*/  STL [R1+0x1c], RZ ;  /* 0x00001cff01007387 */ /* 0x000fe80000100800 */
[----:B------:R-:W-:Y:S04]  /*01e0*/  STL [R1], RZ ;  /* 0x000000ff01007387 */ /* 0x000fe80000100800 */
[----:B------:R-:W-:Y:S04]  /*01f0*/  STL [R1+0x4], RZ ;  /* 0x000004ff01007387 */ /* 0x000fe80000100800 */
[----:B------:R-:W-:Y:S01]  /*0200*/  STL [R1+0x8], RZ ;  /* 0x000008ff01007387 */ /* 0x000fe20000100800 */
[----:B--2---:R-:W2:Y:S03]  /*0210*/  MUFU.RCP R4, R4 ;  /* 0x0000000400047308 */ /* 0x004ea60000001000 */
[----:B------:R-:W-:Y:S04]  /*0220*/  STL [R1+0xc], RZ ;  /* 0x00000cff01007387 */ /* 0x000fe80000100800 */
[----:B------:R-:W-:Y:S01]  /*0230*/  STL [R1+0x380], RZ ;  /* 0x000380ff01007387 */ /* 0x000fe20000100800 */
[----:B-1----:R-:W-:-:S03]  /*0240*/  IABS R10, R5 ;  /* 0x00000005000a7213 */ /* 0x002fc60000000000 */
[----:B------:R-:W-:Y:S04]  /*0250*/  STL [R1+0x384], RZ ;  /* 0x000384ff01007387 */ /* 0x000fe80000100800 */
[----:B------:R-:W-:Y:S01]  /*0260*/  STL [R1+0x388], RZ ;  /* 0x000388ff01007387 */ /* 0x000fe20000100800 */
[----:B--2---:R-:W-:-:S03]  /*0270*/  VIADD R6, R4, 0xffffffe ;  /* 0x0ffffffe04067836 */ /* 0x004fc60000000000 */
[----:B------:R-:W-:Y:S01]  /*0280*/  STL [R1+0x38c], RZ ;  /* 0x00038cff01007387 */ /* 0x000fe20000100800 */
[----:B------:R-:W-:Y:S01]  /*0290*/  IMAD.MOV R4, RZ, RZ, -R12 ;  /* 0x000000ffff047224 */ /* 0x000fe200078e0a0c */
[----:B------:R-:W-:Y:S01]  /*02a0*/  CS2R R12, SRZ ;  /* 0x00000000000c7805 */ /* 0x000fe2000001ff00 */
[----:B------:R1:W2:Y:S01]  /*02b0*/  F2I.FTZ.U32.TRUNC.NTZ R7, R6 ;  /* 0x0000000600077305 */ /* 0x0002a2000021f000 */
[----:B------:R-:W-:Y:S04]  /*02c0*/  STL [R1+0x370], RZ ;  /* 0x000370ff01007387 */ /* 0x000fe80000100800 */
[----:B------:R-:W-:Y:S04]  /*02d0*/  STL [R1+0x374], RZ ;  /* 0x000374ff01007387 */ /* 0x000fe80000100800 */
[----:B------:R-:W-:Y:S01]  /*02e0*/  STL [R1+0x378], RZ ;  /* 0x000378ff01007387 */ /* 0x000fe20000100800 */
[----:B-1----:R-:W-:-:S03]  /*02f0*/  IMAD.MOV.U32 R6, RZ, RZ, RZ ;  /* 0x000000ffff067224 */ /* 0x002fc600078e00ff */
[----:B------:R-:W-:Y:S01]  /*0300*/  STL [R1+0x37c], RZ ;  /* 0x00037cff01007387 */ /* 0x000fe20000100800 */
[----:B--2---:R-:W-:-:S03]  /*0310*/  IMAD.MOV R8, RZ, RZ, -R7 ;  /* 0x000000ffff087224 */ /* 0x004fc600078e0a07 */
[----:B------:R-:W-:Y:S01]  /*0320*/  STL [R1+0x360], RZ ;  /* 0x000360ff01007387 */ /* 0x000fe20000100800 */
[----:B------:R-:W-:-:S03]  /*0330*/  IMAD R11, R8, R9, RZ ;  /* 0x00000009080b7224 */ /* 0x000fc600078e02ff */
[----:B------:R-:W-:Y:S01]  /*0340*/  STL [R1+0x364], RZ ;  /* 0x000364ff01007387 */ /* 0x000fe20000100800 */
[----:B------:R-:W-:Y:S02]  /*0350*/  IMAD.MOV.U32 R8, RZ, RZ, R10 ;  /* 0x000000ffff087224 */ /* 0x000fe400078e000a */
[----:B------:R-:W-:Y:S01]  /*0360*/  IMAD.HI.U32 R7, R7, R11, R6 ;  /* 0x0000000b07077227 */ /* 0x000fe200078e0006 */
[----:B------:R-:W-:Y:S04]  /*0370*/  STL [R1+0x368], RZ ;  /* 0x000368ff01007387 */ /* 0x000fe80000100800 */
[----:B------:R-:W-:Y:S01]  /*0380*/  STL [R1+0x36c], RZ ;  /* 0x00036cff01007387 */ /* 0x000fe20000100800 */
[----:B------:R-:W-:-:S03]  /*0390*/  IMAD.HI.U32 R7, R7, R8, RZ ;  /* 0x0000000807077227 */ /* 0x000fc600078e00ff */
[----:B------:R-:W-:Y:S01]  /*03a0*/  STL [R1+0x350], RZ ;  /* 0x000350ff01007387 */ /* 0x000fe20000100800 */
[----:B------:R-:W-:-:S03]  /*03b0*/  IMAD R4, R7, R4, R8 ;  /* 0x0000000407047224 */ /* 0x000fc600078e0208 */
[----:B------:R-:W-:Y:S02]  /*03c0*/  STL [R1+0x354], RZ ;  /* 0x000354ff01007387 */ /* 0x000fe40000100800 */
[----:B------:R-:W-:Y:S02]  /*03d0*/  ISETP.GT.U32.AND P1, PT, R9, R4, PT ;  /* 0x000000040900720c */ /* 0x000fe40003f24070 */
[----:B------:R-:W-:Y:S04]  /*03e0*/  STL [R1+0x358], RZ ;  /* 0x000358ff01007387 */ /* 0x000fe80000100800 */
[----:B------:R-:W-:Y:S04]  /*03f0*/  STL [R1+0x35c], RZ ;  /* 0x00035cff01007387 */ /* 0x000fe80000100800 */
[----:B------:R-:W-:Y:S03]  /*0400*/  STL [R1+0x340], RZ ;  /* 0x000340ff01007387 */ /* 0x000fe60000100800 */
[----:B------:R-:W-:Y:S01]  /*0410*/  @!P1 IMAD.IADD R4, R4, 0x1, -R9 ;  /* 0x0000000104049824 */ /* 0x000fe200078e0a09 */
[----:B------:R-:W-:Y:S01]  /*0420*/  STL [R1+0x344], RZ ;  /* 0x000344ff01007387 */ /* 0x000fe20000100800 */
[----:B------:R-:W-:Y:S01]  /*0430*/  @!P1 VIADD R7, R7, 0x1 ;  /* 0x0000000107079836 */ /* 0x000fe20000000000 */
[----:B------:R-:W-:-:S02]  /*0440*/  ISETP.NE.AND P1, PT, R0, RZ, PT ;  /* 0x000000ff0000720c */ /* 0x000fc40003f25270 */
[----:B------:R-:W-:Y:S01]  /*0450*/  STL [R1+0x348], RZ ;  /* 0x000348ff01007387 */ /* 0x000fe20000100800 */
[----:B------:R-:W-:Y:S02]  /*0460*/  ISETP.GE.U32.AND P0, PT, R4, R9, PT ;  /* 0x000000090400720c */ /* 0x000fe40003f06070 */
[----:B------:R-:W-:Y:S01]  /*0470*/  LOP3.LUT R4, R5, R0, RZ, 0x3c, !PT ;  /* 0x0000000005047212 */ /* 0x000fe200078e3cff */
[----:B------:R-:W-:Y:S03]  /*0480*/  STL [R1+0x34c], RZ ;  /* 0x00034cff01007387 */ /* 0x000fe60000100800 */
[----:B------:R-:W-:Y:S01]  /*0490*/  ISETP.GE.AND P2, PT, R4, RZ, PT ;  /* 0x000000ff0400720c */ /* 0x000fe20003f46270 */
[----:B------:R-:W-:Y:S01]  /*04a0*/  STL [R1+0x330], RZ ;  /* 0x000330ff01007387 */ /* 0x000fe20000100800 */
[----:B------:R-:W-:Y:S02]  /*04b0*/  VIADD R4, R2, 0x7f ;  /* 0x0000007f02047836 */ /* 0x000fe40000000000 */
[----:B0-----:R-:W-:Y:S01]  /*04c0*/  VIADD R2, R29, 0x7f ;  /* 0x0000007f1d027836 */ /* 0x001fe20000000000 */
[----:B------:R-:W-:Y:S02]  /*04d0*/  STL [R1+0x334], RZ ;  /* 0x000334ff01007387 */ /* 0x000fe40000100800 */
[----:B------:R-:W-:-:S02]  /*04e0*/  @P0 VIADD R7, R7, 0x1 ;  /* 0x0000000107070836 */ /* 0x000fc40000000000 */
[----:B------:R-:W-:Y:S03]  /*04f0*/  STL [R1+0x338], RZ ;  /* 0x000338ff01007387 */ /* 0x000fe60000100800 */
[----:B------:R-:W-:Y:S01]  /*0500*/  MOV R6, R7 ;  /* 0x0000000700067202 */ /* 0x000fe20000000f00 */
[----:B------:R-:W-:Y:S01]  /*0510*/  STL [R1+0x33c], RZ ;  /* 0x00033cff01007387 */ /* 0x000fe20000100800 */
[----:B------:R-:W-:-:S03]  /*0520*/  SHF.R.S32.HI R7, RZ, 0x1f, R4 ;  /* 0x0000001fff077819 */ /* 0x000fc60000011404 */
[----:B------:R-:W-:Y:S01]  /*0530*/  STL [R1+0x320], RZ ;  /* 0x000320ff01007387 */ /* 0x000fe20000100800 */
[----:B------:R-:W-:Y:S01]  /*0540*/  @!P2 IMAD.MOV R6, RZ, RZ, -R6 ;  /* 0x000000ffff06a224 */ /* 0x000fe200078e0a06 */
[----:B------:R-:W-:Y:S02]  /*0550*/  @!P1 LOP3.LUT R6, RZ, R0, RZ, 0x33, !PT ;  /* 0x00000000ff069212 */ /* 0x000fe400078e33ff */
[----:B------:R-:W-:Y:S01]  /*0560*/  STL [R1+0x324], RZ ;  /* 0x000324ff01007387 */ /* 0x000fe20000100800 */
[----:B------:R-:W-:Y:S02]  /*0570*/  LEA.HI R7, R7, R4, RZ, 0x7 ;  /* 0x0000000407077211 */ /* 0x000fe400078f38ff */
[----:B------:R-:W-:Y:S01]  /*0580*/  IMAD.SHL.U32 R28, R6, 0x8, RZ ;  /* 0x00000008061c7824 */ /* 0x000fe200078e00ff */
[----:B------:R-:W-:Y:S01]  /*0590*/  STL [R1+0x328], RZ ;  /* 0x000328ff01007387 */ /* 0x000fe20000100800 */
[----:B------:R-:W-:-:S03]  /*05a0*/  IMAD.MOV R6, RZ, RZ, -R6 ;  /* 0x000000ffff067224 */ /* 0x000fc600078e0a06 */
[----:B------:R-:W-:Y:S01]  /*05b0*/  STL [R1+0x32c], RZ ;  /* 0x00032cff01007387 */ /* 0x000fe20000100800 */
[----:B------:R-:W-:Y:S01]  /*05c0*/  LEA.HI.SX32 R4, R7, -R28, 0x19 ;  /* 0x8000001c07047211 */ /* 0x000fe200078fcaff */
[----:B------:R-:W-:Y:S02]  /*05d0*/  IMAD R11, R0, R6, R5 ;  /* 0x00000006000b7224 */ /* 0x000fe400078e0205 */
[----:B------:R-:W-:Y:S01]  /*05e0*/  STL [R1+0x310], RZ ;  /* 0x000310ff01007387 */ /* 0x000fe20000100800 */
[----:B------:R-:W-:Y:S01]  /*05f0*/  VIMNMX R4, R4, 0x8, PT ;  /* 0x0000000804047848 */ /* 0x000fe20003fe0100 */
[----:B------:R-:W-:Y:S02]  /*0600*/  IMAD.MOV.U32 R6, RZ, RZ, RZ ;  /* 0x000000ffff067224 */ /* 0x000fe400078e00ff */
[----:B------:R-:W-:Y:S01]  /*0610*/  STL [R1+0x314], RZ ;  /* 0x000314ff01007387 */ /* 0x000fe20000100800 */
[-C--:B------:R-:W-:Y:S02]  /*0620*/  IABS R10, R4.reuse ;  /* 0x00000004000a7213 */ /* 0x080fe40000000000 */
[----:B------:R-:W-:Y:S01]  /*0630*/  IABS R0, R4 ;  /* 0x0000000400007213 */ /* 0x000fe20000000000 */
[----:B------:R-:W-:Y:S01]  /*0640*/  STL [R1+0x318], RZ ;  /* 0x000318ff01007387 */ /* 0x000fe20000100800 */
[----:B------:R-:W0:Y:S03]  /*0650*/  I2F.RP R8, R10 ;  /* 0x0000000a00087306 */ /* 0x000e260000209400 */
[----:B------:R-:W-:Y:S04]  /*0660*/  STL [R1+0x31c], RZ ;  /* 0x00031cff01007387 */ /* 0x000fe80000100800 */
[----:B------:R-:W-:Y:S04]  /*0670*/  STL [R1+0x300], RZ ;  /* 0x000300ff01007387 */ /* 0x000fe80000100800 */
[----:B------:R-:W-:Y:S04]  /*0680*/  STL [R1+0x304], RZ ;  /* 0x000304ff01007387 */ /* 0x000fe80000100800 */
[----:B------:R-:W-:Y:S01]  /*0690*/  STL [R1+0x308], RZ ;  /* 0x000308ff01007387 */ /* 0x000fe20000100800 */
[----:B0-----:R-:W0:Y:S03]  /*06a0*/  MUFU.RCP R8, R8 ;  /* 0x0000000800087308 */ /* 0x001e260000001000 */
[----:B------:R-:W-:Y:S04]  /*06b0*/  STL [R1+0x30c], RZ ;  /* 0x00030cff01007387 */ /* 0x000fe80000100800 */
[----:B------:R-:W-:Y:S04]  /*06c0*/  STL [R1+0x2f0], RZ ;  /* 0x0002f0ff01007387 */ /* 0x000fe80000100800 */
[----:B------:R-:W-:Y:S04]  /*06d0*/  STL [R1+0x2f4], RZ ;  /* 0x0002f4ff01007387 */ /* 0x000fe80000100800 */
[----:B------:R-:W-:Y:S01]  /*06e0*/  STL [R1+0x2f8], RZ ;  /* 0x0002f8ff01007387 */ /* 0x000fe20000100800 */
[----:B0-----:R-:W-:-:S03]  /*06f0*/  VIADD R7, R8, 0xffffffe ;  /* 0x0ffffffe08077836 */ /* 0x001fc60000000000 */
[----:B------:R-:W-:Y:S04]  /*0700*/  STL [R1+0x2fc], RZ ;  /* 0x0002fcff01007387 */ /* 0x000fe80000100800 */
[----:B------:R-:W-:Y:S01]  /*0710*/  STL [R1+0x2e0], RZ ;  /* 0x0002e0ff01007387 */ /* 0x000fe20000100800 */
[----:B------:R-:W0:Y:S03]  /*0720*/  F2I.FTZ.U32.TRUNC.NTZ R7, R7 ;  /* 0x0000000700077305 */ /* 0x000e26000021f000 */
[----:B------:R-:W-:Y:S04]  /*0730*/  STL [R1+0x2e4], RZ ;  /* 0x0002e4ff01007387 */ /* 0x000fe80000100800 */
[----:B------:R-:W-:Y:S04]  /*0740*/  STL [R1+0x2e8], RZ ;  /* 0x0002e8ff01007387 */ /* 0x000fe80000100800 */
[----:B------:R-:W-:Y:S04]  /*0750*/  STL [R1+0x2ec], RZ ;  /* 0x0002ecff01007387 */ /* 0x000fe80000100800 */
[----:B------:R-:W-:Y:S01]  /*0760*/  STL [R1+0x2d0], RZ ;  /* 0x0002d0ff01007387 */ /* 0x000fe20000100800 */
[----:B0-----:R-:W-:-:S03]  /*0770*/  IMAD.MOV R9, RZ, RZ, -R7 ;  /* 0x000000ffff097224 */ /* 0x001fc600078e0a07 */
[----:B------:R-:W-:Y:S01]  /*0780*/  STL [R1+0x2d4], RZ ;  /* 0x0002d4ff01007387 */ /* 0x000fe20000100800 */
[----:B------:R-:W-:Y:S01]  /*0790*/  IMAD.MOV.U32 R5, RZ, RZ, R9 ;  /* 0x000000ffff057224 */ /* 0x000fe200078e0009 */
[----:B------:R-:W-:Y:S02]  /*07a0*/  IABS R9, R11 ;  /* 0x0000000b00097213 */ /* 0x000fe40000000000 */
[----:B------:R-:W-:Y:S01]  /*07b0*/  STL [R1+0x2d8], RZ ;  /* 0x0002d8ff01007387 */ /* 0x000fe20000100800 */
[----:B------:R-:W-:-:S03]  /*07c0*/  IMAD R5, R5, R10, RZ ;  /* 0x0000000a05057224 */ /* 0x000fc600078e02ff */
[----:B------:R-:W-:Y:S01]  /*07d0*/  STL [R1+0x2dc], RZ ;  /* 0x0002dcff01007387 */ /* 0x000fe20000100800 */
[----:B------:R-:W-:-:S03]  /*07e0*/  IMAD.HI.U32 R6, R7, R5, R6 ;  /* 0x0000000507067227 */ /* 0x000fc600078e0006 */
[----:B------:R-:W-:Y:S01]  /*07f0*/  STL [R1+0x2c0], RZ ;  /* 0x0002c0ff01007387 */ /* 0x000fe20000100800 */
[----:B------:R-:W-:Y:S02]  /*0800*/  IMAD.MOV R5, RZ, RZ, -R0 ;  /* 0x000000ffff057224 */ /* 0x000fe400078e0a00 */
[----:B------:R-:W-:Y:S01]  /*0810*/  IMAD.HI.U32 R0, R6, R9, RZ ;  /* 0x0000000906007227 */ /* 0x000fe200078e00ff */
[----:B------:R-:W-:Y:S01]  /*0820*/  STL [R1+0x2c4], RZ ;  /* 0x0002c4ff01007387 */ /* 0x000fe20000100800 */
[----:B------:R-:W-:Y:S02]  /*0830*/  CS2R R6, SRZ ;  /* 0x0000000000067805 */ /* 0x000fe4000001ff00 */
[----:B------:R-:W-:Y:S01]  /*0840*/  IMAD R5, R0, R5, R9 ;  /* 0x0000000500057224 */ /* 0x000fe200078e0209 */
[----:B------:R-:W-:Y:S01]  /*0850*/  STL [R1+0x2c8], RZ ;  /* 0x0002c8ff01007387 */ /* 0x000fe20000100800 */
[----:B------:R-:W-:-:S03]  /*0860*/  CS2R R8, SRZ ;  /* 0x0000000000087805 */ /* 0x000fc6000001ff00 */
[----:B------:R-:W-:Y:S01]  /*0870*/  STL [R1+0x2cc], RZ ;  /* 0x0002ccff01007387 */ /* 0x000fe20000100800 */
[----:B------:R-:W-:-:S03]  /*0880*/  ISETP.GT.U32.AND P1, PT, R10, R5, PT ;  /* 0x000000050a00720c */ /* 0x000fc60003f24070 */
[----:B------:R-:W-:Y:S04]  /*0890*/  STL [R1+0x2b0], RZ ;  /* 0x0002b0ff01007387 */ /* 0x000fe80000100800 */
[----:B------:R-:W-:Y:S04]  /*08a0*/  STL [R1+0x2b4], RZ ;  /* 0x0002b4ff01007387 */ /* 0x000fe80000100800 */
[----:B------:R-:W-:Y:S02]  /*08b0*/  STL [R1+0x2b8], RZ ;  /* 0x0002b8ff01007387 */ /* 0x000fe40000100800 */
[----:B------:R-:W-:-:S02]  /*08c0*/  @!P1 IMAD.IADD R5, R5, 0x1, -R10 ;  /* 0x0000000105059824 */ /* 0x000fc400078e0a0a */
[----:B------:R-:W-:Y:S01]  /*08d0*/  STL [R1+0x2bc], RZ ;  /* 0x0002bcff01007387 */ /* 0x000fe20000100800 */
[----:B------:R-:W-:Y:S01]  /*08e0*/  @!P1 VIADD R0, R0, 0x1 ;  /* 0x0000000100009836 */ /* 0x000fe20000000000 */
[----:B------:R-:W-:Y:S02]  /*08f0*/  ISETP.NE.AND P1, PT, R4, RZ, PT ;  /* 0x000000ff0400720c */ /* 0x000fe40003f25270 */
[----:B------:R-:W-:Y:S01]  /*0900*/  STL [R1+0x2a0], RZ ;  /* 0x0002a0ff01007387 */ /* 0x000fe20000100800 */
[----:B------:R-:W-:Y:S02]  /*0910*/  ISETP.GE.U32.AND P0, PT, R5, R10, PT ;  /* 0x0000000a0500720c */ /* 0x000fe40003f06070 */
[----:B------:R-:W-:Y:S01]  /*0920*/  LOP3.LUT R5, R11, R4, RZ, 0x3c, !PT ;  /* 0x000000040b057212 */ /* 0x000fe200078e3cff */
[----:B------:R-:W-:Y:S03]  /*0930*/  STL [R1+0x2a4], RZ ;  /* 0x0002a4ff01007387 */ /* 0x000fe60000100800 */
[----:B------:R-:W-:Y:S01]  /*0940*/  ISETP.GE.AND P2, PT, R5, RZ, PT ;  /* 0x000000ff0500720c */ /* 0x000fe20003f46270 */
[----:B------:R-:W-:Y:S04]  /*0950*/  STL [R1+0x2a8], RZ ;  /* 0x0002a8ff01007387 */ /* 0x000fe80000100800 */
[----:B------:R-:W-:Y:S02]  /*0960*/  STL [R1+0x2ac], RZ ;  /* 0x0002acff01007387 */ /* 0x000fe40000100800 */
[----:B------:R-:W-:-:S02]  /*0970*/  @P0 IADD3 R0, R0, 0x1, RZ ;  /* 0x0000000100000810 */ /* 0x000fc40007ffe0ff */
[----:B------:R-:W-:Y:S01]  /*0980*/  STL [R1+0x290], RZ ;  /* 0x000290ff01007387 */ /* 0x000fe20000100800 */
[----:B------:R-:W-:-:S03]  /*0990*/  ISETP.GE.AND P0, PT, R2, 0x80, PT ;  /* 0x000000800200780c */ /* 0x000fc60003f06270 */
[----:B------:R-:W-:Y:S01]  /*09a0*/  STL [R1+0x294], RZ ;  /* 0x000294ff01007387 */ /* 0x000fe20000100800 */
[----:B------:R-:W-:Y:S01]  /*09b0*/  @!P2 IMAD.MOV R0, RZ, RZ, -R0 ;  /* 0x000000ffff00a224 */ /* 0x000fe200078e0a00 */
[----:B------:R-:W-:Y:S02]  /*09c0*/  @!P1 LOP3.LUT R0, RZ, R4, RZ, 0x33, !PT ;  /* 0x00000004ff009212 */ /* 0x000fe400078e33ff */
[----:B------:R-:W-:Y:S03]  /*09d0*/  STL [R1+0x298], RZ ;  /* 0x000298ff01007387 */ /* 0x000fe60000100800 */
[----:B------:R-:W-:Y:S01]  /*09e0*/  IMAD.SHL.U32 R3, R0, 0x100, RZ ;  /* 0x0000010000037824 */ /* 0x000fe200078e00ff */
[----:B------:R-:W-:Y:S01]  /*09f0*/  STL [R1+0x29c], RZ ;  /* 0x00029cff01007387 */ /* 0x000fe20000100800 */
[----:B------:R-:W-:Y:S02]  /*0a00*/  IMAD.MOV R5, RZ, RZ, -R0 ;  /* 0x000000ffff057224 */ /* 0x000fe400078e0a00 */
[C---:B------:R-:W-:Y:S01]  /*0a10*/  VIADD R0, R3.reuse, 0x1 ;  /* 0x0000000103007836 */ /* 0x040fe20000000000 */
[----:B------:R-:W-:Y:S01]  /*0a20*/  STL [R1+0x280], RZ ;  /* 0x000280ff01007387 */ /* 0x000fe20000100800 */
[----:B------:R-:W-:-:S02]  /*0a30*/  VIADD R2, R3, 0x2 ;  /* 0x0000000203027836 */ /* 0x000fc40000000000 */
[----:B------:R-:W-:Y:S01]  /*0a40*/  IMAD R5, R4, R5, R11 ;  /* 0x0000000504057224 */ /* 0x000fe200078e020b */
[----:B------:R-:W-:Y:S01]  /*0a50*/  STL [R1+0x284], RZ ;  /* 0x000284ff01007387 */ /* 0x000fe20000100800 */
[----:B------:R-:W-:Y:S02]  /*0a60*/  CS2R R10, SRZ ;  /* 0x00000000000a7805 */ /* 0x000fe4000001ff00 */
[----:B------:R-:W-:Y:S01]  /*0a70*/  IMAD.IADD R28, R28, 0x1, R5 ;  /* 0x000000011c1c7824 */ /* 0x000fe200078e0205 */
[----:B------:R-:W-:Y:S01]  /*0a80*/  STL [R1+0x288], RZ ;  /* 0x000288ff01007387 */ /* 0x000fe20000100800 */
[----:B------:R-:W-:-:S03]  /*0a90*/  CS2R R4, SRZ ;  /* 0x0000000000047805 */ /* 0x000fc6000001ff00 */
[----:B------:R-:W-:Y:S04]  /*0aa0*/  STL [R1+0x28c], RZ ;  /* 0x00028cff01007387 */ /* 0x000fe80000100800 */
        /* <DEDUP_REMOVED lines=156> */
[----:B------:R-:W-:Y:S04]  /*1470*/  STL [R1+0xd68], R3 ;  /* 0x000d680301007387 */ /* 0x000fe80000100800 */
[----:B------:R0:W-:Y:S04]  /*1480*/  STL [R1+0x790], R0 ;  /* 0x0007900001007387 */ /* 0x0001e80000100800 */
[----:B------:R1:W-:Y:S01]  /*1490*/  STL [R1+0x78c], R2 ;  /* 0x00078c0201007387 */ /* 0x0003e20000100800 */
[----:B------:R-:W2:Y:S01]  /*14a0*/  S2R R29, SR_TID.X ;  /* 0x00000000001d7919 */ /* 0x000ea20000002100 */
[----:B0-----:R-:W-:-:S02]  /*14b0*/  VIADD R0, R3, 0x3 ;  /* 0x0000000303007836 */ /* 0x001fc40000000000 */
[----:B-1----:R-:W-:-:S03]  /*14c0*/  VIADD R2, R3, 0x4 ;  /* 0x0000000403027836 */ /* 0x002fc60000000000 */
[----:B------:R0:W-:Y:S04]  /*14d0*/  STL [R1+0x788], R0 ;  /* 0x0007880001007387 */ /* 0x0001e80000100800 */
[----:B------:R1:W-:Y:S01]  /*14e0*/  STL [R1+0x784], R2 ;  /* 0x0007840201007387 */ /* 0x0003e20000100800 */
[C---:B0-----:R-:W-:Y:S02]  /*14f0*/  VIADD R0, R3.reuse, 0x5 ;  /* 0x0000000503007836 */ /* 0x041fe40000000000 */
[----:B-1----:R-:W-:-:S03]  /*1500*/  VIADD R2, R3, 0x6 ;  /* 0x0000000603027836 */ /* 0x002fc60000000000 */
[----:B------:R0:W-:Y:S04]  /*1510*/  STL [R1+0x780], R0 ;  /* 0x0007800001007387 */ /* 0x0001e80000100800 */
[----:B------:R1:W-:Y:S01]  /*1520*/  STL [R1+0x77c], R2 ;  /* 0x00077c0201007387 */ /* 0x0003e20000100800 */
[----:B0-----:R-:W-:Y:S02]  /*1530*/  IADD3 R0, R3, 0x7, RZ ;  /* 0x0000000703007810 */ /* 0x001fe40007ffe0ff */
[----:B--2---:R-:W-:Y:S01]  /*1540*/  LOP3.LUT R29, R29, 0x3f, RZ, 0xc0, !PT ;  /* 0x0000003f1d1d7812 */ /* 0x004fe200078ec0ff */
[C---:B-1----:R-:W-:Y:S02]  /*1550*/  VIADD R2, R3.reuse, 0x8 ;  /* 0x0000000803027836 */ /* 0x042fe40000000000 */
[----:B------:R0:W-:Y:S04]  /*1560*/  STL [R1+0x778], R0 ;  /* 0x0007780001007387 */ /* 0x0001e80000100800 */
[----:B------:R1:W-:Y:S01]  /*1570*/  STL [R1+0x774], R2 ;  /* 0x0007740201007387 */ /* 0x0003e20000100800 */
        /* <DEDUP_REMOVED lines=20> */
[C---:B0-----:R-:W-:Y:S01]  /*16c0*/  IADD3 R0, R3.reuse, 0x13, RZ ;  /* 0x0000001303007810 */ /* 0x041fe20007ffe0ff */
[----:B-1----:R-:W-:-:S04]  /*16d0*/  VIADD R2, R3, 0x14 ;  /* 0x0000001403027836 */ /* 0x002fc80000000000 */
        /* <DEDUP_REMOVED lines=402> */
[----:B0-----:R-:W-:Y:S02]  /*3000*/  IMAD.SHL.U32 R0, R28, 0x80, RZ ;  /* 0x000000801c007824 */ /* 0x001fe400078e00ff */
[----:B------:R-:W0:Y:S01]  /*3010*/  S2R R28, SR_TID.X ;  /* 0x00000000001c7919 */ /* 0x000e220000002100 */
[----:B-1----:R-:W-:-:S05]  /*3020*/  VIADD R2, R3, 0xdd ;  /* 0x000000dd03027836 */ /* 0x002fca0000000000 */
[----:B------:R1:W-:Y:S02]  /*3030*/  STL [R1+0x420], R2 ;  /* 0x0004200201007387 */ /* 0x0003e40000100800 */
[----:B-1----:R-:W-:-:S05]  /*3040*/  IADD3 R2, R3, 0xde, RZ ;  /* 0x000000de03027810 */ /* 0x002fca0007ffe0ff */
[----:B------:R1:W-:Y:S02]  /*3050*/  STL [R1+0x41c], R2 ;  /* 0x00041c0201007387 */ /* 0x0003e40000100800 */
[C---:B-1----:R-:W-:Y:S01]  /*3060*/  VIADD R2, R3.reuse, 0xdf ;  /* 0x000000df03027836 */ /* 0x042fe20000000000 */
[C---:B0-----:R-:W-:Y:S02]  /*3070*/  LOP3.LUT R28, R0.reuse, 0x3f, R28, 0xf8, !PT ;  /* 0x0000003f001c7812 */ /* 0x041fe400078ef81c */
[----:B------:R-:W-:Y:S02]  /*3080*/  LOP3.LUT R0, R0, 0x40, R29, 0xfe, !PT ;  /* 0x0000004000007812 */ /* 0x000fe400078efe1d */
[----:B------:R0:W-:Y:S01]  /*3090*/  STL [R1+0x418], R2 ;  /* 0x0004180201007387 */ /* 0x0001e20000100800 */
[----:B------:R-:W-:-:S03]  /*30a0*/  VIADD R29, R3, 0xe0 ;  /* 0x000000e0031d7836 */ /* 0x000fc60000000000 */
[----:B0-----:R0:W5:Y:S04]  /*30b0*/  LDL.LU R2, [R1+0x2614] ;  /* 0x0026140001027983 */ /* 0x0011680000300800 */
[----:B------:R1:W-:Y:S04]  /*30c0*/  STL [R1+0xd74], R28 ;  /* 0x000d741c01007387 */ /* 0x0003e80000100800 */
[----:B------:R2:W-:Y:S04]  /*30d0*/  STL [R1+0xd88], R0 ;  /* 0x000d880001007387 */ /* 0x0005e80000100800 */
[----:B------:R3:W-:Y:S01]  /*30e0*/  STL [R1+0x414], R29 ;  /* 0x0004141d01007387 */ /* 0x0007e20000100800 */
[----:B-1----:R-:W-:-:S02]  /*30f0*/  VIADD R28, R3, 0xe1 ;  /* 0x000000e1031c7836 */ /* 0x002fc40000000000 */
[----:B--2---:R-:W-:-:S03]  /*3100*/  VIADD R0, R3, 0xe2 ;  /* 0x000000e203007836 */ /* 0x004fc60000000000 */
[----:B------:R1:W-:Y:S01]  /*3110*/  STL [R1+0x410], R28 ;  /* 0x0004101c01007387 */ /* 0x0003e20000100800 */
[----:B---3--:R-:W-:-:S03]  /*3120*/  VIADD R29, R3, 0xe3 ;  /* 0x000000e3031d7836 */ /* 0x008fc60000000000 */
[----:B------:R2:W-:Y:S04]  /*3130*/  STL [R1+0x40c], R0 ;  /* 0x00040c0001007387 */ /* 0x0005e80000100800 */
[----:B------:R3:W-:Y:S01]  /*3140*/  STL [R1+0x408], R29 ;  /* 0x0004081d01007387 */ /* 0x0007e20000100800 */
[C---:B-1----:R-:W-:Y:S02]  /*3150*/  VIADD R28, R3.reuse, 0xe4 ;  /* 0x000000e4031c7836 */ /* 0x042fe40000000000 */
        /* <DEDUP_REMOVED lines=11> */
[C---:B-1----:R-:W-:Y:S01]  /*3210*/  IADD3 R28, R3.reuse, 0xea, RZ ;  /* 0x000000ea031c7810 */ /* 0x042fe20007ffe0ff */
[----:B--2---:R-:W-:-:S04]  /*3220*/  VIADD R0, R3, 0xeb ;  /* 0x000000eb03007836 */ /* 0x004fc80000000000 */
        /* <DEDUP_REMOVED lines=37> */
[C---:B---3--:R-:W-:Y:S02]  /*3480*/  VIADD R29, R3.reuse, 0xfe ;  /* 0x000000fe031d7836 */ /* 0x048fe40000000000 */
[----:B-1----:R-:W-:Y:S02]  /*3490*/  VIADD R28, R3, 0xff ;  /* 0x000000ff031c7836 */ /* 0x002fe40000000000 */
[----:B------:R0:W5:Y:S04]  /*34a0*/  LDL.LU R3, [R1+0x2610] ;  /* 0x0026100001037983 */ /* 0x0001680000300800 */
[----:B------:R0:W-:Y:S01]  /*34b0*/  STL [R1+0x3a0], R0 ;  /* 0x0003a00001007387 */ /* 0x0001e20000100800 */
[----:B------:R-:W-:Y:S05]  /*34c0*/  @!P0 BRA `(.L_x_0) ;  /* 0x000009f000e08947 */ /* 0x000fea0003800000 */
[----:B------:R-:W2:Y:S01]  /*34d0*/  LDL R15, [R1+0xd74] ;  /* 0x000d7400010f7983 */ /* 0x000ea20000100800 */
[----:B-----5:R-:W-:Y:S01]  /*34e0*/  IABS R6, R2 ;  /* 0x0000000200067213 */ /* 0x020fe20000000000 */
[----:B------:R-:W-:Y:S01]  /*34f0*/  IMAD.MOV.U32 R14, RZ, RZ, R0 ;  /* 0x000000ffff0e7224 */ /* 0x000fe200078e0000 */
[----:B------:R-:W-:Y:S01]  /*3500*/  IABS R10, R28 ;  /* 0x0000001c000a7213 */ /* 0x000fe20000000000 */
[----:B------:R-:W3:Y:S01]  /*3510*/  LDL.LU R23, [R1+0x4e4] ;  /* 0x0004e40001177983 */ /* 0x000ee20000300800 */
[----:B------:R-:W-:Y:S01]  /*3520*/  ISETP.GE.AND P5, PT, R28, RZ, PT ;  /* 0x000000ff1c00720c */ /* 0x000fe20003fa6270 */
[----:B------:R-:W-:Y:S01]  /*3530*/  ULDC.64 UR8, c[0x0][0x218] ;  /* 0x0000860000087ab9 */ /* 0x000fe20000000a00 */
[----:B------:R-:W-:Y:S01]  /*3540*/  ULDC UR5, c[0x0][0x240] ;  /* 0x0000900000057ab9 */ /* 0x000fe20000000800 */
[----:B------:R-:W4:Y:S04]  /*3550*/  LDL.LU R22, [R1+0x4ec] ;  /* 0x0004ec0001167983 */ /* 0x000f280000300800 */
[----:B------:R-:W4:Y:S04]  /*3560*/  LDL.LU R27, [R1+0x4f8] ;  /* 0x0004f800011b7983 */ /* 0x000f280000300800 */
[----:B------:R-:W4:Y:S04]  /*3570*/  LDL.LU R26, [R1+0x4f4] ;  /* 0x0004f400011a7983 */ /* 0x000f280000300800 */
[----:B------:R-:W4:Y:S04]  /*3580*/  LDL.LU R25, [R1+0x4e8] ;  /* 0x0004e80001197983 */ /* 0x000f280000300800 */
[----:B------:R-:W3:Y:S04]  /*3590*/  LDL.LU R19, [R1+0x4bc] ;  /* 0x0004bc0001137983 */ /* 0x000ee80000300800 */
[----:B------:R-:W4:Y:S04]  /*35a0*/  LDL.LU R24, [R1+0x4f0] ;  /* 0x0004f00001187983 */ /* 0x000f280000300800 */
[----:B------:R-:W3:Y:S01]  /*35b0*/  LDL R18, [R1+0xd88] ;  /* 0x000d880001127983 */ /* 0x000ee20000100800 */
[----:B------:R-:W1:Y:S01]  /*35c0*/  I2F.RP R4, R6 ;  /* 0x0000000600047306 */ /* 0x000e620000209400 */
[----:B0-----:R-:W-:-:S02]  /*35d0*/  IABS R0, R3 ;  /* 0x0000000300007213 */ /* 0x001fc40000000000 */
[----:B------:R-:W4:Y:S04]  /*35e0*/  LDL.LU R16, [R1+0x3a8] ;  /* 0x0003a80001107983 */ /* 0x000f280000300800 */
[----:B------:R-:W4:Y:S04]  /*35f0*/  LDL.LU R17, [R1+0x3ac] ;  /* 0x0003ac0001117983 */ /* 0x000f280000300800 */
[----:B------:R0:W-:Y:S01]  /*3600*/  STL [R1+0x289c], R3 ;  /* 0x00289c0301007387 */ /* 0x0001e20000100800 */
[----:B-1----:R-:W1:Y:S03]  /*3610*/  MUFU.RCP R4, R4 ;  /* 0x0000000400047308 */ /* 0x002e660000001000 */
[----:B0-----:R-:W4:Y:S05]  /*3620*/  LDL.LU R3, [R1+0x3a4] ;  /* 0x0003a40001037983 */ /* 0x001f2a0000300800 */
[----:B------:R-:W0:Y:S01]  /*3630*/  I2F.RP R20, R0 ;  /* 0x0000000000147306 */ /* 0x000e220000209400 */
[----:B------:R-:W4:Y:S01]  /*3640*/  LDL.LU R28, [R1+0x3a0] ;  /* 0x0003a000011c7983 */ /* 0x000f220000300800 */
[----:B-1----:R-:W-:-:S06]  /*3650*/  VIADD R4, R4, 0xffffffe ;  /* 0x0ffffffe04047836 */ /* 0x002fcc0000000000 */
[----:B------:R-:W1:Y:S08]  /*3660*/  F2I.FTZ.U32.TRUNC.NTZ R5, R4 ;  /* 0x0000000400057305 */ /* 0x000e70000021f000 */
[----:B0-----:R-:W0:Y:S01]  /*3670*/  MUFU.RCP R20, R20 ;  /* 0x0000001400147308 */ /* 0x001e220000001000 */
[----:B-1----:R-:W-:-:S04]  /*3680*/  IMAD.MOV R4, RZ, RZ, -R5 ;  /* 0x000000ffff047224 */ /* 0x002fc800078e0a05 */
[----:B------:R-:W-:Y:S02]  /*3690*/  IMAD R8, R4, R6, RZ ;  /* 0x0000000604087224 */ /* 0x000fe400078e02ff */
[----:B------:R-:W-:-:S04]  /*36a0*/  IMAD.MOV.U32 R4, RZ, RZ, RZ ;  /* 0x000000ffff047224 */ /* 0x000fc800078e00ff */
[----:B------:R-:W-:Y:S01]  /*36b0*/  IMAD.HI.U32 R8, R5, R8, R4 ;  /* 0x0000000805087227 */ /* 0x000fe200078e0004 */
[----:B0-----:R-:W-:-:S04]  /*36c0*/  IADD3 R20, R20, 0xffffffe, RZ ;  /* 0x0ffffffe14147810 */ /* 0x001fc80007ffe0ff */
[----:B------:R0:W1:Y:S02]  /*36d0*/  F2I.FTZ.U32.TRUNC.NTZ R21, R20 ;  /* 0x0000001400157305 */ /* 0x000064000021f000 */
[----:B0-----:R-:W-:Y:S01]  /*36e0*/  IMAD.MOV.U32 R20, RZ, RZ, RZ ;  /* 0x000000ffff147224 */ /* 0x001fe200078e00ff */
[----:B--2---:R-:W-:Y:S02]  /*36f0*/  IABS R9, R15 ;  /* 0x0000000f00097213 */ /* 0x004fe40000000000 */
[----:B------:R-:W-:-:S03]  /*3700*/  ISETP.GE.AND P6, PT, R15, RZ, PT ;  /* 0x000000ff0f00720c */ /* 0x000fc60003fc6270 */
[----:B------:R-:W-:-:S04]  /*3710*/  IMAD.MOV.U32 R5, RZ, RZ, R9 ;  /* 0x000000ffff057224 */ /* 0x000fc800078e0009 */
[----:B------:R-:W-:-:S04]  /*3720*/  IMAD.HI.U32 R9, R8, R5, RZ ;  /* 0x0000000508097227 */ /* 0x000fc800078e00ff */
[----:B------:R-:W-:-:S04]  /*3730*/  IMAD.MOV R9, RZ, RZ, -R9 ;  /* 0x000000ffff097224 */ /* 0x000fc800078e0a09 */
[----:B------:R-:W-:Y:S01]  /*3740*/  IMAD R5, R6, R9, R5 ;  /* 0x0000000906057224 */ /* 0x000fe200078e0205 */
[----:B------:R-:W-:-:S04]  /*3750*/  IABS R9, R29 ;  /* 0x0000001d00097213 */ /* 0x000fc80000000000 */
[----:B------:R-:W-:Y:S02]  /*3760*/  ISETP.GT.U32.AND P0, PT, R6, R5, PT ;  /* 0x000000050600720c */ /* 0x000fe40003f04070 */
[----:B---3--:R-:W-:-:S11]  /*3770*/  IABS R7, R18 ;  /* 0x0000001200077213 */ /* 0x008fd60000000000 */
[----:B------:R-:W-:Y:S02]  /*3780*/  @!P0 IMAD.IADD R5, R5, 0x1, -R6 ;  /* 0x0000000105058824 */ /* 0x000fe400078e0a06 */
[----:B------:R-:W-:Y:S02]  /*3790*/  IMAD.MOV.U32 R4, RZ, RZ, R7 ;  /* 0x000000ffff047224 */ /* 0x000fe400078e0007 */
[----:B-1----:R-:W-:Y:S01]  /*37a0*/  IMAD.MOV R7, RZ, RZ, -R21 ;  /* 0x000000ffff077224 */ /* 0x002fe200078e0a15 */
[----:B------:R-:W-:Y:S01]  /*37b0*/  ISETP.GT.U32.AND P0, PT, R6, R5, PT ;  /* 0x000000050600720c */ /* 0x000fe20003f04070 */
[----:B------:R-:W-:-:S04]  /*37c0*/  IMAD.HI.U32 R8, R8, R4, RZ ;  /* 0x0000000408087227 */ /* 0x000fc800078e00ff */
[----:B------:R-:W-:Y:S02]  /*37d0*/  IMAD.MOV R8, RZ, RZ, -R8 ;  /* 0x000000ffff087224 */ /* 0x000fe400078e0a08 */
[----:B------:R-:W-:Y:S02]  /*37e0*/  IMAD R7, R7, R0, RZ ;  /* 0x0000000007077224 */ /* 0x000fe400078e02ff */
[----:B------:R-:W-:Y:S01]  /*37f0*/  IMAD R4, R6, R8, R4 ;  /* 0x0000000806047224 */ /* 0x000fe200078e0204 */
[----:B------:R-:W-:Y:S01]  /*3800*/  IABS R8, R14 ;  /* 0x0000000e00087213 */ /* 0x000fe20000000000 */
[----:B------:R-:W-:-:S03]  /*3810*/  IMAD.HI.U32 R20, R21, R7, R20 ;  /* 0x0000000715147227 */ /* 0x000fc600078e0014 */
[----:B------:R-:W-:Y:S01]  /*3820*/  ISETP.GT.U32.AND P1, PT, R6, R4, PT ;  /* 0x000000040600720c */ /* 0x000fe20003f24070 */
[----:B------:R-:W-:Y:S01]  /*3830*/  @!P0 IMAD.IADD R5, R5, 0x1, -R6 ;  /* 0x0000000105058824 */ /* 0x000fe200078e0a06 */
[----:B----4-:R-:W-:Y:S01]  /*3840*/  IABS R7, R3 ;  /* 0x0000000300077213 */ /* 0x010fe20000000000 */
[----:B------:R-:W-:-:S04]  /*3850*/  IMAD.HI.U32 R13, R20, R10, RZ ;  /* 0x0000000a140d7227 */ /* 0x000fc800078e00ff */
[----:B------:R-:W-:-:S04]  /*3860*/  IMAD.HI.U32 R11, R20, R8, RZ ;  /* 0x00000008140b7227 */ /* 0x000fc800078e00ff */
[----:B------:R-:W-:-:S04]  /*3870*/  IMAD.HI.U32 R14, R20, R9, RZ ;  /* 0x00000009140e7227 */ /* 0x000fc800078e00ff */
[----:B------:R-:W-:Y:S01]  /*3880*/  @!P1 IMAD.IADD R4, R4, 0x1, -R6 ;  /* 0x0000000104049824 */ /* 0x000fe200078e0a06 */
[----:B------:R-:W-:Y:S01]  /*3890*/  ISETP.NE.AND P0, PT, R2, RZ, PT ;  /* 0x000000ff0200720c */ /* 0x000fe20003f05270 */
[----:B------:R-:W-:Y:S01]  /*38a0*/  IMAD.MOV R13, RZ, RZ, -R13 ;  /* 0x000000ffff0d7224 */ /* 0x000fe200078e0a0d */
[----:B------:R-:W-:Y:S01]  /*38b0*/  IADD3 R14, -R14, RZ, RZ ;  /* 0x000000ff0e0e7210 */ /* 0x000fe20007ffe1ff */
[----:B------:R-:W-:Y:S01]  /*38c0*/  @!P6 IMAD.MOV R5, RZ, RZ, -R5 ;  /* 0x000000ffff05e224 */ /* 0x000fe200078e0a05 */
[----:B------:R-:W-:Y:S01]  /*38d0*/  ISETP.GT.U32.AND P1, PT, R6, R4, PT ;  /* 0x000000040600720c */ /* 0x000fe20003f24070 */
[----:B------:R-:W-:Y:S01]  /*38e0*/  IMAD R10, R0, R13, R10 ;  /* 0x0000000d000a7224 */ /* 0x000fe200078e020a */
[----:B------:R-:W-:Y:S01]  /*38f0*/  LOP3.LUT R2, RZ, R2, RZ, 0x33, !PT ;  /* 0x00000002ff027212 */ /* 0x000fe200078e33ff */
[----:B------:R-:W-:Y:S02]  /*3900*/  IMAD.MOV R11, RZ, RZ, -R11 ;  /* 0x000000ffff0b7224 */ /* 0x000fe400078e0a0b */
[----:B------:R-:W-:-:S04]  /*3910*/  IMAD.HI.U32 R12, R20, R7, RZ ;  /* 0x00000007140c7227 */ /* 0x000fc800078e00ff */
[----:B------:R-:W-:-:S04]  /*3920*/  IMAD R9, R0, R14, R9 ;  /* 0x0000000e00097224 */ /* 0x000fc800078e0209 */
[----:B------:R-:W-:Y:S01]  /*3930*/  @!P1 IMAD.IADD R4, R4, 0x1, -R6 ;  /* 0x0000000104049824 */ /* 0x000fe200078e0a06 */
[----:B------:R-:W-:Y:S01]  /*3940*/  ISETP.GE.AND P1, PT, R18, RZ, PT ;  /* 0x000000ff1200720c */ /* 0x000fe20003f26270 */
[----:B------:R-:W-:Y:S01]  /*3950*/  IMAD R8, R0, R11, R8 ;  /* 0x0000000b00087224 */ /* 0x000fe200078e0208 */
[----:B------:R-:W2:Y:S01]  /*3960*/  LDL.LU R18, [R1+0x3b0] ;  /* 0x0003b00001127983 */ /* 0x000ea20000300800 */
[----:B------:R-:W-:Y:S01]  /*3970*/  SEL R5, R2, R5, !P0 ;  /* 0x0000000502057207 */ /* 0x000fe20004000000 */
[----:B------:R-:W-:Y:S01]  /*3980*/  IMAD.MOV R12, RZ, RZ, -R12 ;  /* 0x000000ffff0c7224 */ /* 0x000fe200078e0a0c */
[C---:B------:R-:W-:Y:S01]  /*3990*/  ISETP.GT.U32.AND P2, PT, R0.reuse, R10, PT ;  /* 0x0000000a0000720c */ /* 0x040fe20003f44070 */
[----:B------:R-:W3:Y:S07]  /*39a0*/  LDL.LU R21, [R1+0x3b4] ;  /* 0x0003b40001157983 */ /* 0x000eee0000300800 */
[----:B------:R-:W-:Y:S01]  /*39b0*/  @!P1 IMAD.MOV R4, RZ, RZ, -R4 ;  /* 0x000000ffff049224 */ /* 0x000fe200078e0a04 */
[----:B------:R0:W-:Y:S01]  /*39c0*/  STL [R1+0xd8c], R5 ;  /* 0x000d8c0501007387 */ /* 0x0001e20000100800 */
[C---:B------:R-:W-:Y:S01]  /*39d0*/  ISETP.GT.U32.AND P4, PT, R0.reuse, R8, PT ;  /* 0x000000080000720c */ /* 0x040fe20003f84070 */
[C---:B------:R-:W-:Y:S01]  /*39e0*/  IMAD R7, R0.reuse, R12, R7 ;  /* 0x0000000c00077224 */ /* 0x040fe200078e0207 */
[----:B------:R-:W-:-:S02]  /*39f0*/  ISETP.GT.U32.AND P3, PT, R0, R9, PT ;  /* 0x000000090000720c */ /* 0x000fc40003f64070 */
[----:B------:R-:W-:Y:S02]  /*3a00*/  SEL R2, R2, R4, !P0 ;  /* 0x0000000402027207 */ /* 0x000fe40004000000 */
[----:B------:R-:W-:-:S03]  /*3a10*/  IABS R11, R16 ;  /* 0x00000010000b7213 */ /* 0x000fc60000000000 */
[----:B------:R1:W-:Y:S01]  /*3a20*/  STL [R1+0xd70], R2 ;  /* 0x000d700201007387 */ /* 0x0003e20000100800 */
[--C-:B------:R-:W-:Y:S01]  /*3a30*/  @!P2 IMAD.IADD R10, R10, 0x1, -R0.reuse ;  /* 0x000000010a0aa824 */ /* 0x100fe200078e0a00 */
[C---:B------:R-:W-:Y:S01]  /*3a40*/  ISETP.GT.U32.AND P6, PT, R0.reuse, R7, PT ;  /* 0x000000070000720c */ /* 0x040fe20003fc4070 */
[----:B------:R-:W-:Y:S01]  /*3a50*/  IMAD.MOV.U32 R6, RZ, RZ, R11 ;  /* 0x000000ffff067224 */ /* 0x000fe200078e000b */
[----:B------:R-:W4:Y:S02]  /*3a60*/  LDL.LU R15, [R1+0x3b8] ;  /* 0x0003b800010f7983 */ /* 0x000f240000300800 */
[----:B------:R-:W-:Y:S01]  /*3a70*/  ISETP.GT.U32.AND P2, PT, R0, R10, PT ;  /* 0x0000000a0000720c */ /* 0x000fe20003f44070 */
[--C-:B------:R-:W-:Y:S02]  /*3a80*/  @!P4 IMAD.IADD R8, R8, 0x1, -R0.reuse ;  /* 0x000000010808c824 */ /* 0x100fe400078e0a00 */
[----:B------:R-:W-:-:S03]  /*3a90*/  @!P3 IMAD.IADD R9, R9, 0x1, -R0 ;  /* 0x000000010909b824 */ /* 0x000fc600078e0a00 */
[----:B------:R-:W-:-:S03]  /*3aa0*/  ISETP.GT.U32.AND P0, PT, R0, R8, PT ;  /* 0x000000080000720c */ /* 0x000fc60003f04070 */
[----:B------:R-:W-:-:S04]  /*3ab0*/  @!P6 IADD3 R7, R7, -R0, RZ ;  /* 0x800000000707e210 */ /* 0x000fc80007ffe0ff */
[----:B------:R-:W-:Y:S01]  /*3ac0*/  @!P2 IMAD.IADD R10, R10, 0x1, -R0 ;  /* 0x000000010a0aa824 */ /* 0x000fe200078e0a00 */
[----:B------:R-:W-:Y:S01]  /*3ad0*/  ISETP.GT.U32.AND P4, PT, R0, R9, PT ;  /* 0x000000090000720c */ /* 0x000fe20003f84070 */
[----:B------:R-:W-:Y:S01]  /*3ae0*/  IMAD.HI.U32 R11, R20, R6, RZ ;  /* 0x00000006140b7227 */ /* 0x000fe200078e00ff */
[----:B------:R-:W-:-:S03]  /*3af0*/  ISETP.GT.U32.AND P6, PT, R0, R7, PT ;  /* 0x000000070000720c */ /* 0x000fc60003fc4070 */
[----:B0-----:R-:W-:Y:S02]  /*3b00*/  IMAD.MOV.U32 R5, RZ, RZ, R10 ;  /* 0x000000ffff057224 */ /* 0x001fe400078e000a */
[----:B------:R-:W-:Y:S02]  /*3b10*/  IMAD.MOV R11, RZ, RZ, -R11 ;  /* 0x000000ffff0b7224 */ /* 0x000fe400078e0a0b */
[----:B------:R-:W-:Y:S02]  /*3b20*/  @!P5 IMAD.MOV R5, RZ, RZ, -R5 ;  /* 0x000000ffff05d224 */ /* 0x000fe400078e0a05 */
[----:B------:R-:W-:Y:S01]  /*3b30*/  @!P0 IMAD.IADD R8, R8, 0x1, -R0 ;  /* 0x0000000108088824 */ /* 0x000fe200078e0a00 */
[----:B------:R-:W-:Y:S01]  /*3b40*/  ISETP.GE.AND P0, PT, R16, RZ, PT ;  /* 0x000000ff1000720c */ /* 0x000fe20003f06270 */
[----:B------:R-:W-:Y:S01]  /*3b50*/  IMAD R6, R0, R11, R6 ;  /* 0x0000000b00067224 */ /* 0x000fe200078e0206 */
[----:B------:R-:W-:Y:S01]  /*3b60*/  STL [R1+0x3a0], R5 ;  /* 0x0003a00501007387 */ /* 0x000fe20000100800 */
[----:B------:R-:W-:-:S03]  /*3b70*/  ISETP.GE.AND P1, PT, R29, RZ, PT ;  /* 0x000000ff1d00720c */ /* 0x000fc60003f26270 */
[----:B------:R-:W4:Y:S01]  /*3b80*/  LDL.LU R16, [R1+0x3bc] ;  /* 0x0003bc0001107983 */ /* 0x000f220000300800 */
[----:B------:R-:W-:Y:S01]  /*3b90*/  ISETP.GT.U32.AND P3, PT, R0, R6, PT ;  /* 0x000000060000720c */ /* 0x000fe20003f64070 */
[--C-:B------:R-:W-:Y:S01]  /*3ba0*/  @!P4 IMAD.IADD R9, R9, 0x1, -R0.reuse ;  /* 0x000000010909c824 */ /* 0x100fe200078e0a00 */
[----:B------:R-:W-:Y:S01]  /*3bb0*/  IABS R12, R17 ;  /* 0x00000011000c7213 */ /* 0x000fe20000000000 */
[----:B------:R-:W-:Y:S01]  /*3bc0*/  @!P6 IMAD.IADD R7, R7, 0x1, -R0 ;  /* 0x000000010707e824 */ /* 0x000fe200078e0a00 */
[----:B------:R-:W-:Y:S02]  /*3bd0*/  ISETP.GE.AND P6, PT, R17, RZ, PT ;  /* 0x000000ff1100720c */ /* 0x000fe40003fc6270 */
[----:B------:R-:W-:Y:S01]  /*3be0*/  ISETP.GE.AND P5, PT, R3, RZ, PT ;  /* 0x000000ff0300720c */ /* 0x000fe20003fa6270 */
[----:B------:R-:W4:Y:S01]  /*3bf0*/  LDL.LU R17, [R1+0x3c0] ;  /* 0x0003c00001117983 */ /* 0x000f220000300800 */
[----:B------:R-:W-:-:S03]  /*3c00*/  IMAD.MOV.U32 R3, RZ, RZ, R9 ;  /* 0x000000ffff037224 */ /* 0x000fc600078e0009 */
[----:B------:R-:W4:Y:S02]  /*3c10*/  LDL.LU R29, [R1+0x3c4] ;  /* 0x0003c400011d7983 */ /* 0x000f240000300800 */
[----:B------:R-:W-:Y:S01]  /*3c20*/  @!P1 IADD3 R3, -R3, RZ, RZ ;  /* 0x000000ff03039210 */ /* 0x000fe20007ffe1ff */
[----:B------:R-:W-:Y:S01]  /*3c30*/  @!P3 IMAD.IADD R6, R6, 0x1, -R0 ;  /* 0x000000010606b824 */ /* 0x000fe200078e0a00 */
[----:B------:R-:W-:-:S03]  /*3c40*/  ISETP.GE.AND P2, PT, R28, RZ, PT ;  /* 0x000000ff1c00720c */ /* 0x000fc60003f46270 */
[----:B------:R0:W-:Y:S01]  /*3c50*/  STL [R1+0x39c], R3 ;  /* 0x00039c0301007387 */ /* 0x0001e20000100800 */
[----:B------:R-:W-:Y:S02]  /*3c60*/  IMAD.MOV.U32 R9, RZ, RZ, R8 ;  /* 0x000000ffff097224 */ /* 0x000fe400078e0008 */
[----:B------:R-:W-:-:S07]  /*3c70*/  @!P5 IMAD.MOV R7, RZ, RZ, -R7 ;  /* 0x000000ffff07d224 */ /* 0x000fce00078e0a07 */
[----:B------:R-:W-:Y:S02]  /*3c80*/  @!P2 IMAD.MOV R9, RZ, RZ, -R9 ;  /* 0x000000ffff09a224 */ /* 0x000fe400078e0a09 */
[----:B-1----:R-:W-:-:S04]  /*3c90*/  IMAD.HI.U32 R2, R20, R12, RZ ;  /* 0x0000000c14027227 */ /* 0x002fc800078e00ff */
[----:B------:R-:W-:Y:S01]  /*3ca0*/  IMAD.MOV R2, RZ, RZ, -R2 ;  /* 0x000000ffff027224 */ /* 0x000fe200078e0a02 */
[----:B--2---:R-:W-:Y:S02]  /*3cb0*/  IABS R4, R18 ;  /* 0x0000001200047213 */ /* 0x004fe40000000000 */
[----:B------:R-:W-:Y:S02]  /*3cc0*/  ISETP.GE.AND P3, PT, R18, RZ, PT ;  /* 0x000000ff1200720c */ /* 0x000fe40003f66270 */
[----:B------:R-:W2:Y:S04]  /*3cd0*/  LDL.LU R18, [R1+0x3c8] ;  /* 0x0003c80001127983 */ /* 0x000ea80000300800 */
[----:B0-----:R-:W2:Y:S04]  /*3ce0*/  LDL.LU R3, [R1+0x3cc] ;  /* 0x0003cc0001037983 */ /* 0x001ea80000300800 */
[----:B------:R0:W-:Y:S04]  /*3cf0*/  STL [R1+0x398], R9 ;  /* 0x0003980901007387 */ /* 0x0001e80000100800 */
[----:B------:R-:W-:Y:S04]  /*3d00*/  STL [R1+0x394], R7 ;  /* 0x0003940701007387 */ /* 0x000fe80000100800 */
[----:B------:R-:W2:Y:S01]  /*3d10*/  LDL.LU R28, [R1+0x3d0] ;  /* 0x0003d000011c7983 */ /* 0x000ea20000300800 */
[----:B------:R-:W-:-:S02]  /*3d20*/  IMAD R2, R0, R2, R12 ;  /* 0x0000000200027224 */ /* 0x000fc400078e020c */
[----:B------:R-:W-:-:S03]  /*3d30*/  IMAD.HI.U32 R5, R20, R4, RZ ;  /* 0x0000000414057227 */ /* 0x000fc600078e00ff */
[----:B------:R-:W-:Y:S01]  /*3d40*/  ISETP.GT.U32.AND P4, PT, R0, R2, PT ;  /* 0x000000020000720c */ /* 0x000fe20003f84070 */
[----:B------:R-:W-:-:S04]  /*3d50*/  IMAD.MOV R5, RZ, RZ, -R5 ;  /* 0x000000ffff057224 */ /* 0x000fc800078e0a05 */
[----:B------:R-:W-:-:S05]  /*3d60*/  IMAD R5, R0, R5, R4 ;  /* 0x0000000500057224 */ /* 0x000fca00078e0204 */
[----:B------:R-:W-:-:S03]  /*3d70*/  ISETP.GT.U32.AND P2, PT, R0, R5, PT ;  /* 0x000000050000720c */ /* 0x000fc60003f44070 */
[----:B------:R-:W-:Y:S01]  /*3d80*/  @!P4 IMAD.IADD R2, R2, 0x1, -R0 ;  /* 0x000000010202c824 */ /* 0x000fe200078e0a00 */
[----:B------:R-:W-:-:S04]  /*3d90*/  ISETP.GT.U32.AND P4, PT, R0, R6, PT ;  /* 0x000000060000720c */ /* 0x000fc80003f84070 */
[----:B------:R-:W-:Y:S02]  /*3da0*/  ISETP.GT.U32.AND P1, PT, R0, R2, PT ;  /* 0x000000020000720c */ /* 0x000fe40003f24070 */
[----:B---3--:R-:W-:Y:S02]  /*3db0*/  IABS R10, R21 ;  /* 0x00000015000a7213 */ /* 0x008fe40000000000 */
[----:B----4-:R-:W-:Y:S01]  /*3dc0*/  IABS R11, R15 ;  /* 0x0000000f000b7213 */ /* 0x010fe20000000000 */
[----:B------:R-:W-:Y:S02]  /*3dd0*/  @!P2 IMAD.IADD R5, R5, 0x1, -R0 ;  /* 0x000000010505a824 */ /* 0x000fe400078e0a00 */
[----:B------:R-:W-:-:S04]  /*3de0*/  IMAD.HI.U32 R4, R20, R10, RZ ;  /* 0x0000000a14047227 */ /* 0x000fc800078e00ff */
[----:B------:R-:W-:Y:S02]  /*3df0*/  @!P4 IMAD.IADD R6, R6, 0x1, -R0 ;  /* 0x000000010606c824 */ /* 0x000fe400078e0a00 */
[----:B------:R-:W-:-:S04]  /*3e00*/  IMAD.HI.U32 R8, R20, R11, RZ ;  /* 0x0000000b14087227 */ /* 0x000fc800078e00ff */
[----:B------:R-:W-:Y:S01]  /*3e10*/  @!P0 IMAD.MOV R6, RZ, RZ, -R6 ;  /* 0x000000ffff068224 */ /* 0x000fe200078e0a06 */
[----:B------:R-:W-:Y:S01]  /*3e20*/  ISETP.GT.U32.AND P0, PT, R0, R5, PT ;  /* 0x000000050000720c */ /* 0x000fe20003f04070 */
[----:B------:R-:W-:Y:S02]  /*3e30*/  IMAD.MOV R4, RZ, RZ, -R4 ;  /* 0x000000ffff047224 */ /* 0x000fe400078e0a04 */
[----:B------:R-:W-:Y:S02]  /*3e40*/  @!P1 IMAD.IADD R2, R2, 0x1, -R0 ;  /* 0x0000000102029824 */ /* 0x000fe400078e0a00 */
[----:B------:R-:W-:Y:S02]  /*3e50*/  IMAD.MOV R8, RZ, RZ, -R8 ;  /* 0x000000ffff087224 */ /* 0x000fe400078e0a08 */
[----:B------:R-:W-:Y:S02]  /*3e60*/  IMAD R10, R0, R4, R10 ;  /* 0x00000004000a7224 */ /* 0x000fe400078e020a */
[----:B------:R-:W-:-:S02]  /*3e70*/  IMAD.MOV.U32 R13, RZ, RZ, R2 ;  /* 0x000000ffff0d7224 */ /* 0x000fc400078e0002 */
[C---:B------:R-:W-:Y:S02]  /*3e80*/  IMAD R11, R0.reuse, R8, R11 ;  /* 0x00000008000b7224 */ /* 0x040fe400078e020b */
[----:B------:R-:W-:Y:S01]  /*3e90*/  @!P6 IMAD.MOV R13, RZ, RZ, -R13 ;  /* 0x000000ffff0de224 */ /* 0x000fe200078e0a0d */
[C---:B------:R-:W-:Y:S01]  /*3ea0*/  ISETP.GT.U32.AND P6, PT, R0.reuse, R10, PT ;  /* 0x0000000a0000720c */ /* 0x040fe20003fc4070 */
[----:B------:R1:W-:Y:S01]  /*3eb0*/  STL [R1+0x390], R6 ;  /* 0x0003900601007387 */ /* 0x0003e20000100800 */
[----:B------:R-:W-:Y:S01]  /*3ec0*/  ISETP.GE.AND P4, PT, R15, RZ, PT ;  /* 0x000000ff0f00720c */ /* 0x000fe20003f86270 */
[--C-:B------:R-:W-:Y:S01]  /*3ed0*/  @!P0 IMAD.IADD R5, R5, 0x1, -R0.reuse ;  /* 0x0000000105058824 */ /* 0x100fe200078e0a00 */
[----:B------:R-:W-:Y:S01]  /*3ee0*/  ISETP.GT.U32.AND P0, PT, R0, R11, PT ;  /* 0x0000000b0000720c */ /* 0x000fe20003f04070 */
[----:B------:R-:W3:Y:S08]  /*3ef0*/  LDL.LU R15, [R1+0x3d4] ;  /* 0x0003d400010f7983 */ /* 0x000ef00000300800 */
[----:B------:R-:W-:-:S04]  /*3f00*/  @!P6 IMAD.IADD R10, R10, 0x1, -R0 ;  /* 0x000000010a0ae824 */ /* 0x000fc800078e0a00 */
[----:B------:R-:W-:Y:S01]  /*3f10*/  @!P0 IMAD.IADD R11, R11, 0x1, -R0 ;  /* 0x000000010b0b8824 */ /* 0x000fe200078e0a00 */
[----:B------:R-:W-:Y:S02]  /*3f20*/  ISETP.GT.U32.AND P0, PT, R0, R10, PT ;  /* 0x0000000a0000720c */ /* 0x000fe40003f04070 */
[----:B0-----:R-:W-:Y:S02]  /*3f30*/  IABS R9, R16 ;  /* 0x0000001000097213 */ /* 0x001fe40000000000 */
[----:B------:R-:W-:Y:S02]  /*3f40*/  ISETP.GE.AND P5, PT, R21, RZ, PT ;  /* 0x000000ff1500720c */ /* 0x000fe40003fa6270 */
[----:B------:R-:W4:Y:S01]  /*3f50*/  LDL.LU R21, [R1+0x3d8] ;  /* 0x0003d80001157983 */ /* 0x000f220000300800 */
[----:B------:R-:W-:Y:S01]  /*3f60*/  IMAD.HI.U32 R2, R20, R9, RZ ;  /* 0x0000000914027227 */ /* 0x000fe200078e00ff */
[----:B-1----:R-:W-:-:S05]  /*3f70*/  IABS R6, R29 ;  /* 0x0000001d00067213 */ /* 0x002fca0000000000 */
[----:B------:R-:W-:Y:S01]  /*3f80*/  @!P0 IMAD.IADD R10, R10, 0x1, -R0 ;  /* 0x000000010a0a8824 */ /* 0x000fe200078e0a00 */
[----:B------:R0:W-:Y:S01]  /*3f90*/  STL [R1+0x28b8], R29 ;  /* 0x0028b81d01007387 */ /* 0x0001e20000100800 */
[----:B------:R-:W-:Y:S01]  /*3fa0*/  IADD3 R2, -R2, RZ, RZ ;  /* 0x000000ff02027210 */ /* 0x000fe20007ffe1ff */
[----:B------:R-:W-:Y:S01]  /*3fb0*/  IMAD.MOV.U32 R14, RZ, RZ, R5 ;  /* 0x000000ffff0e7224 */ /* 0x000fe200078e0005 */
[----:B------:R-:W-:Y:S01]  /*3fc0*/  IABS R7, R17 ;  /* 0x0000001100077213 */ /* 0x000fe20000000000 */
[----:B------:R1:W-:Y:S02]  /*3fd0*/  STL [R1+0x38c], R13 ;  /* 0x00038c0d01007387 */ /* 0x0003e40000100800 */
[----:B------:R-:W-:Y:S01]  /*3fe0*/  @!P3 IMAD.MOV R14, RZ, RZ, -R14 ;  /* 0x000000ffff0eb224 */ /* 0x000fe200078e0a0e */
[----:B0-----:R-:W-:Y:S01]  /*3ff0*/  MOV R29, R10 ;  /* 0x0000000a001d7202 */ /* 0x001fe20000000f00 */
[----:B------:R-:W-:Y:S01]  /*4000*/  IMAD R2, R0, R2, R9 ;  /* 0x0000000200027224 */ /* 0x000fe200078e0209 */
[----:B------:R-:W-:Y:S01]  /*4010*/  ISETP.GE.AND P1, PT, R16, RZ, PT ;  /* 0x000000ff1000720c */ /* 0x000fe20003f26270 */
[----:B------:R-:W-:Y:S01]  /*4020*/  IMAD.HI.U32 R12, R20, R7, RZ ;  /* 0x00000007140c7227 */ /* 0x000fe200078e00ff */
[----:B------:R-:W-:Y:S01]  /*4030*/  ISETP.GE.AND P2, PT, R17, RZ, PT ;  /* 0x000000ff1100720c */ /* 0x000fe20003f46270 */
[----:B------:R-:W4:Y:S02]  /*4040*/  LDL.LU R16, [R1+0x3dc] ;  /* 0x0003dc0001107983 */ /* 0x000f240000300800 */
[----:B------:R-:W-:-:S02]  /*4050*/  @!P5 IMAD.MOV R29, RZ, RZ, -R29 ;  /* 0x000000ffff1dd224 */ /* 0x000fc400078e0a1d */
[----:B------:R-:W4:Y:S01]  /*4060*/  LDL.LU R17, [R1+0x3e0] ;  /* 0x0003e00001117983 */ /* 0x000f220000300800 */
[----:B------:R-:W-:Y:S01]  /*4070*/  IMAD.MOV R12, RZ, RZ, -R12 ;  /* 0x000000ffff0c7224 */ /* 0x000fe200078e0a0c */
[----:B------:R-:W-:Y:S02]  /*4080*/  ISETP.GT.U32.AND P6, PT, R0, R2, PT ;  /* 0x000000020000720c */ /* 0x000fe40003fc4070 */
[----:B------:R-:W-:Y:S01]  /*4090*/  STL [R1+0x388], R14 ;  /* 0x0003880e01007387 */ /* 0x000fe20000100800 */
[----:B-1----:R-:W-:-:S03]  /*40a0*/  IMAD.HI.U32 R13, R20, R6, RZ ;  /* 0x00000006140d7227 */ /* 0x002fc600078e00ff */
[----:B------:R0:W-:Y:S01]  /*40b0*/  STL [R1+0x384], R29 ;  /* 0x0003841d01007387 */ /* 0x0001e20000100800 */
[C---:B------:R-:W-:Y:S01]  /*40c0*/  IMAD R7, R0.reuse, R12, R7 ;  /* 0x0000000c00077224 */ /* 0x040fe200078e0207 */
[C---:B------:R-:W-:Y:S01]  /*40d0*/  ISETP.GT.U32.AND P3, PT, R0.reuse, R11, PT ;  /* 0x0000000b0000720c */ /* 0x040fe20003f64070 */
[----:B------:R-:W-:Y:S01]  /*40e0*/  IMAD.MOV R13, RZ, RZ, -R13 ;  /* 0x000000ffff0d7224 */ /* 0x000fe200078e0a0d */
[----:B0-----:R-:W4:Y:S03]  /*40f0*/  LDL.LU R29, [R1+0x28b8] ;  /* 0x0028b800011d7983 */ /* 0x001f260000300800 */
[----:B------:R-:W-:Y:S02]  /*4100*/  IMAD R6, R0, R13, R6 ;  /* 0x0000000d00067224 */ /* 0x000fe400078e0206 */
[----:B------:R-:W-:-:S03]  /*4110*/  @!P6 IMAD.IADD R2, R2, 0x1, -R0 ;  /* 0x000000010202e824 */ /* 0x000fc600078e0a00 */
[----:B------:R-:W-:-:S03]  /*4120*/  ISETP.GT.U32.AND P5, PT, R0, R6, PT ;  /* 0x000000060000720c */ /* 0x000fc60003fa4070 */
[----:B------:R-:W-:Y:S01]  /*4130*/  @!P3 IMAD.IADD R11, R11, 0x1, -R0 ;  /* 0x000000010b0bb824 */ /* 0x000fe200078e0a00 */
[----:B------:R-:W-:-:S09]  /*4140*/  ISETP.GT.U32.AND P6, PT, R0, R2, PT ;  /* 0x000000020000720c */ /* 0x000fd20003fc4070 */
[----:B------:R-:W-:-:S04]  /*4150*/  @!P5 IMAD.IADD R6, R6, 0x1, -R0 ;  /* 0x000000010606d824 */ /* 0x000fc800078e0a00 */
[----:B------:R-:W-:Y:S02]  /*4160*/  @!P6 IMAD.IADD R2, R2, 0x1, -R0 ;  /* 0x000000010202e824 */ /* 0x000fe400078e0a00 */
[----:B------:R-:W-:-:S05]  /*4170*/  @!P4 IMAD.MOV R11, RZ, RZ, -R11 ;  /* 0x000000ffff0bc224 */ /* 0x000fca00078e0a0b */
[----:B------:R0:W-:Y:S01]  /*4180*/  STL [R1+0x380], R11 ;  /* 0x0003800b01007387 */ /* 0x0001e20000100800 */
[----:B--2---:R-:W-:-:S05]  /*4190*/  IABS R4, R18 ;  /* 0x0000001200047213 */ /* 0x004fca0000000000 */
[----:B------:R-:W-:-:S04]  /*41a0*/  IMAD.HI.U32 R12, R20, R4, RZ ;  /* 0x00000004140c7227 */ /* 0x000fc800078e00ff */
[----:B------:R-:W-:-:S04]  /*41b0*/  IMAD.MOV R12, RZ, RZ, -R12 ;  /* 0x000000ffff0c7224 */ /* 0x000fc800078e0a0c */
[----:B------:R-:W-:-:S05]  /*41c0*/  IMAD R4, R0, R12, R4 ;  /* 0x0000000c00047224 */ /* 0x000fca00078e0204 */
[----:B------:R-:W-:Y:S02]  /*41d0*/  ISETP.GT.U32.AND P3, PT, R0, R4, PT ;  /* 0x000000040000720c */ /* 0x000fe40003f64070 */
[----:B------:R-:W-:-:S05]  /*41e0*/  IABS R12, R28 ;  /* 0x0000001c000c7213 */ /* 0x000fca0000000000 */
[----:B------:R-:W-:-:S04]  /*41f0*/  IMAD.HI.U32 R10, R20, R12, RZ ;  /* 0x0000000c140a7227 */ /* 0x000fc800078e00ff */
[----:B------:R-:W-:Y:S02]  /*4200*/  IMAD.MOV R10, RZ, RZ, -R10 ;  /* 0x000000ffff0a7224 */ /* 0x000fe400078e0a0a */
[----:B------:R-:W-:Y:S01]  /*4210*/  @!P3 IMAD.IADD R4, R4, 0x1, -R0 ;  /* 0x000000010404b824 */ /* 0x000fe200078e0a00 */
[C---:B------:R-:W-:Y:S01]  /*4220*/  ISETP.GT.U32.AND P3, PT, R0.reuse, R6, PT ;  /* 0x000000060000720c */ /* 0x040fe20003f64070 */
[----:B------:R-:W-:Y:S01]  /*4230*/  IMAD R10, R0, R10, R12 ;  /* 0x0000000a000a7224 */ /* 0x000fe200078e020c */
[----:B------:R-:W-:-:S05]  /*4240*/  MOV R12, R2 ;  /* 0x00000002000c7202 */ /* 0x000fca0000000f00 */
[----:B------:R-:W-:-:S05]  /*4250*/  @!P1 IMAD.MOV R12, RZ, RZ, -R12 ;  /* 0x000000ffff0c9224 */ /* 0x000fca00078e0a0c */
[----:B------:R-:W-:Y:S01]  /*4260*/  STL [R1+0x37c], R12 ;  /* 0x00037c0c01007387 */ /* 0x000fe20000100800 */
[----:B------:R-:W-:Y:S01]  /*4270*/  @!P3 IMAD.IADD R6, R6, 0x1, -R0 ;  /* 0x000000010606b824 */ /* 0x000fe200078e0a00 */
[----:B------:R-:W-:Y:S02]  /*4280*/  ISETP.GE.AND P3, PT, R18, RZ, PT ;  /* 0x000000ff1200720c */ /* 0x000fe40003f66270 */
[----:B------:R-:W2:Y:S01]  /*4290*/  LDL.LU R18, [R1+0x3e4] ;  /* 0x0003e40001127983 */ /* 0x000ea20000300800 */
[----:B------:R-:W-:Y:S02]  /*42a0*/  IABS R8, R3 ;  /* 0x0000000300087213 */ /* 0x000fe40000000000 */
[----:B------:R-:W-:-:S03]  /*42b0*/  ISETP.GT.U32.AND P0, PT, R0, R7, PT ;  /* 0x000000070000720c */ /* 0x000fc60003f04070 */
[----:B------:R-:W-:-:S04]  /*42c0*/  IMAD.HI.U32 R9, R20, R8, RZ ;  /* 0x0000000814097227 */ /* 0x000fc800078e00ff */
[----:B------:R-:W-:-:S04]  /*42d0*/  IMAD.MOV R9, RZ, RZ, -R9 ;  /* 0x000000ffff097224 */ /* 0x000fc800078e0a09 */
[----:B------:R-:W-:Y:S02]  /*42e0*/  IMAD R8, R0, R9, R8 ;  /* 0x0000000900087224 */ /* 0x000fe400078e0208 */
[----:B------:R-:W-:-:S03]  /*42f0*/  @!P0 IMAD.IADD R7, R7, 0x1, -R0 ;  /* 0x0000000107078824 */ /* 0x000fc600078e0a00 */
[C---:B------:R-:W-:Y:S02]  /*4300*/  ISETP.GT.U32.AND P6, PT, R0.reuse, R8, PT ;  /* 0x000000080000720c */ /* 0x040fe40003fc4070 */
[----:B------:R-:W-:Y:S02]  /*4310*/  ISETP.GT.U32.AND P5, PT, R0, R7, PT ;  /* 0x000000070000720c */ /* 0x000fe40003fa4070 */
[----:B---3--:R-:W-:-:S05]  /*4320*/  IABS R9, R15 ;  /* 0x0000000f00097213 */ /* 0x008fca0000000000 */
[----:B------:R-:W-:-:S04]  /*4330*/  IMAD.HI.U32 R14, R20, R9, RZ ;  /* 0x00000009140e7227 */ /* 0x000fc800078e00ff */
[----:B------:R-:W-:Y:S02]  /*4340*/  IMAD.MOV R14, RZ, RZ, -R14 ;  /* 0x000000ffff0e7224 */ /* 0x000fe400078e0a0e */
[----:B------:R-:W-:Y:S02]  /*4350*/  @!P6 IMAD.IADD R8, R8, 0x1, -R0 ;  /* 0x000000010808e824 */ /* 0x000fe400078e0a00 */
[----:B------:R-:W-:-:S03]  /*4360*/  IMAD R9, R0, R14, R9 ;  /* 0x0000000e00097224 */ /* 0x000fc600078e0209 */
[C---:B------:R-:W-:Y:S01]  /*4370*/  ISETP.GT.U32.AND P4, PT, R0.reuse, R8, PT ;  /* 0x000000080000720c */ /* 0x040fe20003f84070 */
[----:B------:R-:W-:Y:S01]  /*4380*/  @!P5 IMAD.IADD R7, R7, 0x1, -R0 ;  /* 0x000000010707d824 */ /* 0x000fe200078e0a00 */
[----:B------:R-:W-:-:S03]  /*4390*/  ISETP.GT.U32.AND P5, PT, R0, R9, PT ;  /* 0x000000090000720c */ /* 0x000fc60003fa4070 */
[----:B------:R-:W-:Y:S01]  /*43a0*/  @!P2 IMAD.MOV R7, RZ, RZ, -R7 ;  /* 0x000000ffff07a224 */ /* 0x000fe200078e0a07 */
[----:B----4-:R-:W-:-:S07]  /*43b0*/  IABS R5, R21 ;  /* 0x0000001500057213 */ /* 0x010fce0000000000 */
[--C-:B------:R-:W-:Y:S01]  /*43c0*/  @!P4 IMAD.IADD R8, R8, 0x1, -R0.reuse ;  /* 0x000000010808c824 */ /* 0x100fe200078e0a00 */
[----:B------:R-:W-:Y:S02]  /*43d0*/  ISETP.GE.AND P4, PT, R3, RZ, PT ;  /* 0x000000ff0300720c */ /* 0x000fe40003f86270 */
[----:B------:R-:W3:Y:S01]  /*43e0*/  LDL.LU R3, [R1+0x3e8] ;  /* 0x0003e80001037983 */ /* 0x000ee20000300800 */
[----:B------:R-:W-:Y:S01]  /*43f0*/  @!P5 IMAD.IADD R9, R9, 0x1, -R0 ;  /* 0x000000010909d824 */ /* 0x000fe200078e0a00 */
[----:B------:R-:W-:Y:S02]  /*4400*/  ISETP.GE.AND P5, PT, R15, RZ, PT ;  /* 0x000000ff0f00720c */ /* 0x000fe40003fa6270 */
[----:B------:R1:W-:Y:S01]  /*4410*/  STL [R1+0x378], R7 ;  /* 0x0003780701007387 */ /* 0x0003e20000100800 */
[----:B------:R-:W-:Y:S01]  /*4420*/  ISETP.GT.U32.AND P6, PT, R0, R4, PT ;  /* 0x000000040000720c */ /* 0x000fe20003fc4070 */
[----:B------:R-:W-:Y:S02]  /*4430*/  IMAD.HI.U32 R13, R20, R5, RZ ;  /* 0x00000005140d7227 */ /* 0x000fe400078e00ff */
[----:B------:R-:W4:Y:S02]  /*4440*/  LDL.LU R15, [R1+0x3ec] ;  /* 0x0003ec00010f7983 */ /* 0x000f240000300800 */
[----:B------:R-:W-:-:S04]  /*4450*/  IMAD.MOV R13, RZ, RZ, -R13 ;  /* 0x000000ffff0d7224 */ /* 0x000fc800078e0a0d */
[C---:B------:R-:W-:Y:S01]  /*4460*/  IMAD R5, R0.reuse, R13, R5 ;  /* 0x0000000d00057224 */ /* 0x040fe200078e0205 */
[----:B------:R-:W-:-:S03]  /*4470*/  ISETP.GT.U32.AND P1, PT, R0, R10, PT ;  /* 0x0000000a0000720c */ /* 0x000fc60003f24070 */
[----:B------:R-:W-:Y:S01]  /*4480*/  @!P6 IMAD.IADD R4, R4, 0x1, -R0 ;  /* 0x000000010404e824 */ /* 0x000fe200078e0a00 */
[----:B------:R-:W-:Y:S02]  /*4490*/  ISETP.GT.U32.AND P6, PT, R0, R5, PT ;  /* 0x000000050000720c */ /* 0x000fe40003fc4070 */
[----:B------:R-:W-:Y:S02]  /*44a0*/  ISETP.GE.AND P0, PT, R29, RZ, PT ;  /* 0x000000ff1d00720c */ /* 0x000fe40003f06270 */
[----:B0-----:R-:W-:-:S09]  /*44b0*/  IABS R11, R16 ;  /* 0x00000010000b7213 */ /* 0x001fd20000000000 */
[----:B------:R-:W-:Y:S02]  /*44c0*/  @!P6 IMAD.IADD R5, R5, 0x1, -R0 ;  /* 0x000000010505e824 */ /* 0x000fe400078e0a00 */
[----:B-1----:R-:W-:Y:S02]  /*44d0*/  IMAD.MOV.U32 R7, RZ, RZ, R4 ;  /* 0x000000ffff077224 */ /* 0x002fe400078e0004 */
[----:B------:R-:W-:Y:S01]  /*44e0*/  IMAD.HI.U32 R12, R20, R11, RZ ;  /* 0x0000000b140c7227 */ /* 0x000fe200078e00ff */
[----:B------:R-:W-:Y:S02]  /*44f0*/  @!P0 IADD3 R6, -R6, RZ, RZ ;  /* 0x000000ff06068210 */ /* 0x000fe40007ffe1ff */
[----:B------:R-:W-:Y:S01]  /*4500*/  ISETP.GT.U32.AND P0, PT, R0, R9, PT ;  /* 0x000000090000720c */ /* 0x000fe20003f04070 */
[----:B------:R-:W-:Y:S02]  /*4510*/  @!P1 IMAD.IADD R10, R10, 0x1, -R0 ;  /* 0x000000010a0a9824 */ /* 0x000fe400078e0a00 */
[----:B------:R0:W-:Y:S01]  /*4520*/  STL [R1+0x374], R6 ;  /* 0x0003740601007387 */ /* 0x0001e20000100800 */
[C---:B------:R-:W-:Y:S01]  /*4530*/  ISETP.GT.U32.AND P6, PT, R0.reuse, R5, PT ;  /* 0x000000050000720c */ /* 0x040fe20003fc4070 */
[----:B------:R-:W-:Y:S01]  /*4540*/  @!P3 IMAD.MOV R7, RZ, RZ, -R7 ;  /* 0x000000ffff07b224 */ /* 0x000fe200078e0a07 */
[----:B------:R-:W-:Y:S01]  /*4550*/  ISETP.GT.U32.AND P2, PT, R0, R10, PT ;  /* 0x0000000a0000720c */ /* 0x000fe20003f44070 */
[----:B------:R-:W-:-:S02]  /*4560*/  IMAD.MOV R12, RZ, RZ, -R12 ;  /* 0x000000ffff0c7224 */ /* 0x000fc400078e0a0c */
[----:B0-----:R-:W-:-:S04]  /*4570*/  IMAD.MOV.U32 R6, RZ, RZ, R8 ;  /* 0x000000ffff067224 */ /* 0x001fc800078e0008 */
[----:B------:R-:W-:Y:S01]  /*4580*/  @!P4 IMAD.MOV R6, RZ, RZ, -R6 ;  /* 0x000000ffff06c224 */ /* 0x000fe200078e0a06 */
[----:B------:R-:W-:Y:S01]  /*4590*/  STL [R1+0x370], R7 ;  /* 0x0003700701007387 */ /* 0x000fe20000100800 */
[----:B------:R-:W-:Y:S01]  /*45a0*/  IMAD R11, R0, R12, R11 ;  /* 0x0000000c000b7224 */ /* 0x000fe200078e020b */
[----:B------:R-:W-:Y:S01]  /*45b0*/  ISETP.GE.AND P1, PT, R28, RZ, PT ;  /* 0x000000ff1c00720c */ /* 0x000fe20003f26270 */
[----:B------:R-:W-:Y:S01]  /*45c0*/  @!P0 IMAD.IADD R9, R9, 0x1, -R0 ;  /* 0x0000000109098824 */ /* 0x000fe200078e0a00 */
        /* <DEDUP_REMOVED lines=8> */
[----:B------:R-:W4:Y:S01]  /*4650*/  LDL.LU R17, [R1+0x3f4] ;  /* 0x0003f40001117983 */ /* 0x000f220000300800 */
[----:B------:R-:W-:-:S03]  /*4660*/  @!P1 IMAD.MOV R10, RZ, RZ, -R10 ;  /* 0x000000ffff0a9224 */ /* 0x000fc600078e0a0a */
[----:B------:R-:W4:Y:S03]  /*4670*/  LDL.LU R29, [R1+0x3f8] ;  /* 0x0003f800011d7983 */ /* 0x000f260000300800 */
[----:B------:R-:W-:Y:S01]  /*4680*/  @!P3 IMAD.IADD R11, R11, 0x1, -R0 ;  /* 0x000000010b0bb824 */ /* 0x000fe200078e0a00 */
[----:B------:R0:W-:Y:S01]  /*4690*/  STL [R1+0x368], R10 ;  /* 0x0003680a01007387 */ /* 0x0001e20000100800 */
[----:B------:R-:W-:Y:S02]  /*46a0*/  ISETP.GE.AND P4, PT, R21, RZ, PT ;  /* 0x000000ff1500720c */ /* 0x000fe40003f86270 */
[----:B0-----:R-:W-:-:S11]  /*46b0*/  MOV R10, R9 ;  /* 0x00000009000a7202 */ /* 0x001fd60000000f00 */
[----:B------:R-:W-:Y:S02]  /*46c0*/  @!P4 IMAD.MOV R5, RZ, RZ, -R5 ;  /* 0x000000ffff05c224 */ /* 0x000fe400078e0a05 */
[----:B------:R-:W-:Y:S01]  /*46d0*/  @!P5 IMAD.MOV R10, RZ, RZ, -R10 ;  /* 0x000000ffff0ad224 */ /* 0x000fe200078e0a0a */
[----:B--2---:R-:W-:Y:S02]  /*46e0*/  IABS R4, R18 ;  /* 0x0000001200047213 */ /* 0x004fe40000000000 */
[----:B------:R-:W-:Y:S02]  /*46f0*/  ISETP.GE.AND P3, PT, R18, RZ, PT ;  /* 0x000000ff1200720c */ /* 0x000fe40003f66270 */
[----:B------:R-:W2:Y:S04]  /*4700*/  LDL.LU R18, [R1+0x3fc] ;  /* 0x0003fc0001127983 */ /* 0x000ea80000300800 */
[----:B------:R-:W2:Y:S04]  /*4710*/  LDL.LU R21, [R1+0x400] ;  /* 0x0004000001157983 */ /* 0x000ea80000300800 */
[----:B------:R-:W-:Y:S04]  /*4720*/  STL [R1+0x364], R10 ;  /* 0x0003640a01007387 */ /* 0x000fe80000100800 */
[----:B------:R-:W-:Y:S04]  /*4730*/  STL [R1+0x360], R5 ;  /* 0x0003600501007387 */ /* 0x000fe80000100800 */
[----:B------:R-:W2:Y:S01]  /*4740*/  LDL.LU R28, [R1+0x404] ;  /* 0x00040400011c7983 */ /* 0x000ea20000300800 */
[----:B------:R-:W-:-:S04]  /*4750*/  IMAD.HI.U32 R13, R20, R2, RZ ;  /* 0x00000002140d7227 */ /* 0x000fc800078e00ff */
[----:B------:R-:W-:-:S04]  /*4760*/  IMAD.MOV R13, RZ, RZ, -R13 ;  /* 0x000000ffff0d7224 */ /* 0x000fc800078e0a0d */
[----:B------:R-:W-:-:S05]  /*4770*/  IMAD R2, R0, R13, R2 ;  /* 0x0000000d00027224 */ /* 0x000fca00078e0202 */
[----:B------:R-:W-:Y:S01]  /*4780*/  ISETP.GT.U32.AND P2, PT, R0, R2, PT ;  /* 0x000000020000720c */ /* 0x000fe20003f44070 */
[----:B------:R-:W-:-:S04]  /*4790*/  IMAD.HI.U32 R6, R20, R4, RZ ;  /* 0x0000000414067227 */ /* 0x000fc800078e00ff */
[----:B------:R-:W-:-:S04]  /*47a0*/  IMAD.MOV R6, RZ, RZ, -R6 ;  /* 0x000000ffff067224 */ /* 0x000fc800078e0a06 */
[----:B------:R-:W-:-:S04]  /*47b0*/  IMAD R6, R0, R6, R4 ;  /* 0x0000000600067224 */ /* 0x000fc800078e0204 */
[----:B------:R-:W-:Y:S01]  /*47c0*/  @!P2 IMAD.IADD R2, R2, 0x1, -R0 ;  /* 0x000000010202a824 */ /* 0x000fe200078e0a00 */
[C---:B------:R-:W-:Y:S02]  /*47d0*/  ISETP.GT.U32.AND P2, PT, R0.reuse, R11, PT ;  /* 0x0000000b0000720c */ /* 0x040fe40003f44070 */
[C---:B------:R-:W-:Y:S02]  /*47e0*/  ISETP.GT.U32.AND P5, PT, R0.reuse, R6, PT ;  /* 0x000000060000720c */ /* 0x040fe40003fa4070 */
[----:B------:R-:W-:-:S09]  /*47f0*/  ISETP.GT.U32.AND P1, PT, R0, R2, PT ;  /* 0x000000020000720c */ /* 0x000fd20003f24070 */
[--C-:B------:R-:W-:Y:S01]  /*4800*/  @!P2 IMAD.IADD R11, R11, 0x1, -R0.reuse ;  /* 0x000000010b0ba824 */ /* 0x100fe200078e0a00 */
[----:B---3--:R-:W-:Y:S01]  /*4810*/  IABS R7, R3 ;  /* 0x0000000300077213 */ /* 0x008fe20000000000 */
[----:B------:R-:W-:Y:S01]  /*4820*/  @!P5 IMAD.IADD R6, R6, 0x1, -R0 ;  /* 0x000000010606d824 */ /* 0x000fe200078e0a00 */
[----:B------:R-:W-:Y:S01]  /*4830*/  ISETP.GE.AND P4, PT, R3, RZ, PT ;  /* 0x000000ff0300720c */ /* 0x000fe20003f86270 */
[----:B------:R-:W-:Y:S02]  /*4840*/  IMAD.MOV.U32 R3, RZ, RZ, R11 ;  /* 0x000000ffff037224 */ /* 0x000fe400078e000b */
[----:B------:R-:W-:Y:S01]  /*4850*/  IMAD.HI.U32 R4, R20, R7, RZ ;  /* 0x0000000714047227 */ /* 0x000fe200078e00ff */
[----:B----4-:R-:W-:-:S03]  /*4860*/  IABS R8, R15 ;  /* 0x0000000f00087213 */ /* 0x010fc60000000000 */
[----:B------:R-:W-:Y:S01]  /*4870*/  @!P0 IMAD.MOV R3, RZ, RZ, -R3 ;  /* 0x000000ffff038224 */ /* 0x000fe200078e0a03 */
[----:B------:R-:W-:Y:S01]  /*4880*/  ISETP.GT.U32.AND P0, PT, R0, R6, PT ;  /* 0x000000060000720c */ /* 0x000fe20003f04070 */
[----:B------:R-:W-:Y:S02]  /*4890*/  IMAD.MOV R4, RZ, RZ, -R4 ;  /* 0x000000ffff047224 */ /* 0x000fe400078e0a04 */
[----:B------:R-:W-:-:S04]  /*48a0*/  IMAD.HI.U32 R9, R20, R8, RZ ;  /* 0x0000000814097227 */ /* 0x000fc800078e00ff */
[----:B------:R-:W-:Y:S02]  /*48b0*/  @!P1 IMAD.IADD R2, R2, 0x1, -R0 ;  /* 0x0000000102029824 */ /* 0x000fe400078e0a00 */
[----:B------:R-:W-:Y:S02]  /*48c0*/  IMAD.MOV R9, RZ, RZ, -R9 ;  /* 0x000000ffff097224 */ /* 0x000fe400078e0a09 */
[C---:B------:R-:W-:Y:S02]  /*48d0*/  IMAD R7, R0.reuse, R4, R7 ;  /* 0x0000000400077224 */ /* 0x040fe400078e0207 */
[----:B------:R-:W-:Y:S01]  /*48e0*/  IMAD.MOV.U32 R13, RZ, RZ, R2 ;  /* 0x000000ffff0d7224 */ /* 0x000fe200078e0002 */
[----:B------:R-:W-:Y:S01]  /*48f0*/  ISETP.GE.AND P2, PT, R15, RZ, PT ;  /* 0x000000ff0f00720c */ /* 0x000fe20003f46270 */
[C---:B------:R-:W-:Y:S01]  /*4900*/  IMAD R8, R0.reuse, R9, R8 ;  /* 0x0000000900087224 */ /* 0x040fe200078e0208 */
[----:B------:R0:W-:Y:S01]  /*4910*/  STL [R1+0x35c], R3 ;  /* 0x00035c0301007387 */ /* 0x0001e20000100800 */
[----:B------:R-:W-:Y:S01]  /*4920*/  @!P6 IMAD.MOV R13, RZ, RZ, -R13 ;  /* 0x000000ffff0de224 */ /* 0x000fe200078e0a0d */
[----:B------:R-:W-:-:S02]  /*4930*/  ISETP.GT.U32.AND P6, PT, R0, R7, PT ;  /* 0x000000070000720c */ /* 0x000fc40003fc4070 */
[----:B------:R-:W3:Y:S01]  /*4940*/  LDL.LU R15, [R1+0x408] ;  /* 0x00040800010f7983 */ /* 0x000ee20000300800 */
[--C-:B------:R-:W-:Y:S01]  /*4950*/  @!P0 IMAD.IADD R6, R6, 0x1, -R0.reuse ;  /* 0x0000000106068824 */ /* 0x100fe200078e0a00 */
[----:B------:R-:W-:Y:S02]  /*4960*/  ISETP.GT.U32.AND P0, PT, R0, R8, PT ;  /* 0x000000080000720c */ /* 0x000fe40003f04070 */
[----:B0-----:R-:W4:Y:S07]  /*4970*/  LDL.LU R3, [R1+0x40c] ;  /* 0x00040c0001037983 */ /* 0x001f2e0000300800 */
[----:B------:R-:W-:-:S04]  /*4980*/  @!P6 IMAD.IADD R7, R7, 0x1, -R0 ;  /* 0x000000010707e824 */ /* 0x000fc800078e0a00 */
[----:B------:R-:W-:Y:S01]  /*4990*/  @!P0 IMAD.IADD R8, R8, 0x1, -R0 ;  /* 0x0000000108088824 */ /* 0x000fe200078e0a00 */
[----:B------:R-:W-:Y:S01]  /*49a0*/  ISETP.GT.U32.AND P0, PT, R0, R7, PT ;  /* 0x000000070000720c */ /* 0x000fe20003f04070 */
[----:B------:R-:W-:-:S12]  /*49b0*/  IMAD.MOV.U32 R14, RZ, RZ, R6 ;  /* 0x000000ffff0e7224 */ /* 0x000fd800078e0006 */
[----:B------:R-:W-:Y:S01]  /*49c0*/  @!P0 IMAD.IADD R7, R7, 0x1, -R0 ;  /* 0x0000000107078824 */ /* 0x000fe200078e0a00 */
[----:B------:R-:W-:-:S05]  /*49d0*/  IABS R11, R16 ;  /* 0x00000010000b7213 */ /* 0x000fca0000000000 */
[----:B------:R-:W-:Y:S01]  /*49e0*/  IMAD.HI.U32 R2, R20, R11, RZ ;  /* 0x0000000b14027227 */ /* 0x000fe200078e00ff */
[----:B------:R-:W-:-:S04]  /*49f0*/  IABS R9, R17 ;  /* 0x0000001100097213 */ /* 0x000fc80000000000 */
[----:B------:R-:W-:Y:S01]  /*4a00*/  IADD3 R2, -R2, RZ, RZ ;  /* 0x000000ff02027210 */ /* 0x000fe20007ffe1ff */
[----:B------:R0:W-:Y:S01]  /*4a10*/  STL [R1+0x28b4], R29 ;  /* 0x0028b41d01007387 */ /* 0x0001e20000100800 */
[----:B------:R-:W-:Y:S01]  /*4a20*/  IABS R5, R29 ;  /* 0x0000001d00057213 */ /* 0x000fe20000000000 */
[----:B------:R-:W-:Y:S01]  /*4a30*/  IMAD.HI.U32 R12, R20, R9, RZ ;  /* 0x00000009140c7227 */ /* 0x000fe200078e00ff */
[----:B------:R-:W-:Y:S01]  /*4a40*/  ISETP.GE.AND P1, PT, R16, RZ, PT ;  /* 0x000000ff1000720c */ /* 0x000fe20003f26270 */
[----:B------:R1:W-:Y:S02]  /*4a50*/  STL [R1+0x358], R13 ;  /* 0x0003580d01007387 */ /* 0x0003e40000100800 */
[----:B------:R-:W-:Y:S02]  /*4a60*/  @!P3 IMAD.MOV R14, RZ, RZ, -R14 ;  /* 0x000000ffff0eb224 */ /* 0x000fe400078e0a0e */
[----:B------:R-:W-:Y:S01]  /*4a70*/  IMAD R2, R0, R2, R11 ;  /* 0x0000000200027224 */ /* 0x000fe200078e020b */
[----:B------:R-:W-:Y:S01]  /*4a80*/  ISETP.GE.AND P5, PT, R17, RZ, PT ;  /* 0x000000ff1100720c */ /* 0x000fe20003fa6270 */
[----:B------:R-:W4:Y:S01]  /*4a90*/  LDL.LU R16, [R1+0x410] ;  /* 0x0004100001107983 */ /* 0x000f220000300800 */
[----:B0-----:R-:W-:Y:S01]  /*4aa0*/  MOV R29, R7 ;  /* 0x00000007001d7202 */ /* 0x001fe20000000f00 */
[----:B------:R-:W-:-:S02]  /*4ab0*/  IMAD.MOV R12, RZ, RZ, -R12 ;  /* 0x000000ffff0c7224 */ /* 0x000fc400078e0a0c */
[----:B------:R-:W4:Y:S02]  /*4ac0*/  LDL.LU R17, [R1+0x414] ;  /* 0x0004140001117983 */ /* 0x000f240000300800 */
[----:B------:R-:W-:Y:S01]  /*4ad0*/  @!P4 IMAD.MOV R29, RZ, RZ, -R29 ;  /* 0x000000ffff1dc224 */ /* 0x000fe200078e0a1d */
[----:B------:R-:W-:Y:S01]  /*4ae0*/  ISETP.GT.U32.AND P6, PT, R0, R2, PT ;  /* 0x000000020000720c */ /* 0x000fe20003fc4070 */
[----:B-1----:R-:W-:Y:S01]  /*4af0*/  IMAD.HI.U32 R13, R20, R5, RZ ;  /* 0x00000005140d7227 */ /* 0x002fe200078e00ff */
[----:B------:R-:W-:Y:S01]  /*4b00*/  STL [R1+0x354], R14 ;  /* 0x0003540e01007387 */ /* 0x000fe20000100800 */
[----:B------:R-:W-:-:S03]  /*4b10*/  ISETP.GT.U32.AND P3, PT, R0, R8, PT ;  /* 0x000000080000720c */ /* 0x000fc60003f64070 */
[----:B------:R0:W-:Y:S01]  /*4b20*/  STL [R1+0x350], R29 ;  /* 0x0003501d01007387 */ /* 0x0001e20000100800 */
[C---:B------:R-:W-:Y:S02]  /*4b30*/  IMAD R9, R0.reuse, R12, R9 ;  /* 0x0000000c00097224 */ /* 0x040fe400078e0209 */
[----:B------:R-:W-:Y:S01]  /*4b40*/  IMAD.MOV R13, RZ, RZ, -R13 ;  /* 0x000000ffff0d7224 */ /* 0x000fe200078e0a0d */
[----:B0-----:R-:W4:Y:S03]  /*4b50*/  LDL.LU R29, [R1+0x28b4] ;  /* 0x0028b400011d7983 */ /* 0x001f260000300800 */
[----:B------:R-:W-:Y:S02]  /*4b60*/  IMAD R5, R0, R13, R5 ;  /* 0x0000000d00057224 */ /* 0x000fe400078e0205 */
[----:B------:R-:W-:-:S03]  /*4b70*/  @!P6 IMAD.IADD R2, R2, 0x1, -R0 ;  /* 0x000000010202e824 */ /* 0x000fc600078e0a00 */
[----:B------:R-:W-:Y:S01]  /*4b80*/  ISETP.GT.U32.AND P4, PT, R0, R5, PT ;  /* 0x000000050000720c */ /* 0x000fe20003f84070 */
[----:B------:R-:W-:Y:S01]  /*4b90*/  @!P3 IMAD.IADD R8, R8, 0x1, -R0 ;  /* 0x000000010808b824 */ /* 0x000fe200078e0a00 */
[----:B------:R-:W-:-:S11]  /*4ba0*/  ISETP.GT.U32.AND P6, PT, R0, R2, PT ;  /* 0x000000020000720c */ /* 0x000fd60003fc4070 */
[--C-:B------:R-:W-:Y:S02]  /*4bb0*/  @!P4 IMAD.IADD R5, R5, 0x1, -R0.reuse ;  /* 0x000000010505c824 */ /* 0x100fe400078e0a00 */
[----:B------:R-:W-:Y:S01]  /*4bc0*/  @!P6 IMAD.IADD R2, R2, 0x1, -R0 ;  /* 0x000000010202e824 */ /* 0x000fe200078e0a00 */
[----:B------:R-:W-:-:S05]  /*4bd0*/  @!P2 IADD3 R8, -R8, RZ, RZ ;  /* 0x000000ff0808a210 */ /* 0x000fca0007ffe1ff */
[----:B------:R-:W-:Y:S01]  /*4be0*/  STL [R1+0x34c], R8 ;  /* 0x00034c0801007387 */ /* 0x000fe20000100800 */
        /* <DEDUP_REMOVED lines=10> */
[----:B------:R-:W-:Y:S02]  /*4c90*/  IMAD R7, R0, R7, R12 ;  /* 0x0000000700077224 */ /* 0x000fe400078e020c */
[----:B------:R-:W-:-:S04]  /*4ca0*/  IMAD.MOV.U32 R12, RZ, RZ, R2 ;  /* 0x000000ffff0c7224 */ /* 0x000fc800078e0002 */
        /* <DEDUP_REMOVED lines=13> */
[----:B---3--:R-:W-:-:S09]  /*4d80*/  IABS R11, R15 ;  /* 0x0000000f000b7213 */ /* 0x008fd20000000000 */
[----:B------:R-:W-:Y:S02]  /*4d90*/  @!P6 IMAD.IADD R10, R10, 0x1, -R0 ;  /* 0x000000010a0ae824 */ /* 0x000fe400078e0a00 */
[----:B------:R-:W-:-:S04]  /*4da0*/  IMAD.HI.U32 R14, R20, R11, RZ ;  /* 0x0000000b140e7227 */ /* 0x000fc800078e00ff */
[----:B------:R-:W-:Y:S01]  /*4db0*/  IMAD.MOV R14, RZ, RZ, -R14 ;  /* 0x000000ffff0e7224 */ /* 0x000fe200078e0a0e */
[----:B------:R-:W-:-:S03]  /*4dc0*/  ISETP.GT.U32.AND P2, PT, R0, R10, PT ;  /* 0x0000000a0000720c */ /* 0x000fc60003f44070 */
[----:B------:R-:W-:Y:S02]  /*4dd0*/  IMAD R11, R0, R14, R11 ;  /* 0x0000000e000b7224 */ /* 0x000fe400078e020b */
[----:B------:R-:W-:-:S03]  /*4de0*/  @!P4 IMAD.IADD R9, R9, 0x1, -R0 ;  /* 0x000000010909c824 */ /* 0x000fc600078e0a00 */
[----:B------:R-:W-:Y:S01]  /*4df0*/  ISETP.GT.U32.AND P4, PT, R0, R11, PT ;  /* 0x0000000b0000720c */ /* 0x000fe20003f84070 */
[----:B------:R-:W-:Y:S01]  /*4e00*/  @!P5 IMAD.MOV R9, RZ, RZ, -R9 ;  /* 0x000000ffff09d224 */ /* 0x000fe200078e0a09 */
[----:B----4-:R-:W-:-:S03]  /*4e10*/  IABS R6, R3 ;  /* 0x0000000300067213 */ /* 0x010fc60000000000 */
[----:B------:R-:W-:Y:S01]  /*4e20*/  @!P2 IMAD.IADD R10, R10, 0x1, -R0 ;  /* 0x000000010a0aa824 */ /* 0x000fe200078e0a00 */
[----:B------:R-:W-:Y:S02]  /*4e30*/  ISETP.GE.AND P2, PT, R21, RZ, PT ;  /* 0x000000ff1500720c */ /* 0x000fe40003f46270 */
[----:B------:R-:W3:Y:S01]  /*4e40*/  LDL.LU R21, [R1+0x41c] ;  /* 0x00041c0001157983 */ /* 0x000ee20000300800 */
[----:B------:R-:W-:-:S03]  /*4e50*/  ISETP.GT.U32.AND P6, PT, R0, R4, PT ;  /* 0x000000040000720c */ /* 0x000fc60003fc4070 */
[----:B------:R0:W-:Y:S01]  /*4e60*/  STL [R1+0x344], R9 ;  /* 0x0003440901007387 */ /* 0x0001e20000100800 */
[----:B------:R-:W-:Y:S01]  /*4e70*/  @!P4 IMAD.IADD R11, R11, 0x1, -R0 ;  /* 0x000000010b0bc824 */ /* 0x000fe200078e0a00 */
[----:B------:R-:W-:Y:S02]  /*4e80*/  ISETP.GE.AND P4, PT, R15, RZ, PT ;  /* 0x000000ff0f00720c */ /* 0x000fe40003f86270 */
[----:B------:R-:W4:Y:S01]  /*4e90*/  LDL.LU R15, [R1+0x420] ;  /* 0x00042000010f7983 */ /* 0x000f220000300800 */
[----:B------:R-:W-:-:S04]  /*4ea0*/  IMAD.HI.U32 R13, R20, R6, RZ ;  /* 0x00000006140d7227 */ /* 0x000fc800078e00ff */
[----:B------:R-:W-:Y:S01]  /*4eb0*/  IMAD.MOV R13, RZ, RZ, -R13 ;  /* 0x000000ffff0d7224 */ /* 0x000fe200078e0a0d */
[----:B------:R-:W-:-:S03]  /*4ec0*/  ISETP.GT.U32.AND P1, PT, R0, R7, PT ;  /* 0x000000070000720c */ /* 0x000fc60003f24070 */
[----:B------:R-:W-:Y:S02]  /*4ed0*/  IMAD R6, R0, R13, R6 ;  /* 0x0000000d00067224 */ /* 0x000fe400078e0206 */
[----:B------:R-:W-:-:S03]  /*4ee0*/  @!P6 IMAD.IADD R4, R4, 0x1, -R0 ;  /* 0x000000010404e824 */ /* 0x000fc600078e0a00 */
[----:B------:R-:W-:-:S05]  /*4ef0*/  ISETP.GT.U32.AND P6, PT, R0, R6, PT ;  /* 0x000000060000720c */ /* 0x000fca0003fc4070 */
[----:B------:R-:W-:Y:S02]  /*4f00*/  @!P1 IMAD.IADD R7, R7, 0x1, -R0 ;  /* 0x0000000107079824 */ /* 0x000fe400078e0a00 */
[----:B0-----:R-:W-:-:S03]  /*4f10*/  IMAD.MOV.U32 R9, RZ, RZ, R4 ;  /* 0x000000ffff097224 */ /* 0x001fc600078e0004 */
[----:B------:R-:W-:Y:S02]  /*4f20*/  ISETP.GT.U32.AND P5, PT, R0, R7, PT ;  /* 0x000000070000720c */ /* 0x000fe40003fa4070 */
[----:B------:R-:W-:Y:S02]  /*4f30*/  IABS R8, R16 ;  /* 0x0000001000087213 */ /* 0x000fe40000000000 */
[----:B------:R-:W-:-:S03]  /*4f40*/  @!P6 IADD3 R6, R6, -R0, RZ ;  /* 0x800000000606e210 */ /* 0x000fc60007ffe0ff */
[----:B------:R-:W-:Y:S01]  /*4f50*/  IMAD.HI.U32 R12, R20, R8, RZ ;  /* 0x00000008140c7227 */ /* 0x000fe200078e00ff */
[----:B------:R-:W-:Y:S02]  /*4f60*/  ISETP.GE.AND P0, PT, R29, RZ, PT ;  /* 0x000000ff1d00720c */ /* 0x000fe40003f06270 */
[----:B------:R-:W-:Y:S01]  /*4f70*/  ISETP.GT.U32.AND P6, PT, R0, R6, PT ;  /* 0x000000060000720c */ /* 0x000fe20003fc4070 */
[----:B------:R-:W-:-:S10]  /*4f80*/  IMAD.MOV R12, RZ, RZ, -R12 ;  /* 0x000000ffff0c7224 */ /* 0x000fd400078e0a0c */
[----:B------:R-:W-:Y:S01]  /*4f90*/  @!P0 IMAD.MOV R5, RZ, RZ, -R5 ;  /* 0x000000ffff058224 */ /* 0x000fe200078e0a05 */
[----:B------:R-:W-:-:S04]  /*4fa0*/  ISETP.GT.U32.AND P0, PT, R0, R11, PT ;  /* 0x0000000b0000720c */ /* 0x000fc80003f04070 */
[----:B------:R0:W-:Y:S01]  /*4fb0*/  STL [R1+0x340], R5 ;  /* 0x0003400501007387 */ /* 0x0001e20000100800 */
[----:B------:R-:W-:Y:S01]  /*4fc0*/  @!P3 IMAD.MOV R9, RZ, RZ, -R9 ;  /* 0x000000ffff09b224 */ /* 0x000fe200078e0a09 */
[----:B------:R-:W-:Y:S01]  /*4fd0*/  ISETP.GE.AND P1, PT, R28, RZ, PT ;  /* 0x000000ff1c00720c */ /* 0x000fe20003f26270 */
[----:B------:R-:W-:Y:S02]  /*4fe0*/  IMAD R8, R0, R12, R8 ;  /* 0x0000000c00087224 */ /* 0x000fe400078e0208 */
[----:B0-----:R-:W-:-:S04]  /*4ff0*/  IMAD.MOV.U32 R5, RZ, RZ, R10 ;  /* 0x000000ffff057224 */ /* 0x001fc800078e000a */
[----:B------:R-:W-:Y:S01]  /*5000*/  @!P2 IMAD.MOV R5, RZ, RZ, -R5 ;  /* 0x000000ffff05a224 */ /* 0x000fe200078e0a05 */
[----:B------:R-:W-:Y:S01]  /*5010*/  STL [R1+0x33c], R9 ;  /* 0x00033c0901007387 */ /* 0x000fe20000100800 */
[--C-:B------:R-:W-:Y:S01]  /*5020*/  @!P0 IMAD.IADD R11, R11, 0x1, -R0.reuse ;  /* 0x000000010b0b8824 */ /* 0x100fe200078e0a00 */
[----:B------:R-:W-:Y:S01]  /*5030*/  ISETP.GE.AND P0, PT, R16, RZ, PT ;  /* 0x000000ff1000720c */ /* 0x000fe20003f06270 */
[----:B------:R-:W-:Y:S01]  /*5040*/  @!P5 IMAD.IADD R7, R7, 0x1, -R0 ;  /* 0x000000010707d824 */ /* 0x000fe200078e0a00 */
[----:B------:R-:W-:Y:S01]  /*5050*/  STL [R1+0x338], R5 ;  /* 0x0003380501007387 */ /* 0x000fe20000100800 */
[----:B------:R-:W-:-:S03]  /*5060*/  ISETP.GT.U32.AND P3, PT, R0, R8, PT ;  /* 0x000000080000720c */ /* 0x000fc60003f64070 */
[----:B------:R-:W4:Y:S01]  /*5070*/  LDL.LU R16, [R1+0x424] ;  /* 0x0004240001107983 */ /* 0x000f220000300800 */
[----:B------:R-:W-:Y:S01]  /*5080*/  @!P6 IMAD.IADD R6, R6, 0x1, -R0 ;  /* 0x000000010606e824 */ /* 0x000fe200078e0a00 */
[----:B------:R-:W-:Y:S02]  /*5090*/  IABS R2, R17 ;  /* 0x0000001100027213 */ /* 0x000fe40000000000 */
[----:B------:R-:W-:Y:S02]  /*50a0*/  ISETP.GE.AND P2, PT, R3, RZ, PT ;  /* 0x000000ff0300720c */ /* 0x000fe40003f46270 */
[----:B------:R-:W-:Y:S02]  /*50b0*/  ISETP.GE.AND P6, PT, R17, RZ, PT ;  /* 0x000000ff1100720c */ /* 0x000fe40003fc6270 */
[----:B------:R-:W-:Y:S01]  /*50c0*/  MOV R3, R7 ;  /* 0x0000000700037202 */ /* 0x000fe20000000f00 */
[----:B------:R-:W4:Y:S04]  /*50d0*/  LDL.LU R17, [R1+0x428] ;  /* 0x0004280001117983 */ /* 0x000f280000300800 */
[----:B------:R-:W4:Y:S01]  /*50e0*/  LDL.LU R29, [R1+0x42c] ;  /* 0x00042c00011d7983 */ /* 0x000f220000300800 */
[----:B------:R-:W-:-:S02]  /*50f0*/  @!P1 IMAD.MOV R3, RZ, RZ, -R3 ;  /* 0x000000ffff039224 */ /* 0x000fc400078e0a03 */
[----:B------:R-:W-:-:S03]  /*5100*/  @!P3 IMAD.IADD R8, R8, 0x1, -R0 ;  /* 0x000000010808b824 */ /* 0x000fc600078e0a00 */
[----:B------:R0:W-:Y:S01]  /*5110*/  STL [R1+0x334], R3 ;  /* 0x0003340301007387 */ /* 0x0001e20000100800 */
[----:B------:R-:W-:Y:S02]  /*5120*/  @!P4 IMAD.MOV R11, RZ, RZ, -R11 ;  /* 0x000000ffff0bc224 */ /* 0x000fe400078e0a0b */
[----:B------:R-:W-:Y:S01]  /*5130*/  @!P2 IMAD.MOV R6, RZ, RZ, -R6 ;  /* 0x000000ffff06a224 */ /* 0x000fe200078e0a06 */
[----:B--2---:R-:W-:Y:S02]  /*5140*/  IABS R4, R18 ;  /* 0x0000001200047213 */ /* 0x004fe40000000000 */
[----:B------:R-:W-:Y:S02]  /*5150*/  ISETP.GE.AND P3, PT, R18, RZ, PT ;  /* 0x000000ff1200720c */ /* 0x000fe40003f66270 */
[----:B------:R-:W2:Y:S04]  /*5160*/  LDL.LU R18, [R1+0x430] ;  /* 0x0004300001127983 */ /* 0x000ea80000300800 */
[----:B0-----:R-:W2:Y:S04]  /*5170*/  LDL.LU R3, [R1+0x434] ;  /* 0x0004340001037983 */ /* 0x001ea80000300800 */
[----:B------:R-:W-:Y:S04]  /*5180*/  STL [R1+0x330], R11 ;  /* 0x0003300b01007387 */ /* 0x000fe80000100800 */
[----:B------:R0:W-:Y:S04]  /*5190*/  STL [R1+0x32c], R6 ;  /* 0x00032c0601007387 */ /* 0x0001e80000100800 */
        /* <DEDUP_REMOVED lines=12> */
[----:B------:R-:W-:Y:S01]  /*5260*/  @!P5 IMAD.IADD R8, R8, 0x1, -R0 ;  /* 0x000000010808d824 */ /* 0x000fe200078e0a00 */
[----:B---3--:R-:W-:-:S03]  /*5270*/  IABS R9, R21 ;  /* 0x0000001500097213 */ /* 0x008fc60000000000 */
[----:B0-----:R-:W-:Y:S01]  /*5280*/  IMAD.MOV.U32 R6, RZ, RZ, R8 ;  /* 0x000000ffff067224 */ /* 0x001fe200078e0008 */
[----:B------:R-:W-:Y:S01]  /*5290*/  @!P4 IADD3 R5, R5, -R0, RZ ;  /* 0x800000000505c210 */ /* 0x000fe20007ffe0ff */
        /* <DEDUP_REMOVED lines=9> */
[----:B------:R-:W-:Y:S02]  /*5330*/  IMAD.MOV.U32 R13, RZ, RZ, R2 ;  /* 0x000000ffff0d7224 */ /* 0x000fe400078e0002 */
        /* <DEDUP_REMOVED lines=9> */
[----:B------:R-:W-:Y:S02]  /*53d0*/  @!P0 IADD3 R10, R10, -R0, RZ ;  /* 0x800000000a0a8210 */ /* 0x000fe40007ffe0ff */
[----:B------:R-:W-:Y:S02]  /*53e0*/  ISETP.GT.U32.AND P0, PT, R0, R9, PT ;  /* 0x000000090000720c */ /* 0x000fe40003f04070 */
[----:B------:R-:W-:Y:S02]  /*53f0*/  ISETP.GE.AND P2, PT, R21, RZ, PT ;  /* 0x000000ff1500720c */ /* 0x000fe40003f46270 */
[----:B------:R-:W4:Y:S01]  /*5400*/  LDL.LU R21, [R1+0x440] ;  /* 0x0004400001157983 */ /* 0x000f220000300800 */
[----:B------:R-:W-:-:S08]  /*5410*/  IMAD.MOV.U32 R14, RZ, RZ, R5 ;  /* 0x000000ffff0e7224 */ /* 0x000fd000078e0005 */
[----:B------:R-:W-:Y:S02]  /*5420*/  @!P0 IMAD.IADD R9, R9, 0x1, -R0 ;  /* 0x0000000109098824 */ /* 0x000fe400078e0a00 */
[----:B------:R-:W-:Y:S01]  /*5430*/  @!P3 IMAD.MOV R14, RZ, RZ, -R14 ;  /* 0x000000ffff0eb224 */ /* 0x000fe200078e0a0e */
[----:B------:R-:W-:Y:S02]  /*5440*/  ISETP.GT.U32.AND P3, PT, R0, R10, PT ;  /* 0x0000000a0000720c */ /* 0x000fe40003f64070 */
[----:B------:R-:W-:-:S05]  /*5450*/  IABS R11, R16 ;  /* 0x00000010000b7213 */ /* 0x000fca0000000000 */
[----:B------:R-:W-:Y:S01]  /*5460*/  IMAD.HI.U32 R2, R20, R11, RZ ;  /* 0x0000000b14027227 */ /* 0x000fe200078e00ff */
[----:B------:R-:W-:-:S03]  /*5470*/  IABS R7, R17 ;  /* 0x0000001100077213 */ /* 0x000fc60000000000 */
[----:B------:R-:W-:Y:S01]  /*5480*/  IMAD.MOV R2, RZ, RZ, -R2 ;  /* 0x000000ffff027224 */ /* 0x000fe200078e0a02 */
[----:B0-----:R-:W-:Y:S01]  /*5490*/  IABS R6, R29 ;  /* 0x0000001d00067213 */ /* 0x001fe20000000000 */
[----:B------:R0:W-:Y:S01]  /*54a0*/  STL [R1+0x28b0], R29 ;  /* 0x0028b01d01007387 */ /* 0x0001e20000100800 */
[----:B------:R-:W-:Y:S01]  /*54b0*/  ISETP.GE.AND P1, PT, R16, RZ, PT ;  /* 0x000000ff1000720c */ /* 0x000fe20003f26270 */
[----:B------:R-:W-:Y:S01]  /*54c0*/  IMAD.HI.U32 R12, R20, R7, RZ ;  /* 0x00000007140c7227 */ /* 0x000fe200078e00ff */
[----:B------:R-:W-:Y:S01]  /*54d0*/  ISETP.GE.AND P4, PT, R17, RZ, PT ;  /* 0x000000ff1100720c */ /* 0x000fe20003f86270 */
[----:B------:R1:W-:Y:S02]  /*54e0*/  STL [R1+0x324], R13 ;  /* 0x0003240d01007387 */ /* 0x0003e40000100800 */
[----:B------:R-:W-:Y:S02]  /*54f0*/  IMAD R2, R0, R2, R11 ;  /* 0x0000000200027224 */ /* 0x000fe400078e020b */
[----:B------:R-:W4:Y:S01]  /*5500*/  LDL.LU R16, [R1+0x444] ;  /* 0x0004440001107983 */ /* 0x000f220000300800 */
[----:B0-----:R-:W-:-:S03]  /*5510*/  IMAD.MOV.U32 R29, RZ, RZ, R9 ;  /* 0x000000ffff1d7224 */ /* 0x001fc600078e0009 */
[----:B------:R-:W4:Y:S01]  /*5520*/  LDL.LU R17, [R1+0x448] ;  /* 0x0004480001117983 */ /* 0x000f220000300800 */
[----:B------:R-:W-:-:S03]  /*5530*/  @!P2 IMAD.MOV R29, RZ, RZ, -R29 ;  /* 0x000000ffff1da224 */ /* 0x000fc600078e0a1d */
[----:B------:R-:W-:Y:S01]  /*5540*/  STL [R1+0x320], R14 ;  /* 0x0003200e01007387 */ /* 0x000fe20000100800 */
[----:B------:R-:W-:Y:S01]  /*5550*/  IMAD.MOV R12, RZ, RZ, -R12 ;  /* 0x000000ffff0c7224 */ /* 0x000fe200078e0a0c */
[----:B------:R-:W-:Y:S01]  /*5560*/  ISETP.GT.U32.AND P6, PT, R0, R2, PT ;  /* 0x000000020000720c */ /* 0x000fe20003fc4070 */
[----:B-1----:R-:W-:Y:S01]  /*5570*/  IMAD.HI.U32 R13, R20, R6, RZ ;  /* 0x00000006140d7227 */ /* 0x002fe200078e00ff */
[----:B------:R0:W-:Y:S03]  /*5580*/  STL [R1+0x31c], R29 ;  /* 0x00031c1d01007387 */ /* 0x0001e60000100800 */
[C---:B------:R-:W-:Y:S02]  /*5590*/  IMAD R7, R0.reuse, R12, R7 ;  /* 0x0000000c00077224 */ /* 0x040fe400078e0207 */
[----:B------:R-:W-:Y:S01]  /*55a0*/  IMAD.MOV R13, RZ, RZ, -R13 ;  /* 0x000000ffff0d7224 */ /* 0x000fe200078e0a0d */
[----:B0-----:R-:W4:Y:S03]  /*55b0*/  LDL.LU R29, [R1+0x28b0] ;  /* 0x0028b000011d7983 */ /* 0x001f260000300800 */
[----:B------:R-:W-:-:S02]  /*55c0*/  IMAD R6, R0, R13, R6 ;  /* 0x0000000d00067224 */ /* 0x000fc400078e0206 */
[----:B------:R-:W-:-:S03]  /*55d0*/  @!P6 IMAD.IADD R2, R2, 0x1, -R0 ;  /* 0x000000010202e824 */ /* 0x000fc600078e0a00 */
[----:B------:R-:W-:Y:S01]  /*55e0*/  ISETP.GT.U32.AND P2, PT, R0, R6, PT ;  /* 0x000000060000720c */ /* 0x000fe20003f44070 */
[----:B------:R-:W-:Y:S01]  /*55f0*/  @!P3 IMAD.IADD R10, R10, 0x1, -R0 ;  /* 0x000000010a0ab824 */ /* 0x000fe200078e0a00 */
[----:B------:R-:W-:-:S11]  /*5600*/  ISETP.GT.U32.AND P6, PT, R0, R2, PT ;  /* 0x000000020000720c */ /* 0x000fd60003fc4070 */
[--C-:B------:R-:W-:Y:S02]  /*5610*/  @!P2 IMAD.IADD R6, R6, 0x1, -R0.reuse ;  /* 0x000000010606a824 */ /* 0x100fe400078e0a00 */
[----:B------:R-:W-:Y:S02]  /*5620*/  @!P6 IMAD.IADD R2, R2, 0x1, -R0 ;  /* 0x000000010202e824 */ /* 0x000fe400078e0a00 */
[----:B------:R-:W-:-:S05]  /*5630*/  @!P5 IMAD.MOV R10, RZ, RZ, -R10 ;  /* 0x000000ffff0ad224 */ /* 0x000fca00078e0a0a */
        /* <DEDUP_REMOVED lines=18> */
[----:B------:R-:W-:-:S05]  /*5760*/  IABS R8, R3 ;  /* 0x0000000300087213 */ /* 0x000fca0000000000 */
[----:B------:R-:W-:Y:S01]  /*5770*/  IMAD.HI.U32 R11, R20, R8, RZ ;  /* 0x00000008140b7227 */ /* 0x000fe200078e00ff */
[----:B------:R-:W-:-:S03]  /*5780*/  ISETP.GT.U32.AND P0, PT, R0, R7, PT ;  /* 0x000000070000720c */ /* 0x000fc60003f04070 */
[----:B------:R-:W-:-:S04]  /*5790*/  IMAD.MOV R11, RZ, RZ, -R11 ;  /* 0x000000ffff0b7224 */ /* 0x000fc800078e0a0b */
[----:B------:R-:W-:-:S05]  /*57a0*/  IMAD R8, R0, R11, R8 ;  /* 0x0000000b00087224 */ /* 0x000fca00078e0208 */
[----:B------:R-:W-:Y:S01]  /*57b0*/  ISETP.GT.U32.AND P6, PT, R0, R8, PT ;  /* 0x000000080000720c */ /* 0x000fe20003fc4070 */
[----:B------:R-:W-:-:S05]  /*57c0*/  @!P0 IMAD.IADD R7, R7, 0x1, -R0 ;  /* 0x0000000107078824 */ /* 0x000fca00078e0a00 */
[----:B------:R-:W-:-:S07]  /*57d0*/  ISETP.GT.U32.AND P2, PT, R0, R7, PT ;  /* 0x000000070000720c */ /* 0x000fce0003f44070 */
[----:B------:R-:W-:Y:S01]  /*57e0*/  @!P6 IMAD.IADD R8, R8, 0x1, -R0 ;  /* 0x000000010808e824 */ /* 0x000fe200078e0a00 */
[----:B---3--:R-:W-:-:S05]  /*57f0*/  IABS R11, R15 ;  /* 0x0000000f000b7213 */ /* 0x008fca0000000000 */
[----:B------:R-:W-:Y:S01]  /*5800*/  IMAD.HI.U32 R14, R20, R11, RZ ;  /* 0x0000000b140e7227 */ /* 0x000fe200078e00ff */
[----:B------:R-:W-:-:S03]  /*5810*/  ISETP.GT.U32.AND P5, PT, R0, R8, PT ;  /* 0x000000080000720c */ /* 0x000fc60003fa4070 */
[----:B------:R-:W-:-:S04]  /*5820*/  IMAD.MOV R14, RZ, RZ, -R14 ;  /* 0x000000ffff0e7224 */ /* 0x000fc800078e0a0e */
[----:B------:R-:W-:Y:S02]  /*5830*/  IMAD R11, R0, R14, R11 ;  /* 0x0000000e000b7224 */ /* 0x000fe400078e020b */
[----:B------:R-:W-:-:S03]  /*5840*/  @!P2 IMAD.IADD R7, R7, 0x1, -R0 ;  /* 0x000000010707a824 */ /* 0x000fc600078e0a00 */
[----:B------:R-:W-:Y:S02]  /*5850*/  ISETP.GT.U32.AND P2, PT, R0, R11, PT ;  /* 0x0000000b0000720c */ /* 0x000fe40003f44070 */
[----:B------:R-:W-:Y:S02]  /*5860*/  @!P5 IADD3 R8, R8, -R0, RZ ;  /* 0x800000000808d210 */ /* 0x000fe40007ffe0ff */
[----:B------:R-:W-:Y:S01]  /*5870*/  ISETP.GE.AND P5, PT, R3, RZ, PT ;  /* 0x000000ff0300720c */ /* 0x000fe20003fa6270 */
[----:B------:R-:W-:Y:S01]  /*5880*/  @!P4 IMAD.MOV R7, RZ, RZ, -R7 ;  /* 0x000000ffff07c224 */ /* 0x000fe200078e0a07 */
[----:B----4-:R-:W-:Y:S01]  /*5890*/  IABS R5, R21 ;  /* 0x0000001500057213 */ /* 0x010fe20000000000 */
[----:B------:R-:W3:Y:S01]  /*58a0*/  LDL.LU R3, [R1+0x450] ;  /* 0x0004500001037983 */ /* 0x000ee20000300800 */
[----:B------:R-:W-:-:S03]  /*58b0*/  ISETP.GT.U32.AND P6, PT, R0, R4, PT ;  /* 0x000000040000720c */ /* 0x000fc60003fc4070 */
[----:B------:R-:W-:Y:S01]  /*58c0*/  IMAD.HI.U32 R13, R20, R5, RZ ;  /* 0x00000005140d7227 */ /* 0x000fe200078e00ff */
[----:B------:R0:W-:Y:S03]  /*58d0*/  STL [R1+0x310], R7 ;  /* 0x0003100701007387 */ /* 0x0001e60000100800 */
[----:B------:R-:W-:Y:S01]  /*58e0*/  @!P2 IMAD.IADD R11, R11, 0x1, -R0 ;  /* 0x000000010b0ba824 */ /* 0x000fe200078e0a00 */
[----:B------:R-:W-:Y:S02]  /*58f0*/  ISETP.GE.AND P2, PT, R15, RZ, PT ;  /* 0x000000ff0f00720c */ /* 0x000fe40003f46270 */
[----:B------:R-:W4:Y:S01]  /*5900*/  LDL.LU R15, [R1+0x454] ;  /* 0x00045400010f7983 */ /* 0x000f220000300800 */
[----:B------:R-:W-:-:S05]  /*5910*/  IADD3 R13, -R13, RZ, RZ ;  /* 0x000000ff0d0d7210 */ /* 0x000fca0007ffe1ff */
[----:B------:R-:W-:Y:S02]  /*5920*/  IMAD R5, R0, R13, R5 ;  /* 0x0000000d00057224 */ /* 0x000fe400078e0205 */
[----:B------:R-:W-:Y:S01]  /*5930*/  @!P6 IMAD.IADD R4, R4, 0x1, -R0 ;  /* 0x000000010404e824 */ /* 0x000fe200078e0a00 */
[C---:B------:R-:W-:Y:S02]  /*5940*/  ISETP.GT.U32.AND P1, PT, R0.reuse, R9, PT ;  /* 0x000000090000720c */ /* 0x040fe40003f24070 */
[----:B------:R-:W-:Y:S01]  /*5950*/  ISETP.GT.U32.AND P6, PT, R0, R5, PT ;  /* 0x000000050000720c */ /* 0x000fe20003fc4070 */
[----:B0-----:R-:W-:-:S04]  /*5960*/  IMAD.MOV.U32 R7, RZ, RZ, R4 ;  /* 0x000000ffff077224 */ /* 0x001fc800078e0004 */
[----:B------:R-:W-:-:S06]  /*5970*/  @!P3 IMAD.MOV R7, RZ, RZ, -R7 ;  /* 0x000000ffff07b224 */ /* 0x000fcc00078e0a07 */
[--C-:B------:R-:W-:Y:S02]  /*5980*/  @!P1 IMAD.IADD R9, R9, 0x1, -R0.reuse ;  /* 0x0000000109099824 */ /* 0x100fe400078e0a00 */
[----:B------:R-:W-:-:S03]  /*5990*/  @!P6 IMAD.IADD R5, R5, 0x1, -R0 ;  /* 0x000000010505e824 */ /* 0x000fc600078e0a00 */
[C---:B------:R-:W-:Y:S02]  /*59a0*/  ISETP.GT.U32.AND P4, PT, R0.reuse, R9, PT ;  /* 0x000000090000720c */ /* 0x040fe40003f84070 */
[----:B------:R-:W-:Y:S02]  /*59b0*/  ISETP.GT.U32.AND P6, PT, R0, R5, PT ;  /* 0x000000050000720c */ /* 0x000fe40003fc4070 */
[----:B------:R-:W-:Y:S02]  /*59c0*/  ISETP.GE.AND P1, PT, R28, RZ, PT ;  /* 0x000000ff1c00720c */ /* 0x000fe40003f26270 */
[----:B------:R-:W-:Y:S02]  /*59d0*/  IABS R10, R16 ;  /* 0x00000010000a7213 */ /* 0x000fe40000000000 */
[----:B------:R-:W-:-:S03]  /*59e0*/  ISETP.GE.AND P0, PT, R29, RZ, PT ;  /* 0x000000ff1d00720c */ /* 0x000fc60003f06270 */
[----:B------:R-:W-:-:S10]  /*59f0*/  IMAD.HI.U32 R12, R20, R10, RZ ;  /* 0x0000000a140c7227 */ /* 0x000fd400078e00ff */
[----:B------:R-:W-:Y:S01]  /*5a00*/  @!P0 IMAD.MOV R6, RZ, RZ, -R6 ;  /* 0x000000ffff068224 */ /* 0x000fe200078e0a06 */
[----:B------:R-:W-:-:S04]  /*5a10*/  ISETP.GT.U32.AND P0, PT, R0, R11, PT ;  /* 0x0000000b0000720c */ /* 0x000fc80003f04070 */
[----:B------:R0:W-:Y:S01]  /*5a20*/  STL [R1+0x30c], R6 ;  /* 0x00030c0601007387 */ /* 0x0001e20000100800 */
[----:B------:R-:W-:Y:S02]  /*5a30*/  IMAD.MOV R12, RZ, RZ, -R12 ;  /* 0x000000ffff0c7224 */ /* 0x000fe400078e0a0c */
[----:B0-----:R-:W-:Y:S01]  /*5a40*/  IMAD.MOV.U32 R6, RZ, RZ, R8 ;  /* 0x000000ffff067224 */ /* 0x001fe200078e0008 */
[----:B------:R-:W-:Y:S01]  /*5a50*/  STL [R1+0x308], R7 ;  /* 0x0003080701007387 */ /* 0x000fe20000100800 */
[----:B------:R-:W-:-:S03]  /*5a60*/  IMAD R10, R0, R12, R10 ;  /* 0x0000000c000a7224 */ /* 0x000fc600078e020a */
[----:B------:R-:W-:Y:S01]  /*5a70*/  @!P5 IADD3 R6, -R6, RZ, RZ ;  /* 0x000000ff0606d210 */ /* 0x000fe20007ffe1ff */
[----:B------:R-:W-:Y:S01]  /*5a80*/  @!P0 IMAD.IADD R11, R11, 0x1, -R0 ;  /* 0x000000010b0b8824 */ /* 0x000fe200078e0a00 */
[----:B------:R-:W-:-:S03]  /*5a90*/  ISETP.GE.AND P0, PT, R16, RZ, PT ;  /* 0x000000ff1000720c */ /* 0x000fc60003f06270 */
[----:B------:R0:W-:Y:S01]  /*5aa0*/  STL [R1+0x304], R6 ;  /* 0x0003040601007387 */ /* 0x0001e20000100800 */
[----:B------:R-:W-:-:S03]  /*5ab0*/  ISETP.GT.U32.AND P3, PT, R0, R10, PT ;  /* 0x0000000a0000720c */ /* 0x000fc60003f64070 */
[----:B------:R-:W4:Y:S01]  /*5ac0*/  LDL.LU R16, [R1+0x458] ;  /* 0x0004580001107983 */ /* 0x000f220000300800 */
[--C-:B------:R-:W-:Y:S01]  /*5ad0*/  @!P6 IMAD.IADD R5, R5, 0x1, -R0.reuse ;  /* 0x000000010505e824 */ /* 0x100fe200078e0a00 */
[----:B------:R-:W-:Y:S01]  /*5ae0*/  IABS R2, R17 ;  /* 0x0000001100027213 */ /* 0x000fe20000000000 */
[----:B------:R-:W-:Y:S01]  /*5af0*/  @!P4 IMAD.IADD R9, R9, 0x1, -R0 ;  /* 0x000000010909c824 */ /* 0x000fe200078e0a00 */
[----:B------:R-:W-:Y:S02]  /*5b00*/  ISETP.GE.AND P6, PT, R17, RZ, PT ;  /* 0x000000ff1100720c */ /* 0x000fe40003fc6270 */
[----:B------:R-:W4:Y:S01]  /*5b10*/  LDL.LU R17, [R1+0x45c] ;  /* 0x00045c0001117983 */ /* 0x000f220000300800 */
[----:B------:R-:W-:-:S03]  /*5b20*/  @!P1 IMAD.MOV R9, RZ, RZ, -R9 ;  /* 0x000000ffff099224 */ /* 0x000fc600078e0a09 */
[----:B------:R-:W4:Y:S01]  /*5b30*/  LDL.LU R29, [R1+0x460] ;  /* 0x00046000011d7983 */ /* 0x000f220000300800 */
[----:B------:R-:W-:Y:S01]  /*5b40*/  @!P3 IMAD.IADD R10, R10, 0x1, -R0 ;  /* 0x000000010a0ab824 */ /* 0x000fe200078e0a00 */
[----:B------:R-:W-:Y:S02]  /*5b50*/  ISETP.GE.AND P5, PT, R21, RZ, PT ;  /* 0x000000ff1500720c */ /* 0x000fe40003fa6270 */
[----:B------:R1:W-:Y:S01]  /*5b60*/  STL [R1+0x300], R9 ;  /* 0x0003000901007387 */ /* 0x0003e20000100800 */
[----:B------:R-:W-:-:S10]  /*5b70*/  @!P2 IMAD.MOV R11, RZ, RZ, -R11 ;  /* 0x000000ffff0ba224 */ /* 0x000fd400078e0a0b */
[----:B------:R-:W-:Y:S02]  /*5b80*/  @!P5 IADD3 R5, -R5, RZ, RZ ;  /* 0x000000ff0505d210 */ /* 0x000fe40007ffe1ff */
        /* <DEDUP_REMOVED lines=11> */
[----:B0-----:R-:W-:-:S04]  /*5c40*/  IMAD.HI.U32 R6, R20, R4, RZ ;  /* 0x0000000414067227 */ /* 0x001fc800078e00ff */
[----:B------:R-:W-:-:S08]  /*5c50*/  IMAD.MOV R6, RZ, RZ, -R6 ;  /* 0x000000ffff067224 */ /* 0x000fd000078e0a06 */
[----:B------:R-:W-:Y:S01]  /*5c60*/  @!P4 IMAD.IADD R2, R2, 0x1, -R0 ;  /* 0x000000010202c824 */ /* 0x000fe200078e0a00 */
[C---:B------:R-:W-:Y:S01]  /*5c70*/  ISETP.GT.U32.AND P4, PT, R0.reuse, R10, PT ;  /* 0x0000000a0000720c */ /* 0x040fe20003f84070 */
[----:B------:R-:W-:-:S05]  /*5c80*/  IMAD R6, R0, R6, R4 ;  /* 0x0000000600067224 */ /* 0x000fca00078e0204 */
[C---:B------:R-:W-:Y:S02]  /*5c90*/  ISETP.GT.U32.AND P2, PT, R0.reuse, R6, PT ;  /* 0x000000060000720c */ /* 0x040fe40003f44070 */
[----:B------:R-:W-:-:S05]  /*5ca0*/  ISETP.GT.U32.AND P1, PT, R0, R2, PT ;  /* 0x000000020000720c */ /* 0x000fca0003f24070 */
[----:B------:R-:W-:Y:S01]  /*5cb0*/  @!P4 IMAD.IADD R10, R10, 0x1, -R0 ;  /* 0x000000010a0ac824 */ /* 0x000fe200078e0a00 */
[----:B---3--:R-:W-:Y:S02]  /*5cc0*/  IABS R7, R3 ;  /* 0x0000000300077213 */ /* 0x008fe40000000000 */
[----:B------:R-:W-:Y:S01]  /*5cd0*/  ISETP.GE.AND P5, PT, R3, RZ, PT ;  /* 0x000000ff0300720c */ /* 0x000fe20003fa6270 */
[----:B------:R-:W-:Y:S02]  /*5ce0*/  IMAD.MOV.U32 R3, RZ, RZ, R10 ;  /* 0x000000ffff037224 */ /* 0x000fe400078e000a */
[----:B------:R-:W-:Y:S02]  /*5cf0*/  @!P2 IMAD.IADD R6, R6, 0x1, -R0 ;  /* 0x000000010606a824 */ /* 0x000fe400078e0a00 */
[----:B------:R-:W-:Y:S02]  /*5d00*/  @!P0 IMAD.MOV R3, RZ, RZ, -R3 ;  /* 0x000000ffff038224 */ /* 0x000fe400078e0a03 */
[----:B------:R-:W-:Y:S01]  /*5d10*/  IMAD.HI.U32 R4, R20, R7, RZ ;  /* 0x0000000714047227 */ /* 0x000fe200078e00ff */
[----:B----4-:R-:W-:-:S02]  /*5d20*/  IABS R8, R15 ;  /* 0x0000000f00087213 */ /* 0x010fc40000000000 */
[----:B------:R0:W-:Y:S01]  /*5d30*/  STL [R1+0x2f4], R3 ;  /* 0x0002f40301007387 */ /* 0x0001e20000100800 */
[----:B------:R-:W-:Y:S01]  /*5d40*/  ISETP.GT.U32.AND P0, PT, R0, R6, PT ;  /* 0x000000060000720c */ /* 0x000fe20003f04070 */
[----:B------:R-:W-:Y:S02]  /*5d50*/  IMAD.MOV R4, RZ, RZ, -R4 ;  /* 0x000000ffff047224 */ /* 0x000fe400078e0a04 */
[----:B-1----:R-:W-:-:S04]  /*5d60*/  IMAD.HI.U32 R9, R20, R8, RZ ;  /* 0x0000000814097227 */ /* 0x002fc800078e00ff */
[----:B------:R-:W-:Y:S01]  /*5d70*/  @!P1 IMAD.IADD R2, R2, 0x1, -R0 ;  /* 0x0000000102029824 */ /* 0x000fe200078e0a00 */
[----:B0-----:R-:W3:Y:S01]  /*5d80*/  LDL.LU R3, [R1+0x470] ;  /* 0x0004700001037983 */ /* 0x001ee20000300800 */
[----:B------:R-:W-:Y:S02]  /*5d90*/  IMAD.MOV R9, RZ, RZ, -R9 ;  /* 0x000000ffff097224 */ /* 0x000fe400078e0a09 */
[C---:B------:R-:W-:Y:S02]  /*5da0*/  IMAD R7, R0.reuse, R4, R7 ;  /* 0x0000000400077224 */ /* 0x040fe400078e0207 */
[----:B------:R-:W-:Y:S02]  /*5db0*/  IMAD.MOV.U32 R13, RZ, RZ, R2 ;  /* 0x000000ffff0d7224 */ /* 0x000fe400078e0002 */
[C---:B------:R-:W-:Y:S02]  /*5dc0*/  IMAD R8, R0.reuse, R9, R8 ;  /* 0x0000000900087224 */ /* 0x040fe400078e0208 */
[----:B------:R-:W-:Y:S01]  /*5dd0*/  @!P6 IMAD.MOV R13, RZ, RZ, -R13 ;  /* 0x000000ffff0de224 */ /* 0x000fe200078e0a0d */
[----:B------:R-:W-:Y:S01]  /*5de0*/  ISETP.GT.U32.AND P6, PT, R0, R7, PT ;  /* 0x000000070000720c */ /* 0x000fe20003fc4070 */
[----:B------:R-:W-:Y:S01]  /*5df0*/  @!P0 IMAD.IADD R6, R6, 0x1, -R0 ;  /* 0x0000000106068824 */ /* 0x000fe200078e0a00 */
[----:B------:R-:W-:-:S11]  /*5e00*/  ISETP.GT.U32.AND P0, PT, R0, R8, PT ;  /* 0x000000080000720c */ /* 0x000fd60003f04070 */
[----:B------:R-:W-:Y:S02]  /*5e10*/  @!P6 IADD3 R7, R7, -R0, RZ ;  /* 0x800000000707e210 */ /* 0x000fe40007ffe0ff */
[----:B------:R-:W-:Y:S02]  /*5e20*/  @!P0 IMAD.IADD R8, R8, 0x1, -R0 ;  /* 0x0000000108088824 */ /* 0x000fe400078e0a00 */
[----:B------:R-:W-:Y:S02]  /*5e30*/  ISETP.GT.U32.AND P0, PT, R0, R7, PT ;  /* 0x000000070000720c */ /* 0x000fe40003f04070 */
[----:B------:R-:W-:Y:S02]  /*5e40*/  ISETP.GE.AND P4, PT, R15, RZ, PT ;  /* 0x000000ff0f00720c */ /* 0x000fe40003f86270 */
[----:B------:R-:W4:Y:S01]  /*5e50*/  LDL.LU R15, [R1+0x474] ;  /* 0x00047400010f7983 */ /* 0x000f220000300800 */
[----:B------:R-:W-:-:S08]  /*5e60*/  IMAD.MOV.U32 R14, RZ, RZ, R6 ;  /* 0x000000ffff0e7224 */ /* 0x000fd000078e0006 */
[----:B------:R-:W-:Y:S02]  /*5e70*/  @!P0 IMAD.IADD R7, R7, 0x1, -R0 ;  /* 0x0000000107078824 */ /* 0x000fe400078e0a00 */
[----:B------:R-:W-:Y:S01]  /*5e80*/  @!P3 IMAD.MOV R14, RZ, RZ, -R14 ;  /* 0x000000ffff0eb224 */ /* 0x000fe200078e0a0e */
[----:B------:R-:W-:-:S13]  /*5e90*/  ISETP.GT.U32.AND P3, PT, R0, R8, PT ;  /* 0x000000080000720c */ /* 0x000fda0003f64070 */
[----:B------:R-:W-:Y:S01]  /*5ea0*/  @!P3 IMAD.IADD R8, R8, 0x1, -R0 ;  /* 0x000000010808b824 */ /* 0x000fe200078e0a00 */
[----:B------:R-:W-:-:S05]  /*5eb0*/  IABS R11, R16 ;  /* 0x00000010000b7213 */ /* 0x000fca0000000000 */
[----:B------:R-:W-:Y:S01]  /*5ec0*/  IMAD.HI.U32 R2, R20, R11, RZ ;  /* 0x0000000b14027227 */ /* 0x000fe200078e00ff */
[----:B------:R-:W-:-:S03]  /*5ed0*/  IABS R9, R17 ;  /* 0x0000001100097213 */ /* 0x000fc60000000000 */
[----:B------:R-:W-:Y:S01]  /*5ee0*/  IMAD.MOV R2, RZ, RZ, -R2 ;  /* 0x000000ffff027224 */ /* 0x000fe200078e0a02 */
[----:B------:R-:W-:Y:S01]  /*5ef0*/  IABS R5, R29 ;  /* 0x0000001d00057213 */ /* 0x000fe20000000000 */
[----:B------:R0:W-:Y:S01]  /*5f00*/  STL [R1+0x28ac], R29 ;  /* 0x0028ac1d01007387 */ /* 0x0001e20000100800 */
[----:B------:R-:W-:Y:S01]  /*5f10*/  IMAD.HI.U32 R12, R20, R9, RZ ;  /* 0x00000009140c7227 */ /* 0x000fe200078e00ff */
[----:B------:R-:W-:-:S03]  /*5f20*/  ISETP.GE.AND P1, PT, R16, RZ, PT ;  /* 0x000000ff1000720c */ /* 0x000fc60003f26270 */
[C---:B------:R-:W-:Y:S02]  /*5f30*/  IMAD R2, R0.reuse, R2, R11 ;  /* 0x0000000200027224 */ /* 0x040fe400078e020b */
[----:B0-----:R-:W-:Y:S01]  /*5f40*/  IMAD.MOV.U32 R29, RZ, RZ, R7 ;  /* 0x000000ffff1d7224 */ /* 0x001fe200078e0007 */
[----:B------:R0:W-:Y:S01]  /*5f50*/  STL [R1+0x2f0], R13 ;  /* 0x0002f00d01007387 */ /* 0x0001e20000100800 */
[----:B------:R-:W-:Y:S02]  /*5f60*/  ISETP.GE.AND P2, PT, R17, RZ, PT ;  /* 0x000000ff1100720c */ /* 0x000fe40003f46270 */
[----:B------:R-:W-:Y:S01]  /*5f70*/  @!P5 IMAD.MOV R29, RZ, RZ, -R29 ;  /* 0x000000ffff1dd224 */ /* 0x000fe200078e0a1d */
[----:B------:R-:W4:Y:S01]  /*5f80*/  LDL.LU R16, [R1+0x478] ;  /* 0x0004780001107983 */ /* 0x000f220000300800 */
[----:B------:R-:W-:Y:S01]  /*5f90*/  IMAD.MOV R12, RZ, RZ, -R12 ;  /* 0x000000ffff0c7224 */ /* 0x000fe200078e0a0c */
[----:B------:R-:W-:Y:S02]  /*5fa0*/  ISETP.GT.U32.AND P6, PT, R0, R2, PT ;  /* 0x000000020000720c */ /* 0x000fe40003fc4070 */
[----:B------:R-:W4:Y:S01]  /*5fb0*/  LDL.LU R17, [R1+0x47c] ;  /* 0x00047c0001117983 */ /* 0x000f220000300800 */
[----:B0-----:R-:W-:-:S03]  /*5fc0*/  IMAD.HI.U32 R13, R20, R5, RZ ;  /* 0x00000005140d7227 */ /* 0x001fc600078e00ff */
[----:B------:R-:W-:Y:S01]  /*5fd0*/  STL [R1+0x2ec], R14 ;  /* 0x0002ec0e01007387 */ /* 0x000fe20000100800 */
[----:B------:R-:W-:-:S03]  /*5fe0*/  IMAD R9, R0, R12, R9 ;  /* 0x0000000c00097224 */ /* 0x000fc600078e0209 */
[----:B------:R0:W-:Y:S01]  /*5ff0*/  STL [R1+0x2e8], R29 ;  /* 0x0002e81d01007387 */ /* 0x0001e20000100800 */
[----:B------:R-:W-:-:S04]  /*6000*/  IMAD.MOV R13, RZ, RZ, -R13 ;  /* 0x000000ffff0d7224 */ /* 0x000fc800078e0a0d */
[----:B------:R-:W-:Y:S01]  /*6010*/  IMAD R5, R0, R13, R5 ;  /* 0x0000000d00057224 */ /* 0x000fe200078e0205 */
[----:B0-----:R-:W4:Y:S01]  /*6020*/  LDL.LU R29, [R1+0x28ac] ;  /* 0x0028ac00011d7983 */ /* 0x001f220000300800 */
[----:B------:R-:W-:-:S03]  /*6030*/  @!P6 IMAD.IADD R2, R2, 0x1, -R0 ;  /* 0x000000010202e824 */ /* 0x000fc600078e0a00 */
[C---:B------:R-:W-:Y:S02]  /*6040*/  ISETP.GT.U32.AND P5, PT, R0.reuse, R5, PT ;  /* 0x000000050000720c */ /* 0x040fe40003fa4070 */
[----:B------:R-:W-:-:S11]  /*6050*/  ISETP.GT.U32.AND P6, PT, R0, R2, PT ;  /* 0x000000020000720c */ /* 0x000fd60003fc4070 */
[--C-:B------:R-:W-:Y:S02]  /*6060*/  @!P5 IMAD.IADD R5, R5, 0x1, -R0.reuse ;  /* 0x000000010505d824 */ /* 0x100fe400078e0a00 */
[----:B------:R-:W-:Y:S01]  /*6070*/  @!P6 IMAD.IADD R2, R2, 0x1, -R0 ;  /* 0x000000010202e824 */ /* 0x000fe200078e0a00 */
[----:B--2---:R-:W-:-:S05]  /*6080*/  IABS R4, R18 ;  /* 0x0000001200047213 */ /* 0x004fca0000000000 */
[----:B------:R-:W-:-:S04]  /*6090*/  IMAD.HI.U32 R12, R20, R4, RZ ;  /* 0x00000004140c7227 */ /* 0x000fc800078e00ff */
[----:B------:R-:W-:-:S04]  /*60a0*/  IMAD.MOV R12, RZ, RZ, -R12 ;  /* 0x000000ffff0c7224 */ /* 0x000fc800078e0a0c */
[----:B------:R-:W-:Y:S01]  /*60b0*/  IMAD R4, R0, R12, R4 ;  /* 0x0000000c00047224 */ /* 0x000fe200078e0204 */
[----:B------:R-:W-:-:S04]  /*60c0*/  IABS R12, R28 ;  /* 0x0000001c000c7213 */ /* 0x000fc80000000000 */
[----:B------:R-:W-:Y:S01]  /*60d0*/  ISETP.GT.U32.AND P3, PT, R0, R4, PT ;  /* 0x000000040000720c */ /* 0x000fe20003f64070 */
[----:B------:R-:W-:-:S05]  /*60e0*/  IMAD.HI.U32 R7, R20, R12, RZ ;  /* 0x0000000c14077227 */ /* 0x000fca00078e00ff */
[----:B------:R-:W-:-:S07]  /*60f0*/  IADD3 R7, -R7, RZ, RZ ;  /* 0x000000ff07077210 */ /* 0x000fce0007ffe1ff */
[----:B------:R-:W-:Y:S01]  /*6100*/  @!P3 IMAD.IADD R4, R4, 0x1, -R0 ;  /* 0x000000010404b824 */ /* 0x000fe200078e0a00 */
[C---:B------:R-:W-:Y:S01]  /*6110*/  ISETP.GT.U32.AND P3, PT, R0.reuse, R5, PT ;  /* 0x000000050000720c */ /* 0x040fe20003f64070 */
[----:B------:R-:W-:Y:S02]  /*6120*/  IMAD R7, R0, R7, R12 ;  /* 0x0000000700077224 */ /* 0x000fe400078e020c */
[----:B------:R-:W-:Y:S02]  /*6130*/  IMAD.MOV.U32 R12, RZ, RZ, R2 ;  /* 0x000000ffff0c7224 */ /* 0x000fe400078e0002 */
[----:B------:R-:W-:-:S03]  /*6140*/  @!P4 IMAD.MOV R8, RZ, RZ, -R8 ;  /* 0x000000ffff08c224 */ /* 0x000fc600078e0a08 */
[----:B------:R-:W-:Y:S02]  /*6150*/  @!P1 IADD3 R12, -R12, RZ, RZ ;  /* 0x000000ff0c0c9210 */ /* 0x000fe40007ffe1ff */
[----:B------:R-:W-:Y:S03]  /*6160*/  STL [R1+0x2e4], R8 ;  /* 0x0002e40801007387 */ /* 0x000fe60000100800 */
[----:B------:R-:W-:Y:S01]  /*6170*/  @!P3 IMAD.IADD R5, R5, 0x1, -R0 ;  /* 0x000000010505b824 */ /* 0x000fe200078e0a00 */
[----:B------:R-:W-:Y:S01]  /*6180*/  STL [R1+0x2dc], R12 ;  /* 0x0002dc0c01007387 */ /* 0x000fe20000100800 */
[----:B------:R-:W-:-:S03]  /*6190*/  ISETP.GE.AND P3, PT, R18, RZ, PT ;  /* 0x000000ff1200720c */ /* 0x000fc60003f66270 */
[----:B------:R-:W2:Y:S01]  /*61a0*/  LDL.LU R18, [R1+0x480] ;  /* 0x0004800001127983 */ /* 0x000ea20000300800 */
[----:B------:R-:W-:Y:S02]  /*61b0*/  IABS R10, R21 ;  /* 0x00000015000a7213 */ /* 0x000fe40000000000 */
[----:B------:R-:W-:-:S03]  /*61c0*/  ISETP.GT.U32.AND P0, PT, R0, R9, PT ;  /* 0x000000090000720c */ /* 0x000fc60003f04070 */
[----:B------:R-:W-:-:S04]  /*61d0*/  IMAD.HI.U32 R11, R20, R10, RZ ;  /* 0x0000000a140b7227 */ /* 0x000fc800078e00ff */
[----:B------:R-:W-:-:S04]  /*61e0*/  IMAD.MOV R11, RZ, RZ, -R11 ;  /* 0x000000ffff0b7224 */ /* 0x000fc800078e0a0b */
[----:B------:R-:W-:Y:S02]  /*61f0*/  IMAD R10, R0, R11, R10 ;  /* 0x0000000b000a7224 */ /* 0x000fe400078e020a */
[----:B------:R-:W-:-:S05]  /*6200*/  @!P0 IMAD.IADD R9, R9, 0x1, -R0 ;  /* 0x0000000109098824 */ /* 0x000fca00078e0a00 */
[C---:B------:R-:W-:Y:S02]  /*6210*/  ISETP.GT.U32.AND P5, PT, R0.reuse, R9, PT ;  /* 0x000000090000720c */ /* 0x040fe40003fa4070 */
[----:B------:R-:W-:Y:S02]  /*6220*/  ISETP.GT.U32.AND P6, PT, R0, R10, PT ;  /* 0x0000000a0000720c */ /* 0x000fe40003fc4070 */
[----:B---3--:R-:W-:-:S05]  /*6230*/  IABS R11, R3 ;  /* 0x00000003000b7213 */ /* 0x008fca0000000000 */
[----:B------:R-:W-:-:S04]  /*6240*/  IMAD.HI.U32 R14, R20, R11, RZ ;  /* 0x0000000b140e7227 */ /* 0x000fc800078e00ff */
[----:B------:R-:W-:-:S04]  /*6250*/  IMAD.MOV R14, RZ, RZ, -R14 ;  /* 0x000000ffff0e7224 */ /* 0x000fc800078e0a0e */
[----:B------:R-:W-:Y:S02]  /*6260*/  IMAD R11, R0, R14, R11 ;  /* 0x0000000e000b7224 */ /* 0x000fe400078e020b */
[----:B------:R-:W-:-:S03]  /*6270*/  @!P5 IMAD.IADD R9, R9, 0x1, -R0 ;  /* 0x000000010909d824 */ /* 0x000fc600078e0a00 */
[----:B------:R-:W-:Y:S01]  /*6280*/  ISETP.GT.U32.AND P5, PT, R0, R11, PT ;  /* 0x0000000b0000720c */ /* 0x000fe20003fa4070 */
[----:B------:R-:W-:-:S05]  /*6290*/  @!P6 IMAD.IADD R10, R10, 0x1, -R0 ;  /* 0x000000010a0ae824 */ /* 0x000fca00078e0a00 */
[----:B------:R-:W-:-:S07]  /*62a0*/  ISETP.GT.U32.AND P4, PT, R0, R10, PT ;  /* 0x0000000a0000720c */ /* 0x000fce0003f84070 */
[----:B------:R-:W-:Y:S01]  /*62b0*/  @!P5 IMAD.IADD R11, R11, 0x1, -R0 ;  /* 0x000000010b0bd824 */ /* 0x000fe200078e0a00 */
[----:B------:R-:W-:Y:S01]  /*62c0*/  ISETP.GE.AND P5, PT, R3, RZ, PT ;  /* 0x000000ff0300720c */ /* 0x000fe20003fa6270 */
[----:B------:R-:W-:Y:S01]  /*62d0*/  IMAD.MOV.U32 R3, RZ, RZ, R9 ;  /* 0x000000ffff037224 */ /* 0x000fe200078e0009 */
[----:B----4-:R-:W-:-:S04]  /*62e0*/  IABS R6, R15 ;  /* 0x0000000f00067213 */ /* 0x010fc80000000000 */
[----:B------:R-:W-:Y:S01]  /*62f0*/  @!P2 IADD3 R3, -R3, RZ, RZ ;  /* 0x000000ff0303a210 */ /* 0x000fe20007ffe1ff */
[----:B------:R-:W-:Y:S01]  /*6300*/  @!P4 IMAD.IADD R10, R10, 0x1, -R0 ;  /* 0x000000010a0ac824 */ /* 0x000fe200078e0a00 */
[----:B------:R-:W-:Y:S02]  /*6310*/  ISETP.GE.AND P4, PT, R21, RZ, PT ;  /* 0x000000ff1500720c */ /* 0x000fe40003f86270 */
[----:B------:R-:W3:Y:S01]  /*6320*/  LDL.LU R21, [R1+0x484] ;  /* 0x0004840001157983 */ /* 0x000ee20000300800 */
[----:B------:R-:W-:Y:S01]  /*6330*/  ISETP.GT.U32.AND P6, PT, R0, R4, PT ;  /* 0x000000040000720c */ /* 0x000fe20003fc4070 */
[----:B------:R-:W-:Y:S02]  /*6340*/  IMAD.HI.U32 R13, R20, R6, RZ ;  /* 0x00000006140d7227 */ /* 0x000fe400078e00ff */
[----:B------:R0:W-:Y:S02]  /*6350*/  STL [R1+0x2d8], R3 ;  /* 0x0002d80301007387 */ /* 0x0001e40000100800 */
[----:B------:R-:W-:-:S02]  /*6360*/  IMAD.MOV R13, RZ, RZ, -R13 ;  /* 0x000000ffff0d7224 */ /* 0x000fc400078e0a0d */
[----:B0-----:R-:W4:Y:S02]  /*6370*/  LDL.LU R3, [R1+0x488] ;  /* 0x0004880001037983 */ /* 0x001f240000300800 */
[----:B------:R-:W-:-:S04]  /*6380*/  IMAD R6, R0, R13, R6 ;  /* 0x0000000d00067224 */ /* 0x000fc800078e0206 */
[----:B------:R-:W-:Y:S01]  /*6390*/  @!P6 IMAD.IADD R4, R4, 0x1, -R0 ;  /* 0x000000010404e824 */ /* 0x000fe200078e0a00 */
[C---:B------:R-:W-:Y:S02]  /*63a0*/  ISETP.GT.U32.AND P1, PT, R0.reuse, R7, PT ;  /* 0x000000070000720c */ /* 0x040fe40003f24070 */
[----:B------:R-:W-:Y:S01]  /*63b0*/  ISETP.GT.U32.AND P6, PT, R0, R6, PT ;  /* 0x000000060000720c */ /* 0x000fe20003fc4070 */
[----:B------:R-:W-:-:S04]  /*63c0*/  IMAD.MOV.U32 R9, RZ, RZ, R4 ;  /* 0x000000ffff097224 */ /* 0x000fc800078e0004 */
[----:B------:R-:W-:-:S06]  /*63d0*/  @!P3 IMAD.MOV R9, RZ, RZ, -R9 ;  /* 0x000000ffff09b224 */ /* 0x000fcc00078e0a09 */
[--C-:B------:R-:W-:Y:S02]  /*63e0*/  @!P1 IMAD.IADD R7, R7, 0x1, -R0.reuse ;  /* 0x0000000107079824 */ /* 0x100fe400078e0a00 */
[----:B------:R-:W-:-:S03]  /*63f0*/  @!P6 IMAD.IADD R6, R6, 0x1, -R0 ;  /* 0x000000010606e824 */ /* 0x000fc600078e0a00 */
[C---:B------:R-:W-:Y:S02]  /*6400*/  ISETP.GT.U32.AND P2, PT, R0.reuse, R7, PT ;  /* 0x000000070000720c */ /* 0x040fe40003f44070 */
[----:B------:R-:W-:Y:S02]  /*6410*/  ISETP.GT.U32.AND P6, PT, R0, R6, PT ;  /* 0x000000060000720c */ /* 0x000fe40003fc4070 */
[----:B------:R-:W-:-:S09]  /*6420*/  ISETP.GE.AND P1, PT, R28, RZ, PT ;  /* 0x000000ff1c00720c */ /* 0x000fd20003f26270 */
[--C-:B------:R-:W-:Y:S02]  /*6430*/  @!P2 IMAD.IADD R7, R7, 0x1, -R0.reuse ;  /* 0x000000010707a824 */ /* 0x100fe400078e0a00 */
[----:B------:R-:W-:Y:S02]  /*6440*/  @!P6 IMAD.IADD R6, R6, 0x1, -R0 ;  /* 0x000000010606e824 */ /* 0x000fe400078e0a00 */
[----:B------:R-:W-:Y:S01]  /*6450*/  @!P1 IMAD.MOV R7, RZ, RZ, -R7 ;  /* 0x000000ffff079224 */ /* 0x000fe200078e0a07 */
[----:B------:R-:W-:-:S05]  /*6460*/  IABS R8, R16 ;  /* 0x0000001000087213 */ /* 0x000fca0000000000 */
[----:B------:R-:W-:Y:S01]  /*6470*/  IMAD.HI.U32 R12, R20, R8, RZ ;  /* 0x00000008140c7227 */ /* 0x000fe200078e00ff */
[----:B------:R-:W-:-:S03]  /*6480*/  ISETP.GE.AND P0, PT, R29, RZ, PT ;  /* 0x000000ff1d00720c */ /* 0x000fc60003f06270 */
[----:B------:R-:W-:-:S10]  /*6490*/  IMAD.MOV R12, RZ, RZ, -R12 ;  /* 0x000000ffff0c7224 */ /* 0x000fd400078e0a0c */
[----:B------:R-:W-:-:S05]  /*64a0*/  @!P0 IMAD.MOV R5, RZ, RZ, -R5 ;  /* 0x000000ffff058224 */ /* 0x000fca00078e0a05 */
[----:B------:R0:W-:Y:S01]  /*64b0*/  STL [R1+0x2d4], R5 ;  /* 0x0002d40501007387 */ /* 0x0001e20000100800 */
[----:B------:R-:W-:Y:S02]  /*64c0*/  IMAD R8, R0, R12, R8 ;  /* 0x0000000c00087224 */ /* 0x000fe400078e0208 */
[----:B0-----:R-:W-:-:S04]  /*64d0*/  IMAD.MOV.U32 R5, RZ, RZ, R10 ;  /* 0x000000ffff057224 */ /* 0x001fc800078e000a */
[----:B------:R-:W-:Y:S01]  /*64e0*/  @!P4 IMAD.MOV R5, RZ, RZ, -R5 ;  /* 0x000000ffff05c224 */ /* 0x000fe200078e0a05 */
[----:B------:R-:W-:Y:S01]  /*64f0*/  STL [R1+0x2d0], R9 ;  /* 0x0002d00901007387 */ /* 0x000fe20000100800 */
[----:B------:R-:W-:Y:S02]  /*6500*/  ISETP.GE.AND P4, PT, R15, RZ, PT ;  /* 0x000000ff0f00720c */ /* 0x000fe40003f86270 */
[----:B------:R-:W-:Y:S01]  /*6510*/  ISETP.GT.U32.AND P3, PT, R0, R8, PT ;  /* 0x000000080000720c */ /* 0x000fe20003f64070 */
[----:B------:R0:W-:Y:S04]  /*6520*/  STL [R1+0x2cc], R5 ;  /* 0x0002cc0501007387 */ /* 0x0001e80000100800 */
[----:B------:R-:W4:Y:S01]  /*6530*/  LDL.LU R15, [R1+0x48c] ;  /* 0x00048c00010f7983 */ /* 0x000f220000300800 */
[----:B------:R-:W-:-:S02]  /*6540*/  IABS R2, R17 ;  /* 0x0000001100027213 */ /* 0x000fc40000000000 */
[----:B------:R-:W-:Y:S02]  /*6550*/  ISETP.GE.AND P6, PT, R17, RZ, PT ;  /* 0x000000ff1100720c */ /* 0x000fe40003fc6270 */
[----:B------:R-:W4:Y:S04]  /*6560*/  LDL.LU R17, [R1+0x490] ;  /* 0x0004900001117983 */ /* 0x000f280000300800 */
[----:B------:R-:W4:Y:S01]  /*6570*/  LDL.LU R29, [R1+0x494] ;  /* 0x00049400011d7983 */ /* 0x000f220000300800 */
[----:B------:R-:W-:Y:S01]  /*6580*/  @!P3 IMAD.IADD R8, R8, 0x1, -R0 ;  /* 0x000000010808b824 */ /* 0x000fe200078e0a00 */
[----:B------:R-:W-:Y:S02]  /*6590*/  ISETP.GT.U32.AND P0, PT, R0, R11, PT ;  /* 0x0000000b0000720c */ /* 0x000fe40003f04070 */
[----:B------:R1:W-:Y:S01]  /*65a0*/  STL [R1+0x2c8], R7 ;  /* 0x0002c80701007387 */ /* 0x0003e20000100800 */
[----:B------:R-:W-:-:S10]  /*65b0*/  @!P4 IMAD.MOV R6, RZ, RZ, -R6 ;  /* 0x000000ffff06c224 */ /* 0x000fd400078e0a06 */
[----:B------:R-:W-:Y:S01]  /*65c0*/  @!P0 IMAD.IADD R11, R11, 0x1, -R0 ;  /* 0x000000010b0b8824 */ /* 0x000fe200078e0a00 */
[----:B------:R-:W-:-:S03]  /*65d0*/  ISETP.GE.AND P0, PT, R16, RZ, PT ;  /* 0x000000ff1000720c */ /* 0x000fc60003f06270 */
[----:B------:R-:W-:Y:S01]  /*65e0*/  @!P5 IMAD.MOV R11, RZ, RZ, -R11 ;  /* 0x000000ffff0bd224 */ /* 0x000fe200078e0a0b */
[----:B--2---:R-:W-:Y:S02]  /*65f0*/  IABS R4, R18 ;  /* 0x0000001200047213 */ /* 0x004fe40000000000 */
[----:B------:R-:W-:Y:S01]  /*6600*/  ISETP.GE.AND P3, PT, R18, RZ, PT ;  /* 0x000000ff1200720c */ /* 0x000fe20003f66270 */
[----:B------:R-:W-:Y:S02]  /*6610*/  IMAD.MOV.U32 R18, RZ, RZ, R19 ;  /* 0x000000ffff127224 */ /* 0x000fe400078e0013 */
        /* <DEDUP_REMOVED lines=9> */
[----:B0-----:R-:W-:-:S05]  /*66b0*/  IMAD.HI.U32 R5, R20, R4, RZ ;  /* 0x0000000414057227 */ /* 0x001fca00078e00ff */
[----:B------:R-:W-:-:S05]  /*66c0*/  IADD3 R5, -R5, RZ, RZ ;  /* 0x000000ff05057210 */ /* 0x000fca0007ffe1ff */
[----:B------:R-:W-:Y:S02]  /*66d0*/  IMAD R5, R0, R5, R4 ;  /* 0x0000000500057224 */ /* 0x000fe400078e0204 */
[----:B------:R-:W-:Y:S01]  /*66e0*/  @!P2 IMAD.IADD R2, R2, 0x1, -R0 ;  /* 0x000000010202a824 */ /* 0x000fe200078e0a00 */
[C---:B------:R-:W-:Y:S02]  /*66f0*/  ISETP.GT.U32.AND P2, PT, R0.reuse, R8, PT ;  /* 0x000000080000720c */ /* 0x040fe40003f44070 */
[C---:B------:R-:W-:Y:S02]  /*6700*/  ISETP.GT.U32.AND P5, PT, R0.reuse, R5, PT ;  /* 0x000000050000720c */ /* 0x040fe40003fa4070 */
[----:B------:R-:W-:-:S09]  /*6710*/  ISETP.GT.U32.AND P1, PT, R0, R2, PT ;  /* 0x000000020000720c */ /* 0x000fd20003f24070 */
[--C-:B------:R-:W-:Y:S02]  /*6720*/  @!P2 IMAD.IADD R8, R8, 0x1, -R0.reuse ;  /* 0x000000010808a824 */ /* 0x100fe400078e0a00 */
[--C-:B------:R-:W-:Y:S02]  /*6730*/  @!P5 IMAD.IADD R5, R5, 0x1, -R0.reuse ;  /* 0x000000010505d824 */ /* 0x100fe400078e0a00 */
[----:B------:R-:W-:Y:S01]  /*6740*/  @!P1 IMAD.IADD R2, R2, 0x1, -R0 ;  /* 0x0000000102029824 */ /* 0x000fe200078e0a00 */
[----:B---3--:R-:W-:-:S05]  /*6750*/  IABS R9, R21 ;  /* 0x0000001500097213 */ /* 0x008fca0000000000 */
[C---:B------:R-:W-:Y:S01]  /*6760*/  IMAD.HI.U32 R4, R20.reuse, R9, RZ ;  /* 0x0000000914047227 */ /* 0x040fe200078e00ff */
[----:B----4-:R-:W-:Y:S02]  /*6770*/  IABS R10, R3 ;  /* 0x00000003000a7213 */ /* 0x010fe40000000000 */
[----:B------:R-:W-:Y:S01]  /*6780*/  ISETP.GE.AND P2, PT, R3, RZ, PT ;  /* 0x000000ff0300720c */ /* 0x000fe20003f46270 */
[----:B------:R-:W-:Y:S02]  /*6790*/  IMAD.MOV.U32 R3, RZ, RZ, R8 ;  /* 0x000000ffff037224 */ /* 0x000fe400078e0008 */
[----:B-1----:R-:W-:-:S03]  /*67a0*/  IMAD.HI.U32 R7, R20, R10, RZ ;  /* 0x0000000a14077227 */ /* 0x002fc600078e00ff */
[----:B------:R-:W-:Y:S01]  /*67b0*/  @!P0 IADD3 R3, -R3, RZ, RZ ;  /* 0x000000ff03038210 */ /* 0x000fe20007ffe1ff */
[----:B------:R-:W-:Y:S01]  /*67c0*/  IMAD.MOV R4, RZ, RZ, -R4 ;  /* 0x000000ffff047224 */ /* 0x000fe200078e0a04 */
[C---:B------:R-:W-:Y:S01]  /*67d0*/  ISETP.GT.U32.AND P0, PT, R0.reuse, R5, PT ;  /* 0x000000050000720c */ /* 0x040fe20003f04070 */
[----:B------:R-:W-:Y:S02]  /*67e0*/  IMAD.MOV R7, RZ, RZ, -R7 ;  /* 0x000000ffff077224 */ /* 0x000fe400078e0a07 */
[C---:B------:R-:W-:Y:S02]  /*67f0*/  IMAD R9, R0.reuse, R4, R9 ;  /* 0x0000000400097224 */ /* 0x040fe400078e0209 */
[----:B------:R-:W-:Y:S02]  /*6800*/  IMAD.MOV.U32 R13, RZ, RZ, R2 ;  /* 0x000000ffff0d7224 */ /* 0x000fe400078e0002 */
[C---:B------:R-:W-:Y:S02]  /*6810*/  IMAD R10, R0.reuse, R7, R10 ;  /* 0x00000007000a7224 */ /* 0x040fe400078e020a */
[----:B------:R-:W-:Y:S01]  /*6820*/  @!P6 IMAD.MOV R13, RZ, RZ, -R13 ;  /* 0x000000ffff0de224 */ /* 0x000fe200078e0a0d */
[----:B------:R-:W-:-:S03]  /*6830*/  ISETP.GT.U32.AND P6, PT, R0, R9, PT ;  /* 0x000000090000720c */ /* 0x000fc60003fc4070 */
[----:B------:R-:W-:Y:S01]  /*6840*/  @!P0 IMAD.IADD R5, R5, 0x1, -R0 ;  /* 0x0000000105058824 */ /* 0x000fe200078e0a00 */
[----:B------:R-:W-:Y:S01]  /*6850*/  ISETP.GT.U32.AND P0, PT, R0, R10, PT ;  /* 0x0000000a0000720c */ /* 0x000fe20003f04070 */
[----:B------:R0:W-:Y:S01]  /*6860*/  STL [R1+0x2bc], R3 ;  /* 0x0002bc0301007387 */ /* 0x0001e20000100800 */
[----:B------:R-:W-:-:S03]  /*6870*/  ISETP.GE.AND P4, PT, R21, RZ, PT ;  /* 0x000000ff1500720c */ /* 0x000fc60003f86270 */
[----:B------:R-:W3:Y:S04]  /*6880*/  LDL.LU R21, [R1+0x4a4] ;  /* 0x0004a40001157983 */ /* 0x000ee80000300800 */
[--C-:B------:R-:W-:Y:S01]  /*6890*/  @!P6 IMAD.IADD R9, R9, 0x1, -R0.reuse ;  /* 0x000000010909e824 */ /* 0x100fe200078e0a00 */
[----:B0-----:R-:W4:Y:S03]  /*68a0*/  LDL.LU R3, [R1+0x4a8] ;  /* 0x0004a80001037983 */ /* 0x001f260000300800 */
[----:B------:R-:W-:Y:S01]  /*68b0*/  @!P0 IMAD.IADD R10, R10, 0x1, -R0 ;  /* 0x000000010a0a8824 */ /* 0x000fe200078e0a00 */
[----:B------:R-:W-:Y:S02]  /*68c0*/  ISETP.GT.U32.AND P0, PT, R0, R9, PT ;  /* 0x000000090000720c */ /* 0x000fe40003f04070 */
[----:B------:R-:W-:-:S05]  /*68d0*/  MOV R14, R5 ;  /* 0x00000005000e7202 */ /* 0x000fca0000000f00 */
[----:B------:R-:W-:-:S06]  /*68e0*/  @!P3 IMAD.MOV R14, RZ, RZ, -R14 ;  /* 0x000000ffff0eb224 */ /* 0x000fcc00078e0a0e */
[----:B------:R-:W-:Y:S01]  /*68f0*/  @!P0 IMAD.IADD R9, R9, 0x1, -R0 ;  /* 0x0000000109098824 */ /* 0x000fe200078e0a00 */
[----:B------:R-:W-:-:S13]  /*6900*/  ISETP.GT.U32.AND P3, PT, R0, R10, PT ;  /* 0x0000000a0000720c */ /* 0x000fda0003f64070 */
[----:B------:R-:W-:-:S04]  /*6910*/  @!P3 IMAD.IADD R10, R10, 0x1, -R0 ;  /* 0x000000010a0ab824 */ /* 0x000fc800078e0a00 */
[----:B------:R-:W-:Y:S01]  /*6920*/  @!P2 IMAD.MOV R10, RZ, RZ, -R10 ;  /* 0x000000ffff0aa224 */ /* 0x000fe200078e0a0a */
[----:B------:R-:W-:-:S05]  /*6930*/  IABS R11, R15 ;  /* 0x0000000f000b7213 */ /* 0x000fca0000000000 */
[----:B------:R-:W-:Y:S01]  /*6940*/  IMAD.HI.U32 R2, R20, R11, RZ ;  /* 0x0000000b14027227 */ /* 0x000fe200078e00ff */
[----:B------:R-:W-:-:S03]  /*6950*/  IABS R4, R17 ;  /* 0x0000001100047213 */ /* 0x000fc60000000000 */
[----:B------:R-:W-:Y:S01]  /*6960*/  IMAD.MOV R2, RZ, RZ, -R2 ;  /* 0x000000ffff027224 */ /* 0x000fe200078e0a02 */
[----:B------:R-:W-:Y:S01]  /*6970*/  IABS R7, R29 ;  /* 0x0000001d00077213 */ /* 0x000fe20000000000 */
[----:B------:R0:W-:Y:S01]  /*6980*/  STL [R1+0x28a8], R29 ;  /* 0x0028a81d01007387 */ /* 0x0001e20000100800 */
[----:B------:R-:W-:-:S04]  /*6990*/  IMAD.HI.U32 R12, R20, R4, RZ ;  /* 0x00000004140c7227 */ /* 0x000fc800078e00ff */
[----:B------:R-:W-:Y:S01]  /*69a0*/  IMAD R2, R0, R2, R11 ;  /* 0x0000000200027224 */ /* 0x000fe200078e020b */
[----:B------:R1:W-:Y:S01]  /*69b0*/  STL [R1+0x2b8], R13 ;  /* 0x0002b80d01007387 */ /* 0x0003e20000100800 */
[----:B0-----:R-:W-:Y:S02]  /*69c0*/  IMAD.MOV.U32 R29, RZ, RZ, R9 ;  /* 0x000000ffff1d7224 */ /* 0x001fe400078e0009 */
[----:B------:R-:W-:Y:S02]  /*69d0*/  IMAD.MOV R12, RZ, RZ, -R12 ;  /* 0x000000ffff0c7224 */ /* 0x000fe400078e0a0c */
[----:B------:R-:W-:Y:S01]  /*69e0*/  @!P4 IMAD.MOV R29, RZ, RZ, -R29 ;  /* 0x000000ffff1dc224 */ /* 0x000fe200078e0a1d */
[----:B------:R-:W-:Y:S01]  /*69f0*/  ISETP.GE.AND P1, PT, R15, RZ, PT ;  /* 0x000000ff0f00720c */ /* 0x000fe20003f26270 */
[----:B-1----:R-:W-:Y:S01]  /*6a00*/  IMAD.HI.U32 R13, R20, R7, RZ ;  /* 0x00000007140d7227 */ /* 0x002fe200078e00ff */
[----:B------:R-:W-:Y:S01]  /*6a10*/  ISETP.GE.AND P5, PT, R17, RZ, PT ;  /* 0x000000ff1100720c */ /* 0x000fe20003fa6270 */
[----:B------:R-:W-:Y:S01]  /*6a20*/  STL [R1+0x2b4], R14 ;  /* 0x0002b40e01007387 */ /* 0x000fe20000100800 */
[----:B------:R-:W-:Y:S01]  /*6a30*/  ISETP.GT.U32.AND P6, PT, R0, R2, PT ;  /* 0x000000020000720c */ /* 0x000fe20003fc4070 */
[----:B------:R-:W-:-:S02]  /*6a40*/  IMAD.MOV.U32 R17, RZ, RZ, R18 ;  /* 0x000000ffff117224 */ /* 0x000fc400078e0012 */
[----:B------:R-:W3:Y:S01]  /*6a50*/  LDL.LU R15, [R1+0x4ac] ;  /* 0x0004ac00010f7983 */ /* 0x000ee20000300800 */
[C---:B------:R-:W-:Y:S02]  /*6a60*/  IMAD R4, R0.reuse, R12, R4 ;  /* 0x0000000c00047224 */ /* 0x040fe400078e0204 */
[----:B------:R-:W-:Y:S01]  /*6a70*/  IMAD.MOV R13, RZ, RZ, -R13 ;  /* 0x000000ffff0d7224 */ /* 0x000fe200078e0a0d */
[----:B------:R-:W3:Y:S04]  /*6a80*/  LDL.LU R18, [R1+0x4b0] ;  /* 0x0004b00001127983 */ /* 0x000ee80000300800 */
[----:B------:R0:W-:Y:S01]  /*6a90*/  STL [R1+0x2b0], R29 ;  /* 0x0002b01d01007387 */ /* 0x0001e20000100800 */
[----:B------:R-:W-:-:S03]  /*6aa0*/  IMAD R7, R0, R13, R7 ;  /* 0x0000000d00077224 */ /* 0x000fc600078e0207 */
[----:B0-----:R-:W3:Y:S02]  /*6ab0*/  LDL.LU R29, [R1+0x28a8] ;  /* 0x0028a800011d7983 */ /* 0x001ee40000300800 */
[----:B------:R-:W-:Y:S01]  /*6ac0*/  ISETP.GT.U32.AND P4, PT, R0, R7, PT ;  /* 0x000000070000720c */ /* 0x000fe20003f84070 */
[----:B------:R-:W-:Y:S01]  /*6ad0*/  @!P6 IMAD.IADD R2, R2, 0x1, -R0 ;  /* 0x000000010202e824 */ /* 0x000fe200078e0a00 */
[----:B--2---:R-:W-:-:S05]  /*6ae0*/  IABS R6, R19 ;  /* 0x0000001300067213 */ /* 0x004fca0000000000 */
[----:B------:R-:W-:-:S04]  /*6af0*/  IMAD.HI.U32 R12, R20, R6, RZ ;  /* 0x00000006140c7227 */ /* 0x000fc800078e00ff */
[----:B------:R-:W-:-:S04]  /*6b00*/  IMAD.MOV R12, RZ, RZ, -R12 ;  /* 0x000000ffff0c7224 */ /* 0x000fc800078e0a0c */
[C---:B------:R-:W-:Y:S01]  /*6b10*/  IMAD R6, R0.reuse, R12, R6 ;  /* 0x0000000c00067224 */ /* 0x040fe200078e0206 */
[----:B------:R-:W-:-:S04]  /*6b20*/  ISETP.GT.U32.AND P6, PT, R0, R2, PT ;  /* 0x000000020000720c */ /* 0x000fc80003fc4070 */
[----:B------:R-:W-:Y:S02]  /*6b30*/  ISETP.GT.U32.AND P3, PT, R0, R6, PT ;  /* 0x000000060000720c */ /* 0x000fe40003f64070 */
[----:B------:R-:W-:Y:S01]  /*6b40*/  IABS R12, R28 ;  /* 0x0000001c000c7213 */ /* 0x000fe20000000000 */
[----:B------:R-:W-:-:S04]  /*6b50*/  @!P4 IMAD.IADD R7, R7, 0x1, -R0 ;  /* 0x000000010707c824 */ /* 0x000fc800078e0a00 */
[----:B------:R-:W-:-:S04]  /*6b60*/  IMAD.HI.U32 R9, R20, R12, RZ ;  /* 0x0000000c14097227 */ /* 0x000fc800078e00ff */
[----:B------:R-:W-:Y:S02]  /*6b70*/  IMAD.MOV R9, RZ, RZ, -R9 ;  /* 0x000000ffff097224 */ /* 0x000fe400078e0a09 */
[--C-:B------:R-:W-:Y:S01]  /*6b80*/  @!P3 IMAD.IADD R6, R6, 0x1, -R0.reuse ;  /* 0x000000010606b824 */ /* 0x100fe200078e0a00 */
[----:B------:R-:W-:Y:S01]  /*6b90*/  ISETP.GT.U32.AND P3, PT, R0, R7, PT ;  /* 0x000000070000720c */ /* 0x000fe20003f64070 */
[----:B------:R-:W-:Y:S02]  /*6ba0*/  @!P6 IMAD.IADD R2, R2, 0x1, -R0 ;  /* 0x000000010202e824 */ /* 0x000fe400078e0a00 */
[----:B------:R-:W-:Y:S02]  /*6bb0*/  IMAD R9, R0, R9, R12 ;  /* 0x0000000900097224 */ /* 0x000fe400078e020c */
[----:B------:R-:W-:-:S04]  /*6bc0*/  IMAD.MOV.U32 R12, RZ, RZ, R2 ;  /* 0x000000ffff0c7224 */ /* 0x000fc800078e0002 */
[----:B------:R-:W-:Y:S01]  /*6bd0*/  @!P1 IMAD.MOV R12, RZ, RZ, -R12 ;  /* 0x000000ffff0c9224 */ /* 0x000fe200078e0a0c */
[----:B------:R3:W-:Y:S03]  /*6be0*/  STL [R1+0x2ac], R10 ;  /* 0x0002ac0a01007387 */ /* 0x0007e60000100800 */
[----:B------:R-:W-:Y:S01]  /*6bf0*/  @!P3 IMAD.IADD R7, R7, 0x1, -R0 ;  /* 0x000000010707b824 */ /* 0x000fe200078e0a00 */
[----:B------:R0:W-:Y:S01]  /*6c00*/  STL [R1+0x2a8], R12 ;  /* 0x0002a80c01007387 */ /* 0x0001e20000100800 */
[----:B------:R-:W-:-:S03]  /*6c10*/  ISETP.GE.AND P3, PT, R19, RZ, PT ;  /* 0x000000ff1300720c */ /* 0x000fc60003f66270 */
[----:B------:R-:W2:Y:S01]  /*6c20*/  LDL.LU R19, [R1+0x4b4] ;  /* 0x0004b40001137983 */ /* 0x000ea20000300800 */
[----:B------:R-:W-:-:S05]  /*6c30*/  IABS R8, R16 ;  /* 0x0000001000087213 */ /* 0x000fca0000000000 */
[----:B------:R-:W-:-:S04]  /*6c40*/  IMAD.HI.U32 R11, R20, R8, RZ ;  /* 0x00000008140b7227 */ /* 0x000fc800078e00ff */
[----:B------:R-:W-:-:S04]  /*6c50*/  IMAD.MOV R11, RZ, RZ, -R11 ;  /* 0x000000ffff0b7224 */ /* 0x000fc800078e0a0b */
[----:B------:R-:W-:-:S05]  /*6c60*/  IMAD R8, R0, R11, R8 ;  /* 0x0000000b00087224 */ /* 0x000fca00078e0208 */
[C---:B------:R-:W-:Y:S02]  /*6c70*/  ISETP.GT.U32.AND P6, PT, R0.reuse, R8, PT ;  /* 0x000000080000720c */ /* 0x040fe40003fc4070 */
[----:B------:R-:W-:-:S11]  /*6c80*/  ISETP.GT.U32.AND P0, PT, R0, R4, PT ;  /* 0x000000040000720c */ /* 0x000fd60003f04070 */
[--C-:B------:R-:W-:Y:S01]  /*6c90*/  @!P6 IMAD.IADD R8, R8, 0x1, -R0.reuse ;  /* 0x000000010808e824 */ /* 0x100fe200078e0a00 */
[----:B------:R-:W-:Y:S01]  /*6ca0*/  ISETP.GT.U32.AND P6, PT, R0, R6, PT ;  /* 0x000000060000720c */ /* 0x000fe20003fc4070 */
[----:B------:R-:W-:-:S03]  /*6cb0*/  @!P0 IMAD.IADD R4, R4, 0x1, -R0 ;  /* 0x0000000104048824 */ /* 0x000fc600078e0a00 */
[C---:B------:R-:W-:Y:S02]  /*6cc0*/  ISETP.GT.U32.AND P2, PT, R0.reuse, R8, PT ;  /* 0x000000080000720c */ /* 0x040fe40003f44070 */
[----:B------:R-:W-:-:S07]  /*6cd0*/  ISETP.GT.U32.AND P4, PT, R0, R4, PT ;  /* 0x000000040000720c */ /* 0x000fce0003f84070 */
[----:B------:R-:W-:Y:S01]  /*6ce0*/  @!P6 IMAD.IADD R6, R6, 0x1, -R0 ;  /* 0x000000010606e824 */ /* 0x000fe200078e0a00 */
[----:B----4-:R-:W-:-:S05]  /*6cf0*/  IABS R5, R3 ;  /* 0x0000000300057213 */ /* 0x010fca0000000000 */
[----:B------:R-:W-:-:S05]  /*6d00*/  IMAD.HI.U32 R13, R20, R5, RZ ;  /* 0x00000005140d7227 */ /* 0x000fca00078e00ff */
[----:B------:R-:W-:-:S05]  /*6d10*/  IADD3 R13, -R13, RZ, RZ ;  /* 0x000000ff0d0d7210 */ /* 0x000fca0007ffe1ff */
[----:B------:R-:W-:-:S05]  /*6d20*/  IMAD R5, R0, R13, R5 ;  /* 0x0000000d00057224 */ /* 0x000fca00078e0205 */
[----:B------:R-:W-:Y:S01]  /*6d30*/  ISETP.GT.U32.AND P6, PT, R0, R5, PT ;  /* 0x000000050000720c */ /* 0x000fe20003fc4070 */
[----:B------:R-:W-:Y:S01]  /*6d40*/  @!P4 IMAD.IADD R4, R4, 0x1, -R0 ;  /* 0x000000010404c824 */ /* 0x000fe200078e0a00 */
[----:B------:R-:W-:Y:S02]  /*6d50*/  @!P2 IADD3 R8, R8, -R0, RZ ;  /* 0x800000000808a210 */ /* 0x000fe40007ffe0ff */
[----:B------:R-:W-:Y:S01]  /*6d60*/  ISETP.GE.AND P2, PT, R16, RZ, PT ;  /* 0x000000ff1000720c */ /* 0x000fe20003f46270 */
[----:B------:R-:W-:Y:S01]  /*6d70*/  @!P5 IMAD.MOV R4, RZ, RZ, -R4 ;  /* 0x000000ffff04d224 */ /* 0x000fe200078e0a04 */
[----:B------:R-:W4:Y:S07]  /*6d80*/  LDL.LU R16, [R1+0x4b8] ;  /* 0x0004b80001107983 */ /* 0x000f2e0000300800 */
[----:B------:R-:W-:Y:S01]  /*6d90*/  @!P6 IMAD.IADD R5, R5, 0x1, -R0 ;  /* 0x000000010505e824 */ /* 0x000fe200078e0a00 */
[----:B------:R-:W-:Y:S04]  /*6da0*/  STL [R1+0x2a4], R4 ;  /* 0x0002a40401007387 */ /* 0x000fe80000100800 */
[----:B------:R-:W-:Y:S01]  /*6db0*/  ISETP.GT.U32.AND P6, PT, R0, R5, PT ;  /* 0x000000050000720c */ /* 0x000fe20003fc4070 */
[----:B------:R-:W-:-:S12]  /*6dc0*/  @!P3 IMAD.MOV R6, RZ, RZ, -R6 ;  /* 0x000000ffff06b224 */ /* 0x000fd800078e0a06 */
[----:B------:R-:W-:Y:S01]  /*6dd0*/  @!P6 IMAD.IADD R5, R5, 0x1, -R0 ;  /* 0x000000010505e824 */ /* 0x000fe200078e0a00 */
[----:B---3--:R-:W-:Y:S02]  /*6de0*/  IABS R10, R15 ;  /* 0x0000000f000a7213 */ /* 0x008fe40000000000 */
[----:B------:R-:W-:-:S03]  /*6df0*/  ISETP.GE.AND P0, PT, R29, RZ, PT ;  /* 0x000000ff1d00720c */ /* 0x000fc60003f06270 */
[----:B0-----:R-:W-:-:S04]  /*6e00*/  IMAD.HI.U32 R12, R20, R10, RZ ;  /* 0x0000000a140c7227 */ /* 0x001fc800078e00ff */
[----:B------:R-:W-:-:S06]  /*6e10*/  IMAD.MOV R12, RZ, RZ, -R12 ;  /* 0x000000ffff0c7224 */ /* 0x000fcc00078e0a0c */
[----:B------:R-:W-:-:S05]  /*6e20*/  @!P0 IMAD.MOV R7, RZ, RZ, -R7 ;  /* 0x000000ffff078224 */ /* 0x000fca00078e0a07 */
[----:B------:R0:W-:Y:S01]  /*6e30*/  STL [R1+0x2a0], R7 ;  /* 0x0002a00701007387 */ /* 0x0001e20000100800 */
[----:B------:R-:W-:Y:S02]  /*6e40*/  IMAD R10, R0, R12, R10 ;  /* 0x0000000c000a7224 */ /* 0x000fe400078e020a */
[----:B0-----:R-:W-:-:S04]  /*6e50*/  IMAD.MOV.U32 R7, RZ, RZ, R8 ;  /* 0x000000ffff077224 */ /* 0x001fc800078e0008 */
[----:B------:R-:W-:Y:S01]  /*6e60*/  @!P2 IMAD.MOV R7, RZ, RZ, -R7 ;  /* 0x000000ffff07a224 */ /* 0x000fe200078e0a07 */
[----:B------:R-:W-:Y:S01]  /*6e70*/  ISETP.GT.U32.AND P3, PT, R0, R10, PT ;  /* 0x0000000a0000720c */ /* 0x000fe20003f64070 */
[----:B------:R-:W-:Y:S01]  /*6e80*/  STL [R1+0x29c], R6 ;  /* 0x00029c0601007387 */ /* 0x000fe20000100800 */
[----:B------:R-:W-:Y:S02]  /*6e90*/  IABS R2, R18 ;  /* 0x0000001200027213 */ /* 0x000fe40000000000 */
[----:B------:R-:W-:Y:S01]  /*6ea0*/  ISETP.GE.AND P6, PT, R18, RZ, PT ;  /* 0x000000ff1200720c */ /* 0x000fe20003fc6270 */
[----:B------:R-:W-:Y:S04]  /*6eb0*/  STL [R1+0x298], R7 ;  /* 0x0002980701007387 */ /* 0x000fe80000100800 */
[----:B------:R-:W3:Y:S04]  /*6ec0*/  LDL.LU R18, [R1+0x4c0] ;  /* 0x0004c00001127983 */ /* 0x000ee80000300800 */
[----:B------:R-:W-:Y:S01]  /*6ed0*/  @!P3 IMAD.IADD R10, R10, 0x1, -R0 ;  /* 0x000000010a0ab824 */ /* 0x000fe200078e0a00 */
[----:B--2---:R-:W-:-:S02]  /*6ee0*/  IABS R4, R19 ;  /* 0x0000001300047213 */ /* 0x004fc40000000000 */
[----:B------:R-:W-:Y:S02]  /*6ef0*/  ISETP.GE.AND P3, PT, R19, RZ, PT ;  /* 0x000000ff1300720c */ /* 0x000fe40003f66270 */
[----:B------:R-:W2:Y:S01]  /*6f00*/  LDL.LU R19, [R1+0x4c4] ;  /* 0x0004c40001137983 */ /* 0x000ea20000300800 */
[----:B------:R-:W-:Y:S02]  /*6f10*/  ISETP.GT.U32.AND P1, PT, R0, R9, PT ;  /* 0x000000090000720c */ /* 0x000fe40003f24070 */
[----:B------:R-:W-:-:S05]  /*6f20*/  IABS R11, R21 ;  /* 0x00000015000b7213 */ /* 0x000fca0000000000 */
[----:B------:R-:W-:-:S04]  /*6f30*/  IMAD.HI.U32 R14, R20, R11, RZ ;  /* 0x0000000b140e7227 */ /* 0x000fc800078e00ff */
[----:B------:R-:W-:Y:S02]  /*6f40*/  IMAD.MOV R14, RZ, RZ, -R14 ;  /* 0x000000ffff0e7224 */ /* 0x000fe400078e0a0e */
[----:B------:R-:W-:Y:S02]  /*6f50*/  @!P1 IMAD.IADD R9, R9, 0x1, -R0 ;  /* 0x0000000109099824 */ /* 0x000fe400078e0a00 */
[----:B------:R-:W-:Y:S02]  /*6f60*/  IMAD R11, R0, R14, R11 ;  /* 0x0000000e000b7224 */ /* 0x000fe400078e020b */
[----:B------:R-:W-:Y:S01]  /*6f70*/  IMAD.HI.U32 R13, R20, R2, RZ ;  /* 0x00000002140d7227 */ /* 0x000fe200078e00ff */
[C---:B------:R-:W-:Y:S02]  /*6f80*/  ISETP.GT.U32.AND P5, PT, R0.reuse, R9, PT ;  /* 0x000000090000720c */ /* 0x040fe40003fa4070 */
[----:B------:R-:W-:Y:S01]  /*6f90*/  ISETP.GT.U32.AND P4, PT, R0, R11, PT ;  /* 0x0000000b0000720c */ /* 0x000fe20003f84070 */
[----:B------:R-:W-:-:S04]  /*6fa0*/  IMAD.MOV R13, RZ, RZ, -R13 ;  /* 0x000000ffff0d7224 */ /* 0x000fc800078e0a0d */
[----:B------:R-:W-:Y:S01]  /*6fb0*/  IMAD R2, R0, R13, R2 ;  /* 0x0000000d00027224 */ /* 0x000fe200078e0202 */
[----:B------:R-:W-:-:S05]  /*6fc0*/  ISETP.GE.AND P1, PT, R28, RZ, PT ;  /* 0x000000ff1c00720c */ /* 0x000fca0003f26270 */
[----:B------:R-:W-:Y:S02]  /*6fd0*/  @!P5 IADD3 R9, R9, -R0, RZ ;  /* 0x800000000909d210 */ /* 0x000fe40007ffe0ff */
[----:B------:R-:W-:Y:S01]  /*6fe0*/  ISETP.GT.U32.AND P5, PT, R0, R2, PT ;  /* 0x000000020000720c */ /* 0x000fe20003fa4070 */
[----:B------:R-:W-:Y:S01]  /*6ff0*/  @!P4 IMAD.IADD R11, R11, 0x1, -R0 ;  /* 0x000000010b0bc824 */ /* 0x000fe200078e0a00 */
[----:B------:R-:W-:-:S04]  /*7000*/  ISETP.GE.AND P2, PT, R3, RZ, PT ;  /* 0x000000ff0300720c */ /* 0x000fc80003f46270 */
[----:B------:R-:W-:Y:S01]  /*7010*/  ISETP.GT.U32.AND P0, PT, R0, R11, PT ;  /* 0x0000000b0000720c */ /* 0x000fe20003f04070 */
[----:B------:R-:W-:Y:S01]  /*7020*/  IMAD.MOV.U32 R3, RZ, RZ, R9 ;  /* 0x000000ffff037224 */ /* 0x000fe200078e0009 */
[----:B------:R-:W-:Y:S02]  /*7030*/  ISETP.GE.AND P4, PT, R21, RZ, PT ;  /* 0x000000ff1500720c */ /* 0x000fe40003f86270 */
[----:B------:R-:W2:Y:S01]  /*7040*/  LDL.LU R21, [R1+0x4c8] ;  /* 0x0004c80001157983 */ /* 0x000ea20000300800 */
[----:B------:R-:W-:Y:S02]  /*7050*/  @!P1 IMAD.MOV R3, RZ, RZ, -R3 ;  /* 0x000000ffff039224 */ /* 0x000fe400078e0a03 */
[--C-:B------:R-:W-:Y:S01]  /*7060*/  @!P5 IMAD.IADD R2, R2, 0x1, -R0.reuse ;  /* 0x000000010202d824 */ /* 0x100fe200078e0a00 */
[----:B------:R-:W-:Y:S02]  /*7070*/  ISETP.GT.U32.AND P5, PT, R0, R10, PT ;  /* 0x0000000a0000720c */ /* 0x000fe40003fa4070 */
[----:B------:R0:W-:Y:S03]  /*7080*/  STL [R1+0x294], R3 ;  /* 0x0002940301007387 */ /* 0x0001e60000100800 */
[----:B------:R-:W-:Y:S01]  /*7090*/  @!P0 IMAD.IADD R11, R11, 0x1, -R0 ;  /* 0x000000010b0b8824 */ /* 0x000fe200078e0a00 */
[----:B------:R-:W-:-:S02]  /*70a0*/  ISETP.GE.AND P0, PT, R15, RZ, PT ;  /* 0x000000ff0f00720c */ /* 0x000fc40003f06270 */
[----:B------:R-:W-:Y:S01]  /*70b0*/  @!P2 IADD3 R5, -R5, RZ, RZ ;  /* 0x000000ff0505a210 */ /* 0x000fe20007ffe1ff */
[----:B------:R-:W-:Y:S01]  /*70c0*/  @!P4 IMAD.MOV R11, RZ, RZ, -R11 ;  /* 0x000000ffff0bc224 */ /* 0x000fe200078e0a0b */
[----:B0-----:R-:W2:Y:S03]  /*70d0*/  LDL.LU R3, [R1+0x4cc] ;  /* 0x0004cc0001037983 */ /* 0x001ea60000300800 */
[----:B------:R-:W-:Y:S01]  /*70e0*/  @!P5 IMAD.IADD R10, R10, 0x1, -R0 ;  /* 0x000000010a0ad824 */ /* 0x000fe200078e0a00 */
[----:B------:R-:W2:Y:S04]  /*70f0*/  LDL.LU R15, [R1+0x4d0] ;  /* 0x0004d000010f7983 */ /* 0x000ea80000300800 */
[----:B------:R-:W-:Y:S04]  /*7100*/  STL [R1+0x290], R11 ;  /* 0x0002900b01007387 */ /* 0x000fe80000100800 */
[----:B------:R0:W-:Y:S01]  /*7110*/  STL [R1+0x28c], R5 ;  /* 0x00028c0501007387 */ /* 0x0001e20000100800 */
[----:B------:R-:W-:-:S04]  /*7120*/  IMAD.HI.U32 R6, R20, R4, RZ ;  /* 0x0000000414067227 */ /* 0x000fc800078e00ff */
[----:B0-----:R-:W-:-:S04]  /*7130*/  IMAD.MOV.U32 R5, RZ, RZ, R10 ;  /* 0x000000ffff057224 */ /* 0x001fc800078e000a */
[----:B------:R-:W-:Y:S01]  /*7140*/  @!P0 IMAD.MOV R5, RZ, RZ, -R5 ;  /* 0x000000ffff058224 */ /* 0x000fe200078e0a05 */
[----:B------:R-:W-:Y:S01]  /*7150*/  ISETP.GT.U32.AND P1, PT, R0, R2, PT ;  /* 0x000000020000720c */ /* 0x000fe20003f24070 */
[----:B------:R-:W-:-:S03]  /*7160*/  IMAD.MOV R6, RZ, RZ, -R6 ;  /* 0x000000ffff067224 */ /* 0x000fc600078e0a06 */
[----:B------:R0:W-:Y:S01]  /*7170*/  STL [R1+0x288], R5 ;  /* 0x0002880501007387 */ /* 0x0001e20000100800 */
[----:B------:R-:W-:Y:S01]  /*7180*/  IMAD R4, R0, R6, R4 ;  /* 0x0000000600047224 */ /* 0x000fe200078e0204 */
[----:B----4-:R-:W-:Y:S02]  /*7190*/  IABS R7, R16 ;  /* 0x0000001000077213 */ /* 0x010fe40000000000 */
[----:B------:R-:W-:Y:S02]  /*71a0*/  ISETP.GE.AND P2, PT, R16, RZ, PT ;  /* 0x000000ff1000720c */ /* 0x000fe40003f46270 */
[----:B------:R-:W4:Y:S01]  /*71b0*/  LDL.LU R16, [R1+0x4d4] ;  /* 0x0004d40001107983 */ /* 0x000f220000300800 */
[----:B------:R-:W-:-:S04]  /*71c0*/  IMAD.HI.U32 R6, R20, R7, RZ ;  /* 0x0000000714067227 */ /* 0x000fc800078e00ff */
[----:B------:R-:W-:Y:S01]  /*71d0*/  IMAD.MOV R6, RZ, RZ, -R6 ;  /* 0x000000ffff067224 */ /* 0x000fe200078e0a06 */
[----:B------:R-:W-:Y:S01]  /*71e0*/  IABS R8, R17 ;  /* 0x0000001100087213 */ /* 0x000fe20000000000 */
[----:B------:R-:W-:Y:S01]  /*71f0*/  @!P1 IMAD.IADD R2, R2, 0x1, -R0 ;  /* 0x0000000102029824 */ /* 0x000fe200078e0a00 */
[C---:B------:R-:W-:Y:S01]  /*7200*/  ISETP.GT.U32.AND P4, PT, R0.reuse, R4, PT ;  /* 0x000000040000720c */ /* 0x040fe20003f84070 */
[----:B------:R-:W-:Y:S01]  /*7210*/  IMAD R7, R0, R6, R7 ;  /* 0x0000000600077224 */ /* 0x000fe200078e0207 */
[----:B------:R-:W-:Y:S02]  /*7220*/  ISETP.GE.AND P5, PT, R17, RZ, PT ;  /* 0x000000ff1100720c */ /* 0x000fe40003fa6270 */
[----:B------:R-:W4:Y:S01]  /*7230*/  LDL.LU R17, [R1+0x4d8] ;  /* 0x0004d80001117983 */ /* 0x000f220000300800 */
[----:B------:R-:W-:-:S04]  /*7240*/  IMAD.MOV.U32 R13, RZ, RZ, R2 ;  /* 0x000000ffff0d7224 */ /* 0x000fc800078e0002 */
[----:B------:R-:W-:-:S04]  /*7250*/  @!P6 IMAD.MOV R13, RZ, RZ, -R13 ;  /* 0x000000ffff0de224 */ /* 0x000fc800078e0a0d */
[----:B------:R-:W-:Y:S01]  /*7260*/  @!P4 IMAD.IADD R4, R4, 0x1, -R0 ;  /* 0x000000010404c824 */ /* 0x000fe200078e0a00 */
[----:B---3--:R-:W-:Y:S02]  /*7270*/  ISETP.GE.AND P1, PT, R18, RZ, PT ;  /* 0x000000ff1200720c */ /* 0x008fe40003f26270 */
[----:B------:R-:W-:Y:S02]  /*7280*/  IABS R6, R18 ;  /* 0x0000001200067213 */ /* 0x000fe40000000000 */
[----:B------:R-:W3:Y:S04]  /*7290*/  LDL.LU R18, [R1+0x4dc] ;  /* 0x0004dc0001127983 */ /* 0x000ee80000300800 */
[----:B------:R1:W-:Y:S01]  /*72a0*/  STL [R1+0x284], R13 ;  /* 0x0002840d01007387 */ /* 0x0003e20000100800 */
[----:B--2---:R-:W-:-:S02]  /*72b0*/  ISETP.GE.AND P4, PT, R19, RZ, PT ;  /* 0x000000ff1300720c */ /* 0x004fc40003f86270 */
[----:B0-----:R-:W-:Y:S02]  /*72c0*/  IABS R5, R19 ;  /* 0x0000001300057213 */ /* 0x001fe40000000000 */
[----:B------:R-:W2:Y:S01]  /*72d0*/  LDL.LU R19, [R1+0x4e0] ;  /* 0x0004e00001137983 */ /* 0x000ea20000300800 */
[----:B------:R-:W-:Y:S01]  /*72e0*/  ISETP.GT.U32.AND P0, PT, R0, R4, PT ;  /* 0x000000040000720c */ /* 0x000fe20003f04070 */
[----:B------:R-:W-:-:S04]  /*72f0*/  IMAD.HI.U32 R9, R20, R8, RZ ;  /* 0x0000000814097227 */ /* 0x000fc800078e00ff */
[----:B------:R-:W-:Y:S01]  /*7300*/  IMAD.MOV R9, RZ, RZ, -R9 ;  /* 0x000000ffff097224 */ /* 0x000fe200078e0a09 */
[----:B------:R-:W-:-:S03]  /*7310*/  ISETP.GT.U32.AND P6, PT, R0, R7, PT ;  /* 0x000000070000720c */ /* 0x000fc60003fc4070 */
[----:B------:R-:W-:-:S04]  /*7320*/  IMAD R8, R0, R9, R8 ;  /* 0x0000000900087224 */ /* 0x000fc800078e0208 */
[----:B------:R-:W-:Y:S01]  /*7330*/  @!P0 IMAD.IADD R4, R4, 0x1, -R0 ;  /* 0x0000000104048824 */ /* 0x000fe200078e0a00 */
[----:B------:R-:W-:Y:S01]  /*7340*/  ISETP.GT.U32.AND P0, PT, R0, R8, PT ;  /* 0x000000080000720c */ /* 0x000fe20003f04070 */
[----:B------:R-:W-:-:S04]  /*7350*/  IMAD.HI.U32 R12, R20, R6, RZ ;  /* 0x00000006140c7227 */ /* 0x000fc800078e00ff */
[----:B------:R-:W-:Y:S01]  /*7360*/  @!P6 IADD3 R7, R7, -R0, RZ ;  /* 0x800000000707e210 */ /* 0x000fe20007ffe0ff */
[----:B------:R-:W-:-:S04]  /*7370*/  IMAD.MOV R12, RZ, RZ, -R12 ;  /* 0x000000ffff0c7224 */ /* 0x000fc800078e0a0c */
[----:B------:R-:W-:-:S03]  /*7380*/  IMAD R6, R0, R12, R6 ;  /* 0x0000000c00067224 */ /* 0x000fc600078e0206 */
[----:B------:R-:W-:Y:S01]  /*7390*/  @!P0 IMAD.IADD R8, R8, 0x1, -R0 ;  /* 0x0000000108088824 */ /* 0x000fe200078e0a00 */
[C---:B------:R-:W-:Y:S02]  /*73a0*/  ISETP.GT.U32.AND P0, PT, R0.reuse, R7, PT ;  /* 0x000000070000720c */ /* 0x040fe40003f04070 */
[----:B------:R-:W-:Y:S01]  /*73b0*/  ISETP.GT.U32.AND P6, PT, R0, R6, PT ;  /* 0x000000060000720c */ /* 0x000fe20003fc4070 */
[----:B------:R-:W-:Y:S01]  /*73c0*/  IMAD.MOV.U32 R14, RZ, RZ, R4 ;  /* 0x000000ffff0e7224 */ /* 0x000fe200078e0004 */
[----:B------:R-:W-:-:S03]  /*73d0*/  IABS R10, R21 ;  /* 0x00000015000a7213 */ /* 0x000fc60000000000 */
[----:B------:R-:W-:Y:S01]  /*73e0*/  @!P3 IMAD.MOV R14, RZ, RZ, -R14 ;  /* 0x000000ffff0eb224 */ /* 0x000fe200078e0a0e */
[----:B------:R-:W-:-:S05]  /*73f0*/  ISETP.GT.U32.AND P3, PT, R0, R8, PT ;  /* 0x000000080000720c */ /* 0x000fca0003f64070 */
[----:B------:R-:W-:Y:S02]  /*7400*/  @!P0 IMAD.IADD R7, R7, 0x1, -R0 ;  /* 0x0000000107078824 */ /* 0x000fe400078e0a00 */
[----:B-1----:R-:W-:-:S04]  /*7410*/  IMAD.HI.U32 R13, R20, R10, RZ ;  /* 0x0000000a140d7227 */ /* 0x002fc800078e00ff */
[----:B------:R-:W-:Y:S01]  /*7420*/  IMAD.MOV R13, RZ, RZ, -R13 ;  /* 0x000000ffff0d7224 */ /* 0x000fe200078e0a0d */
[----:B------:R-:W-:Y:S01]  /*7430*/  IABS R9, R3 ;  /* 0x0000000300097213 */ /* 0x000fe20000000000 */
[----:B------:R-:W-:Y:S01]  /*7440*/  IMAD.HI.U32 R11, R20, R5, RZ ;  /* 0x00000005140b7227 */ /* 0x000fe200078e00ff */
[----:B------:R-:W-:-:S03]  /*7450*/  MOV R28, R7 ;  /* 0x00000007001c7202 */ /* 0x000fc60000000f00 */
[----:B------:R-:W-:Y:S01]  /*7460*/  IMAD.HI.U32 R12, R20, R9, RZ ;  /* 0x00000009140c7227 */ /* 0x000fe200078e00ff */
[----:B------:R-:W-:-:S03]  /*7470*/  IABS R2, R15 ;  /* 0x0000000f00027213 */ /* 0x000fc60000000000 */
[----:B------:R-:W-:Y:S02]  /*7480*/  IMAD.MOV R12, RZ, RZ, -R12 ;  /* 0x000000ffff0c7224 */ /* 0x000fe400078e0a0c */
[----:B------:R-:W-:Y:S02]  /*7490*/  IMAD R10, R0, R13, R10 ;  /* 0x0000000d000a7224 */ /* 0x000fe400078e020a */
[----:B------:R-:W-:Y:S02]  /*74a0*/  @!P6 IMAD.IADD R6, R6, 0x1, -R0 ;  /* 0x000000010606e824 */ /* 0x000fe400078e0a00 */
[----:B------:R-:W-:Y:S02]  /*74b0*/  IMAD.MOV R11, RZ, RZ, -R11 ;  /* 0x000000ffff0b7224 */ /* 0x000fe400078e0a0b */
[C---:B------:R-:W-:Y:S01]  /*74c0*/  IMAD R9, R0.reuse, R12, R9 ;  /* 0x0000000c00097224 */ /* 0x040fe200078e0209 */
[C---:B------:R-:W-:Y:S01]  /*74d0*/  ISETP.GT.U32.AND P6, PT, R0.reuse, R6, PT ;  /* 0x000000060000720c */ /* 0x040fe20003fc4070 */
[----:B------:R-:W-:Y:S01]  /*74e0*/  @!P2 IMAD.MOV R28, RZ, RZ, -R28 ;  /* 0x000000ffff1ca224 */ /* 0x000fe200078e0a1c */
[C---:B------:R-:W-:Y:S01]  /*74f0*/  ISETP.GT.U32.AND P2, PT, R0.reuse, R10, PT ;  /* 0x0000000a0000720c */ /* 0x040fe20003f44070 */
[----:B------:R-:W-:-:S02]  /*7500*/  IMAD R5, R0, R11, R5 ;  /* 0x0000000b00057224 */ /* 0x000fc400078e0205 */
[----:B------:R-:W-:-:S04]  /*7510*/  IMAD.HI.U32 R11, R20, R2, RZ ;  /* 0x00000002140b7227 */ /* 0x000fc800078e00ff */
[----:B------:R-:W-:Y:S01]  /*7520*/  @!P3 IMAD.IADD R8, R8, 0x1, -R0 ;  /* 0x000000010808b824 */ /* 0x000fe200078e0a00 */
[C---:B------:R-:W-:Y:S01]  /*7530*/  ISETP.GT.U32.AND P3, PT, R0.reuse, R9, PT ;  /* 0x000000090000720c */ /* 0x040fe20003f64070 */
[----:B------:R-:W-:Y:S01]  /*7540*/  IMAD.MOV R11, RZ, RZ, -R11 ;  /* 0x000000ffff0b7224 */ /* 0x000fe200078e0a0b */
[C---:B------:R-:W-:Y:S01]  /*7550*/  ISETP.GT.U32.AND P0, PT, R0.reuse, R5, PT ;  /* 0x000000050000720c */ /* 0x040fe20003f04070 */
[----:B------:R0:W-:Y:S02]  /*7560*/  STL [R1+0x280], R14 ;  /* 0x0002800e01007387 */ /* 0x0001e40000100800 */
[----:B------:R-:W-:Y:S01]  /*7570*/  IMAD R2, R0, R11, R2 ;  /* 0x0000000b00027224 */ /* 0x000fe200078e0202 */
[----:B------:R-:W-:Y:S01]  /*7580*/  @!P5 IADD3 R8, -R8, RZ, RZ ;  /* 0x000000ff0808d210 */ /* 0x000fe20007ffe1ff */
[--C-:B------:R-:W-:Y:S01]  /*7590*/  @!P6 IMAD.IADD R6, R6, 0x1, -R0.reuse ;  /* 0x000000010606e824 */ /* 0x100fe200078e0a00 */
[----:B----4-:R-:W-:Y:S01]  /*75a0*/  IABS R12, R16 ;  /* 0x00000010000c7213 */ /* 0x010fe20000000000 */
[----:B------:R-:W-:Y:S01]  /*75b0*/  @!P2 IMAD.IADD R10, R10, 0x1, -R0 ;  /* 0x000000010a0aa824 */ /* 0x000fe200078e0a00 */
[----:B------:R-:W-:-:S03]  /*75c0*/  ISETP.GT.U32.AND P6, PT, R0, R2, PT ;  /* 0x000000020000720c */ /* 0x000fc60003fc4070 */
[----:B0-----:R-:W-:Y:S01]  /*75d0*/  IMAD.HI.U32 R14, R20, R12, RZ ;  /* 0x0000000c140e7227 */ /* 0x001fe200078e00ff */
[----:B------:R-:W-:Y:S03]  /*75e0*/  STL [R1+0x27c], R28 ;  /* 0x00027c1c01007387 */ /* 0x000fe60000100800 */
[----:B------:R-:W-:Y:S01]  /*75f0*/  IMAD.MOV R14, RZ, RZ, -R14 ;  /* 0x000000ffff0e7224 */ /* 0x000fe200078e0a0e */
[----:B------:R0:W-:Y:S01]  /*7600*/  STL [R1+0x278], R8 ;  /* 0x0002780801007387 */ /* 0x0001e20000100800 */
[--C-:B------:R-:W-:Y:S01]  /*7610*/  @!P3 IMAD.IADD R9, R9, 0x1, -R0.reuse ;  /* 0x000000010909b824 */ /* 0x100fe200078e0a00 */
[C---:B------:R-:W-:Y:S01]  /*7620*/  ISETP.GT.U32.AND P3, PT, R0.reuse, R10, PT ;  /* 0x0000000a0000720c */ /* 0x040fe20003f64070 */
[----:B------:R-:W-:Y:S01]  /*7630*/  @!P0 IMAD.IADD R5, R5, 0x1, -R0 ;  /* 0x0000000105058824 */ /* 0x000fe200078e0a00 */
[----:B------:R-:W-:Y:S01]  /*7640*/  IABS R11, R17 ;  /* 0x00000011000b7213 */ /* 0x000fe20000000000 */
[----:B------:R-:W-:-:S02]  /*7650*/  IMAD R12, R0, R14, R12 ;  /* 0x0000000e000c7224 */ /* 0x000fc400078e020c */
[----:B0-----:R-:W-:Y:S01]  /*7660*/  IMAD.MOV.U32 R8, RZ, RZ, R6 ;  /* 0x000000ffff087224 */ /* 0x001fe200078e0006 */
[C---:B------:R-:W-:Y:S01]  /*7670*/  ISETP.GT.U32.AND P2, PT, R0.reuse, R5, PT ;  /* 0x000000050000720c */ /* 0x040fe20003f44070 */
[----:B------:R-:W-:Y:S02]  /*7680*/  IMAD.MOV.U32 R4, RZ, RZ, R11 ;  /* 0x000000ffff047224 */ /* 0x000fe400078e000b */
[----:B------:R-:W-:Y:S01]  /*7690*/  @!P1 IMAD.MOV R8, RZ, RZ, -R8 ;  /* 0x000000ffff089224 */ /* 0x000fe200078e0a08 */
[----:B------:R-:W-:Y:S01]  /*76a0*/  ISETP.GT.U32.AND P1, PT, R0, R12, PT ;  /* 0x0000000c0000720c */ /* 0x000fe20003f24070 */
[----:B------:R-:W-:Y:S01]  /*76b0*/  @!P6 IMAD.IADD R2, R2, 0x1, -R0 ;  /* 0x000000010202e824 */ /* 0x000fe200078e0a00 */
[----:B------:R-:W-:Y:S01]  /*76c0*/  ISETP.GE.AND P0, PT, R21, RZ, PT ;  /* 0x000000ff1500720c */ /* 0x000fe20003f06270 */
[----:B------:R-:W-:Y:S01]  /*76d0*/  IMAD.HI.U32 R7, R20, R4, RZ ;  /* 0x0000000414077227 */ /* 0x000fe200078e00ff */
[----:B------:R-:W-:-:S03]  /*76e0*/  ISETP.GT.U32.AND P6, PT, R0, R9, PT ;  /* 0x000000090000720c */ /* 0x000fc60003fc4070 */
[--C-:B------:R-:W-:Y:S02]  /*76f0*/  @!P3 IMAD.IADD R10, R10, 0x1, -R0.reuse ;  /* 0x000000010a0ab824 */ /* 0x100fe400078e0a00 */
[----:B------:R-:W-:Y:S01]  /*7700*/  IMAD.MOV R7, RZ, RZ, -R7 ;  /* 0x000000ffff077224 */ /* 0x000fe200078e0a07 */
[----:B------:R-:W-:Y:S01]  /*7710*/  ISETP.GE.AND P3, PT, R3, RZ, PT ;  /* 0x000000ff0300720c */ /* 0x000fe20003f66270 */
[----:B------:R-:W-:Y:S01]  /*7720*/  @!P2 IMAD.IADD R5, R5, 0x1, -R0 ;  /* 0x000000010505a824 */ /* 0x000fe200078e0a00 */
[C---:B------:R-:W-:Y:S01]  /*7730*/  ISETP.GT.U32.AND P5, PT, R0.reuse, R2, PT ;  /* 0x000000020000720c */ /* 0x040fe20003fa4070 */
[----:B------:R-:W-:Y:S01]  /*7740*/  IMAD R4, R0, R7, R4 ;  /* 0x0000000700047224 */ /* 0x000fe200078e0204 */
[----:B------:R-:W-:Y:S01]  /*7750*/  MOV R3, R10 ;  /* 0x0000000a00037202 */ /* 0x000fe20000000f00 */
[----:B------:R-:W-:Y:S01]  /*7760*/  STL [R1+0x274], R8 ;  /* 0x0002740801007387 */ /* 0x000fe20000100800 */
[--C-:B------:R-:W-:Y:S01]  /*7770*/  @!P1 IMAD.IADD R12, R12, 0x1, -R0.reuse ;  /* 0x000000010c0c9824 */ /* 0x100fe200078e0a00 */
[----:B------:R-:W-:Y:S01]  /*7780*/  IABS R7, R23 ;  /* 0x0000001700077213 */ /* 0x000fe20000000000 */
[----:B------:R-:W-:Y:S01]  /*7790*/  @!P4 IMAD.MOV R5, RZ, RZ, -R5 ;  /* 0x000000ffff05c224 */ /* 0x000fe200078e0a05 */
[C---:B------:R-:W-:Y:S01]  /*77a0*/  ISETP.GT.U32.AND P2, PT, R0.reuse, R4, PT ;  /* 0x000000040000720c */ /* 0x040fe20003f44070 */
[--C-:B------:R-:W-:Y:S01]  /*77b0*/  @!P6 IMAD.IADD R9, R9, 0x1, -R0.reuse ;  /* 0x000000010909e824 */ /* 0x100fe200078e0a00 */
[----:B------:R-:W-:Y:S01]  /*77c0*/  ISETP.GT.U32.AND P4, PT, R0, R12, PT ;  /* 0x0000000c0000720c */ /* 0x000fe20003f84070 */
[----:B------:R-:W-:Y:S01]  /*77d0*/  @!P0 IMAD.MOV R3, RZ, RZ, -R3 ;  /* 0x000000ffff038224 */ /* 0x000fe200078e0a03 */
[----:B------:R-:W-:Y:S04]  /*77e0*/  STL [R1+0x270], R5 ;  /* 0x0002700501007387 */ /* 0x000fe80000100800 */
[----:B------:R0:W-:Y:S01]  /*77f0*/  STL [R1+0x26c], R3 ;  /* 0x00026c0301007387 */ /* 0x0001e20000100800 */
[----:B------:R-:W-:Y:S01]  /*7800*/  @!P5 IMAD.IADD R2, R2, 0x1, -R0 ;  /* 0x000000010202d824 */ /* 0x000fe200078e0a00 */
[----:B------:R-:W-:Y:S01]  /*7810*/  ISETP.GE.AND P5, PT, R15, RZ, PT ;  /* 0x000000ff0f00720c */ /* 0x000fe20003fa6270 */
[----:B0-----:R-:W-:-:S04]  /*7820*/  IMAD.MOV.U32 R3, RZ, RZ, R9 ;  /* 0x000000ffff037224 */ /* 0x001fc800078e0009 */
[----:B------:R-:W-:Y:S02]  /*7830*/  @!P3 IMAD.MOV R3, RZ, RZ, -R3 ;  /* 0x000000ffff03b224 */ /* 0x000fe400078e0a03 */
[--C-:B------:R-:W-:Y:S02]  /*7840*/  @!P2 IMAD.IADD R4, R4, 0x1, -R0.reuse ;  /* 0x000000010404a824 */ /* 0x100fe400078e0a00 */
[----:B------:R-:W-:Y:S01]  /*7850*/  @!P4 IMAD.IADD R12, R12, 0x1, -R0 ;  /* 0x000000010c0cc824 */ /* 0x000fe200078e0a00 */
[----:B------:R-:W-:Y:S02]  /*7860*/  ISETP.GE.AND P1, PT, R16, RZ, PT ;  /* 0x000000ff1000720c */ /* 0x000fe40003f26270 */
[----:B------:R-:W-:Y:S01]  /*7870*/  ISETP.GT.U32.AND P0, PT, R0, R4, PT ;  /* 0x000000040000720c */ /* 0x000fe20003f04070 */
[----:B------:R-:W-:Y:S01]  /*7880*/  @!P5 IMAD.MOV R2, RZ, RZ, -R2 ;  /* 0x000000ffff02d224 */ /* 0x000fe200078e0a02 */
[----:B------:R-:W-:Y:S01]  /*7890*/  IABS R5, R25 ;  /* 0x0000001900057213 */ /* 0x000fe20000000000 */
[----:B------:R0:W-:Y:S01]  /*78a0*/  STL [R1+0x8c], R3 ;  /* 0x00008c0301007387 */ /* 0x0001e20000100800 */
[----:B------:R-:W-:-:S03]  /*78b0*/  ISETP.GE.AND P2, PT, R17, RZ, PT ;  /* 0x000000ff1100720c */ /* 0x000fc60003f46270 */
[----:B------:R-:W-:Y:S01]  /*78c0*/  STL [R1+0x50], R2 ;  /* 0x0000500201007387 */ /* 0x000fe20000100800 */
[----:B------:R-:W-:Y:S01]  /*78d0*/  IABS R9, R24 ;  /* 0x0000001800097213 */ /* 0x000fe20000000000 */
[----:B0-----:R-:W-:-:S04]  /*78e0*/  IMAD.MOV.U32 R3, RZ, RZ, R12 ;  /* 0x000000ffff037224 */ /* 0x001fc800078e000c */
[----:B------:R-:W-:Y:S02]  /*78f0*/  @!P0 IMAD.IADD R4, R4, 0x1, -R0 ;  /* 0x0000000104048824 */ /* 0x000fe400078e0a00 */
[----:B------:R-:W-:Y:S02]  /*7900*/  @!P1 IMAD.MOV R3, RZ, RZ, -R3 ;  /* 0x000000ffff039224 */ /* 0x000fe400078e0a03 */
[----:B------:R-:W-:Y:S02]  /*7910*/  IMAD.MOV.U32 R12, RZ, RZ, R9 ;  /* 0x000000ffff0c7224 */ /* 0x000fe400078e0009 */
[----:B------:R-:W-:-:S04]  /*7920*/  IMAD.MOV.U32 R9, RZ, RZ, R4 ;  /* 0x000000ffff097224 */ /* 0x000fc800078e0004 */
[----:B------:R-:W-:Y:S01]  /*7930*/  @!P2 IMAD.MOV R9, RZ, RZ, -R9 ;  /* 0x000000ffff09a224 */ /* 0x000fe200078e0a09 */
[----:B---3--:R-:W-:-:S05]  /*7940*/  IABS R13, R18 ;  /* 0x00000012000d7213 */ /* 0x008fca0000000000 */
[----:B------:R-:W-:-:S04]  /*7950*/  IMAD.MOV.U32 R11, RZ, RZ, R13 ;  /* 0x000000ffff0b7224 */ /* 0x000fc800078e000d */
[----:B------:R-:W-:-:S04]  /*7960*/  IMAD.HI.U32 R13, R20, R11, RZ ;  /* 0x0000000b140d7227 */ /* 0x000fc800078e00ff */
[----:B------:R-:W-:-:S04]  /*7970*/  IMAD.MOV R13, RZ, RZ, -R13 ;  /* 0x000000ffff0d7224 */ /* 0x000fc800078e0a0d */
[----:B------:R-:W-:Y:S01]  /*7980*/  IMAD R11, R0, R13, R11 ;  /* 0x0000000d000b7224 */ /* 0x000fe200078e020b */
[----:B--2---:R-:W-:-:S05]  /*7990*/  IABS R6, R19 ;  /* 0x0000001300067213 */ /* 0x004fca0000000000 */
[----:B------:R-:W-:Y:S01]  /*79a0*/  IMAD.HI.U32 R8, R20, R6, RZ ;  /* 0x0000000614087227 */ /* 0x000fe200078e00ff */
[----:B------:R-:W-:-:S03]  /*79b0*/  ISETP.GT.U32.AND P6, PT, R0, R11, PT ;  /* 0x0000000b0000720c */ /* 0x000fc60003fc4070 */
[----:B------:R-:W-:Y:S02]  /*79c0*/  IMAD.MOV R13, RZ, RZ, -R8 ;  /* 0x000000ffff0d7224 */ /* 0x000fe400078e0a08 */
[----:B------:R-:W-:-:S04]  /*79d0*/  IMAD.HI.U32 R8, R20, R7, RZ ;  /* 0x0000000714087227 */ /* 0x000fc800078e00ff */
[----:B------:R-:W-:Y:S02]  /*79e0*/  IMAD R6, R0, R13, R6 ;  /* 0x0000000d00067224 */ /* 0x000fe400078e0206 */
[----:B------:R-:W-:-:S03]  /*79f0*/  IMAD.MOV R8, RZ, RZ, -R8 ;  /* 0x000000ffff087224 */ /* 0x000fc600078e0a08 */
[C---:B------:R-:W-:Y:S01]  /*7a00*/  ISETP.GT.U32.AND P3, PT, R0.reuse, R6, PT ;  /* 0x000000060000720c */ /* 0x040fe20003f64070 */
[----:B------:R-:W-:Y:S02]  /*7a10*/  IMAD R7, R0, R8, R7 ;  /* 0x0000000800077224 */ /* 0x000fe400078e0207 */
[----:B------:R-:W-:-:S03]  /*7a20*/  @!P6 IMAD.IADD R11, R11, 0x1, -R0 ;  /* 0x000000010b0be824 */ /* 0x000fc600078e0a00 */
[C---:B------:R-:W-:Y:S02]  /*7a30*/  ISETP.GT.U32.AND P4, PT, R0.reuse, R7, PT ;  /* 0x000000070000720c */ /* 0x040fe40003f84070 */
[----:B------:R-:W-:Y:S02]  /*7a40*/  ISETP.GT.U32.AND P6, PT, R0, R11, PT ;  /* 0x0000000b0000720c */ /* 0x000fe40003fc4070 */
[----:B------:R-:W-:-:S03]  /*7a50*/  ISETP.GE.AND P5, PT, R18, RZ, PT ;  /* 0x000000ff1200720c */ /* 0x000fc60003fa6270 */
[--C-:B------:R-:W-:Y:S01]  /*7a60*/  @!P3 IMAD.IADD R6, R6, 0x1, -R0.reuse ;  /* 0x000000010606b824 */ /* 0x100fe200078e0a00 */
[----:B------:R-:W-:Y:S02]  /*7a70*/  ISETP.GE.AND P3, PT, R25, RZ, PT ;  /* 0x000000ff1900720c */ /* 0x000fe40003f66270 */
[----:B------:R-:W-:Y:S01]  /*7a80*/  MOV R25, R26 ;  /* 0x0000001a00197202 */ /* 0x000fe20000000f00 */
[----:B------:R-:W-:Y:S02]  /*7a90*/  IMAD.MOV.U32 R26, RZ, RZ, R27 ;  /* 0x000000ffff1a7224 */ /* 0x000fe400078e001b */
[--C-:B------:R-:W-:Y:S01]  /*7aa0*/  @!P4 IMAD.IADD R7, R7, 0x1, -R0.reuse ;  /* 0x000000010707c824 */ /* 0x100fe200078e0a00 */
[----:B------:R-:W2:Y:S01]  /*7ab0*/  LDL.LU R27, [R1+0x4fc] ;  /* 0x0004fc00011b7983 */ /* 0x000ea20000300800 */
[----:B------:R-:W-:Y:S01]  /*7ac0*/  ISETP.GT.U32.AND P4, PT, R0, R6, PT ;  /* 0x000000060000720c */ /* 0x000fe20003f84070 */
[----:B------:R-:W-:Y:S01]  /*7ad0*/  @!P6 IMAD.IADD R11, R11, 0x1, -R0 ;  /* 0x000000010b0be824 */ /* 0x000fe200078e0a00 */
[----:B------:R-:W-:Y:S01]  /*7ae0*/  ISETP.GE.AND P6, PT, R23, RZ, PT ;  /* 0x000000ff1700720c */ /* 0x000fe20003fc6270 */
[----:B------:R-:W3:Y:S01]  /*7af0*/  LDL.LU R18, [R1+0x500] ;  /* 0x0005000001127983 */ /* 0x000ee20000300800 */
[----:B------:R-:W-:-:S03]  /*7b00*/  ISETP.GE.AND P0, PT, R19, RZ, PT ;  /* 0x000000ff1300720c */ /* 0x000fc60003f06270 */
[----:B------:R-:W4:Y:S04]  /*7b10*/  LDL.LU R23, [R1+0x504] ;  /* 0x0005040001177983 */ /* 0x000f280000300800 */
[----:B------:R0:W-:Y:S02]  /*7b20*/  STL [R1+0x38], R3 ;  /* 0x0000380301007387 */ /* 0x0001e40000100800 */
[----:B------:R-:W-:Y:S02]  /*7b30*/  @!P4 IMAD.IADD R6, R6, 0x1, -R0 ;  /* 0x000000010606c824 */ /* 0x000fe400078e0a00 */
[----:B0-----:R-:W-:-:S04]  /*7b40*/  IMAD.MOV.U32 R3, RZ, RZ, R11 ;  /* 0x000000ffff037224 */ /* 0x001fc800078e000b */
[----:B------:R-:W-:Y:S01]  /*7b50*/  @!P5 IMAD.MOV R3, RZ, RZ, -R3 ;  /* 0x000000ffff03d224 */ /* 0x000fe200078e0a03 */
[----:B------:R-:W-:Y:S04]  /*7b60*/  STL [R1+0x20], R9 ;  /* 0x0000200901007387 */ /* 0x000fe80000100800 */
[----:B------:R0:W-:Y:S01]  /*7b70*/  STL [R1+0x14], R3 ;  /* 0x0000140301007387 */ /* 0x0001e20000100800 */
[----:B------:R-:W-:-:S03]  /*7b80*/  ISETP.GE.AND P4, PT, R24, RZ, PT ;  /* 0x000000ff1800720c */ /* 0x000fc60003f86270 */
[----:B------:R-:W3:Y:S01]  /*7b90*/  LDL.LU R19, [R1+0x508] ;  /* 0x0005080001137983 */ /* 0x000ee20000300800 */
[----:B0-----:R-:W-:-:S04]  /*7ba0*/  IMAD.MOV.U32 R3, RZ, RZ, R6 ;  /* 0x000000ffff037224 */ /* 0x001fc800078e0006 */
[----:B------:R-:W-:-:S05]  /*7bb0*/  @!P0 IMAD.MOV R3, RZ, RZ, -R3 ;  /* 0x000000ffff038224 */ /* 0x000fca00078e0a03 */
[----:B------:R0:W-:Y:S04]  /*7bc0*/  STL [R1+0x8], R3 ;  /* 0x0000080301007387 */ /* 0x0001e80000100800 */
[----:B------:R-:W3:Y:S01]  /*7bd0*/  LDL.LU R24, [R1+0x50c] ;  /* 0x00050c0001187983 */ /* 0x000ee20000300800 */
[----:B------:R-:W-:-:S04]  /*7be0*/  IMAD.HI.U32 R8, R20, R5, RZ ;  /* 0x0000000514087227 */ /* 0x000fc800078e00ff */
[----:B------:R-:W-:Y:S01]  /*7bf0*/  IMAD.MOV R8, RZ, RZ, -R8 ;  /* 0x000000ffff087224 */ /* 0x000fe200078e0a08 */
[----:B------:R-:W-:-:S03]  /*7c00*/  IABS R2, R22 ;  /* 0x0000001600027213 */ /* 0x000fc60000000000 */
[----:B------:R-:W-:Y:S01]  /*7c10*/  IMAD R29, R0, R8, R5 ;  /* 0x00000008001d7224 */ /* 0x000fe200078e0205 */
[----:B------:R-:W-:Y:S02]  /*7c20*/  ISETP.GE.AND P5, PT, R22, RZ, PT ;  /* 0x000000ff1600720c */ /* 0x000fe40003fa6270 */
[----:B------:R-:W3:Y:S02]  /*7c30*/  LDL.LU R22, [R1+0x510] ;  /* 0x0005100001167983 */ /* 0x000ee40000300800 */
[C---:B------:R-:W-:Y:S02]  /*7c40*/  ISETP.GT.U32.AND P2, PT, R0.reuse, R29, PT ;  /* 0x0000001d0000720c */ /* 0x040fe40003f44070 */
[----:B------:R-:W-:Y:S01]  /*7c50*/  ISETP.GT.U32.AND P1, PT, R0, R7, PT ;  /* 0x000000070000720c */ /* 0x000fe20003f24070 */
[----:B------:R-:W-:-:S04]  /*7c60*/  IMAD.HI.U32 R5, R20, R2, RZ ;  /* 0x0000000214057227 */ /* 0x000fc800078e00ff */
[----:B------:R-:W-:-:S06]  /*7c70*/  IMAD.HI.U32 R4, R20, R12, RZ ;  /* 0x0000000c14047227 */ /* 0x000fcc00078e00ff */
[--C-:B------:R-:W-:Y:S02]  /*7c80*/  @!P2 IMAD.IADD R29, R29, 0x1, -R0.reuse ;  /* 0x000000011d1da824 */ /* 0x100fe400078e0a00 */
[----:B------:R-:W-:Y:S02]  /*7c90*/  IMAD.MOV R5, RZ, RZ, -R5 ;  /* 0x000000ffff057224 */ /* 0x000fe400078e0a05 */
[----:B------:R-:W-:Y:S01]  /*7ca0*/  @!P1 IMAD.IADD R7, R7, 0x1, -R0 ;  /* 0x0000000107079824 */ /* 0x000fe200078e0a00 */
[C---:B------:R-:W-:Y:S01]  /*7cb0*/  ISETP.GT.U32.AND P0, PT, R0.reuse, R29, PT ;  /* 0x0000001d0000720c */ /* 0x040fe20003f04070 */
[----:B------:R-:W-:Y:S01]  /*7cc0*/  IMAD R11, R0, R5, R2 ;  /* 0x00000005000b7224 */ /* 0x000fe200078e0202 */
[----:B------:R-:W-:Y:S01]  /*7cd0*/  IADD3 R4, -R4, RZ, RZ ;  /* 0x000000ff04047210 */ /* 0x000fe20007ffe1ff */
[----:B0-----:R-:W-:Y:S01]  /*7ce0*/  IMAD.MOV.U32 R3, RZ, RZ, R7 ;  /* 0x000000ffff037224 */ /* 0x001fe200078e0007 */
[----:B------:R-:W-:-:S03]  /*7cf0*/  IABS R13, R25 ;  /* 0x00000019000d7213 */ /* 0x000fc60000000000 */
[----:B------:R-:W-:Y:S01]  /*7d00*/  @!P6 IMAD.MOV R3, RZ, RZ, -R3 ;  /* 0x000000ffff03e224 */ /* 0x000fe200078e0a03 */
[C---:B------:R-:W-:Y:S01]  /*7d10*/  ISETP.GT.U32.AND P6, PT, R0.reuse, R11, PT ;  /* 0x0000000b0000720c */ /* 0x040fe20003fc4070 */
[----:B------:R-:W-:Y:S02]  /*7d20*/  IMAD R12, R0, R4, R12 ;  /* 0x00000004000c7224 */ /* 0x000fe400078e020c */
[----:B------:R-:W-:Y:S02]  /*7d30*/  IMAD.HI.U32 R4, R20, R13, RZ ;  /* 0x0000000d14047227 */ /* 0x000fe400078e00ff */
[----:B------:R-:W-:Y:S02]  /*7d40*/  @!P0 IADD3 R29, R29, -R0, RZ ;  /* 0x800000001d1d8210 */ /* 0x000fe40007ffe0ff */
[----:B------:R-:W-:Y:S01]  /*7d50*/  IMAD.MOV R4, RZ, RZ, -R4 ;  /* 0x000000ffff047224 */ /* 0x000fe200078e0a04 */
[----:B------:R-:W-:-:S03]  /*7d60*/  ISETP.GT.U32.AND P0, PT, R0, R12, PT ;  /* 0x0000000c0000720c */ /* 0x000fc60003f04070 */
[C---:B------:R-:W-:Y:S02]  /*7d70*/  IMAD R13, R0.reuse, R4, R13 ;  /* 0x00000004000d7224 */ /* 0x040fe400078e020d */
[--C-:B------:R-:W-:Y:S01]  /*7d80*/  @!P6 IMAD.IADD R11, R11, 0x1, -R0.reuse ;  /* 0x000000010b0be824 */ /* 0x100fe200078e0a00 */
[----:B------:R-:W-:Y:S02]  /*7d90*/  IABS R9, R26 ;  /* 0x0000001a00097213 */ /* 0x000fe40000000000 */
[----:B------:R-:W-:Y:S02]  /*7da0*/  ISETP.GT.U32.AND P6, PT, R0, R13, PT ;  /* 0x0000000d0000720c */ /* 0x000fe40003fc4070 */
[----:B------:R-:W-:Y:S01]  /*7db0*/  ISETP.GE.AND P1, PT, R25, RZ, PT ;  /* 0x000000ff1900720c */ /* 0x000fe20003f26270 */
[----:B------:R-:W-:Y:S01]  /*7dc0*/  IMAD.HI.U32 R2, R20, R9, RZ ;  /* 0x0000000914027227 */ /* 0x000fe200078e00ff */
[----:B------:R-:W3:Y:S03]  /*7dd0*/  LDL.LU R25, [R1+0x514] ;  /* 0x0005140001197983 */ /* 0x000ee60000300800 */
[----:B------:R-:W-:Y:S01]  /*7de0*/  @!P0 IMAD.IADD R12, R12, 0x1, -R0 ;  /* 0x000000010c0c8824 */ /* 0x000fe200078e0a00 */
[----:B------:R-:W-:-:S02]  /*7df0*/  ISETP.GT.U32.AND P0, PT, R0, R11, PT ;  /* 0x0000000b0000720c */ /* 0x000fc40003f04070 */
[----:B------:R-:W-:Y:S02]  /*7e00*/  ISETP.GE.AND P2, PT, R26, RZ, PT ;  /* 0x000000ff1a00720c */ /* 0x000fe40003f46270 */
[----:B------:R-:W3:Y:S01]  /*7e10*/  LDL.LU R26, [R1+0x518] ;  /* 0x00051800011a7983 */ /* 0x000ee20000300800 */
[----:B------:R-:W-:Y:S02]  /*7e20*/  IMAD.MOV R2, RZ, RZ, -R2 ;  /* 0x000000ffff027224 */ /* 0x000fe400078e0a02 */
[----:B------:R-:W-:Y:S02]  /*7e30*/  @!P6 IMAD.IADD R13, R13, 0x1, -R0 ;  /* 0x000000010d0de824 */ /* 0x000fe400078e0a00 */
[----:B------:R-:W-:-:S03]  /*7e40*/  IMAD R9, R0, R2, R9 ;  /* 0x0000000200097224 */ /* 0x000fc600078e0209 */
[C---:B------:R-:W-:Y:S01]  /*7e50*/  ISETP.GT.U32.AND P6, PT, R0.reuse, R13, PT ;  /* 0x0000000d0000720c */ /* 0x040fe20003fc4070 */
[----:B------:R-:W-:Y:S01]  /*7e60*/  @!P0 IMAD.IADD R11, R11, 0x1, -R0 ;  /* 0x000000010b0b8824 */ /* 0x000fe200078e0a00 */
[----:B------:R-:W-:-:S03]  /*7e70*/  ISETP.GT.U32.AND P0, PT, R0, R9, PT ;  /* 0x000000090000720c */ /* 0x000fc60003f04070 */
[----:B------:R-:W-:Y:S02]  /*7e80*/  @!P5 IMAD.MOV R11, RZ, RZ, -R11 ;  /* 0x000000ffff0bd224 */ /* 0x000fe400078e0a0b */
[----:B------:R-:W-:Y:S01]  /*7e90*/  @!P3 IMAD.MOV R29, RZ, RZ, -R29 ;  /* 0x000000ffff1db224 */ /* 0x000fe200078e0a1d */
[----:B------:R-:W-:Y:S01]  /*7ea0*/  ISETP.GT.U32.AND P3, PT, R0, R12, PT ;  /* 0x0000000c0000720c */ /* 0x000fe20003f64070 */
[----:B------:R-:W-:Y:S04]  /*7eb0*/  STL [R1+0x4], R3 ;  /* 0x0000040301007387 */ /* 0x000fe80000100800 */
[--C-:B------:R-:W-:Y:S02]  /*7ec0*/  @!P6 IMAD.IADD R13, R13, 0x1, -R0.reuse ;  /* 0x000000010d0de824 */ /* 0x100fe400078e0a00 */
[----:B------:R-:W-:Y:S01]  /*7ed0*/  @!P0 IMAD.IADD R9, R9, 0x1, -R0 ;  /* 0x0000000109098824 */ /* 0x000fe200078e0a00 */
[----:B------:R-:W-:Y:S04]  /*7ee0*/  STL [R1+0x2894], R29 ;  /* 0x0028941d01007387 */ /* 0x000fe80000100800 */
[----:B------:R0:W-:Y:S01]  /*7ef0*/  STL [R1+0x2898], R11 ;  /* 0x0028980b01007387 */ /* 0x0001e20000100800 */
[----:B------:R-:W-:-:S05]  /*7f00*/  @!P3 IADD3 R12, R12, -R0, RZ ;  /* 0x800000000c0cb210 */ /* 0x000fca0007ffe0ff */
[----:B------:R-:W-:Y:S02]  /*7f10*/  @!P4 IMAD.MOV R12, RZ, RZ, -R12 ;  /* 0x000000ffff0cc224 */ /* 0x000fe400078e0a0c */
[----:B------:R-:W-:Y:S01]  /*7f20*/  @!P1 IMAD.MOV R13, RZ, RZ, -R13 ;  /* 0x000000ffff0d9224 */ /* 0x000fe200078e0a0d */
[----:B--2---:R-:W-:-:S05]  /*7f30*/  IABS R14, R27 ;  /* 0x0000001b000e7213 */ /* 0x004fca0000000000 */
[----:B------:R-:W-:Y:S01]  /*7f40*/  IMAD.HI.U32 R6, R20, R14, RZ ;  /* 0x0000000e14067227 */ /* 0x000fe200078e00ff */
[----:B----4-:R-:W-:-:S03]  /*7f50*/  IABS R5, R23 ;  /* 0x0000001700057213 */ /* 0x010fc60000000000 */
[----:B------:R-:W-:Y:S01]  /*7f60*/  IMAD.MOV R6, RZ, RZ, -R6 ;  /* 0x000000ffff067224 */ /* 0x000fe200078e0a06 */
[----:B---3--:R-:W-:-:S03]  /*7f70*/  IABS R8, R18 ;  /* 0x0000001200087213 */ /* 0x008fc60000000000 */
[----:B------:R-:W-:Y:S02]  /*7f80*/  IMAD R14, R0, R6, R14 ;  /* 0x00000006000e7224 */ /* 0x000fe400078e020e */
[----:B------:R-:W-:-:S03]  /*7f90*/  IMAD.HI.U32 R2, R20, R5, RZ ;  /* 0x0000000514027227 */ /* 0x000fc600078e00ff */
[----:B------:R-:W-:Y:S01]  /*7fa0*/  ISETP.GT.U32.AND P5, PT, R0, R14, PT ;  /* 0x0000000e0000720c */ /* 0x000fe20003fa4070 */
[----:B------:R-:W-:Y:S02]  /*7fb0*/  IMAD.MOV R2, RZ, RZ, -R2 ;  /* 0x000000ffff027224 */ /* 0x000fe400078e0a02 */
[----:B------:R-:W-:-:S04]  /*7fc0*/  IMAD.HI.U32 R4, R20, R8, RZ ;  /* 0x0000000814047227 */ /* 0x000fc800078e00ff */
[----:B------:R-:W-:Y:S02]  /*7fd0*/  IMAD R5, R0, R2, R5 ;  /* 0x0000000200057224 */ /* 0x000fe400078e0205 */
[----:B------:R-:W-:-:S03]  /*7fe0*/  IMAD.MOV R4, RZ, RZ, -R4 ;  /* 0x000000ffff047224 */ /* 0x000fc600078e0a04 */
[C---:B------:R-:W-:Y:S01]  /*7ff0*/  ISETP.GT.U32.AND P6, PT, R0.reuse, R5, PT ;  /* 0x000000050000720c */ /* 0x040fe20003fc4070 */
[----:B------:R-:W-:Y:S01]  /*8000*/  IMAD R8, R0, R4, R8 ;  /* 0x0000000400087224 */ /* 0x000fe200078e0208 */
[----:B------:R-:W-:Y:S01]  /*8010*/  ISETP.GE.AND P0, PT, R27, RZ, PT ;  /* 0x000000ff1b00720c */ /* 0x000fe20003f06270 */
[----:B------:R-:W-:Y:S01]  /*8020*/  @!P5 IMAD.IADD R14, R14, 0x1, -R0 ;  /* 0x000000010e0ed824 */ /* 0x000fe200078e0a00 */
[----:B------:R-:W-:Y:S01]  /*8030*/  ISETP.GT.U32.AND P5, PT, R0, R9, PT ;  /* 0x000000090000720c */ /* 0x000fe20003fa4070 */
[----:B------:R-:W2:Y:S01]  /*8040*/  LDL.LU R27, [R1+0x51c] ;  /* 0x00051c00011b7983 */ /* 0x000ea20000300800 */
[----:B------:R-:W-:-:S05]  /*8050*/  IABS R4, R24 ;  /* 0x0000001800047213 */ /* 0x000fca0000000000 */
[----:B------:R-:W-:-:S04]  /*8060*/  IMAD.HI.U32 R6, R20, R4, RZ ;  /* 0x0000000414067227 */ /* 0x000fc800078e00ff */
[----:B------:R-:W-:Y:S02]  /*8070*/  IMAD.MOV R6, RZ, RZ, -R6 ;  /* 0x000000ffff067224 */ /* 0x000fe400078e0a06 */
[----:B------:R-:W-:Y:S02]  /*8080*/  @!P6 IMAD.IADD R5, R5, 0x1, -R0 ;  /* 0x000000010505e824 */ /* 0x000fe400078e0a00 */
[C---:B------:R-:W-:Y:S02]  /*8090*/  IMAD R4, R0.reuse, R6, R4 ;  /* 0x0000000600047224 */ /* 0x040fe400078e0204 */
[--C-:B------:R-:W-:Y:S01]  /*80a0*/  @!P5 IMAD.IADD R9, R9, 0x1, -R0.reuse ;  /* 0x000000010909d824 */ /* 0x100fe200078e0a00 */
[C---:B------:R-:W-:Y:S02]  /*80b0*/  ISETP.GT.U32.AND P4, PT, R0.reuse, R5, PT ;  /* 0x000000050000720c */ /* 0x040fe40003f84070 */
[----:B------:R-:W-:Y:S01]  /*80c0*/  ISETP.GT.U32.AND P5, PT, R0, R4, PT ;  /* 0x000000040000720c */ /* 0x000fe20003fa4070 */
[----:B------:R-:W-:Y:S04]  /*80d0*/  STL [R1+0x28a0], R12 ;  /* 0x0028a00c01007387 */ /* 0x000fe80000100800 */
[----:B------:R-:W-:Y:S06]  /*80e0*/  STL [R1+0x28a4], R13 ;  /* 0x0028a40d01007387 */ /* 0x000fec0000100800 */
[--C-:B------:R-:W-:Y:S01]  /*80f0*/  @!P4 IMAD.IADD R5, R5, 0x1, -R0.reuse ;  /* 0x000000010505c824 */ /* 0x100fe200078e0a00 */
[----:B------:R-:W-:Y:S01]  /*8100*/  ISETP.GE.AND P4, PT, R23, RZ, PT ;  /* 0x000000ff1700720c */ /* 0x000fe20003f86270 */
[----:B------:R-:W-:Y:S01]  /*8110*/  @!P5 IMAD.IADD R4, R4, 0x1, -R0 ;  /* 0x000000010404d824 */ /* 0x000fe200078e0a00 */
[----:B------:R-:W3:Y:S01]  /*8120*/  LDL.LU R23, [R1+0x520] ;  /* 0x0005200001177983 */ /* 0x000ee20000300800 */
[----:B------:R-:W-:-:S03]  /*8130*/  ISETP.GE.AND P5, PT, R24, RZ, PT ;  /* 0x000000ff1800720c */ /* 0x000fc60003fa6270 */
[----:B------:R-:W4:Y:S01]  /*8140*/  LDL.LU R24, [R1+0x524] ;  /* 0x0005240001187983 */ /* 0x000f220000300800 */
[----:B------:R-:W-:Y:S02]  /*8150*/  ISETP.GT.U32.AND P3, PT, R0, R8, PT ;  /* 0x000000080000720c */ /* 0x000fe40003f64070 */
[----:B------:R-:W-:-:S05]  /*8160*/  IABS R7, R22 ;  /* 0x0000001600077213 */ /* 0x000fca0000000000 */
[----:B------:R-:W-:-:S06]  /*8170*/  IMAD.HI.U32 R2, R20, R7, RZ ;  /* 0x0000000714027227 */ /* 0x000fcc00078e00ff */
[----:B------:R-:W-:-:S05]  /*8180*/  @!P3 IMAD.IADD R8, R8, 0x1, -R0 ;  /* 0x000000010808b824 */ /* 0x000fca00078e0a00 */
[C---:B------:R-:W-:Y:S01]  /*8190*/  ISETP.GT.U32.AND P6, PT, R0.reuse, R8, PT ;  /* 0x000000080000720c */ /* 0x040fe20003fc4070 */
[----:B------:R-:W-:Y:S01]  /*81a0*/  IMAD.MOV R2, RZ, RZ, -R2 ;  /* 0x000000ffff027224 */ /* 0x000fe200078e0a02 */
[----:B------:R-:W-:-:S03]  /*81b0*/  ISETP.GT.U32.AND P3, PT, R0, R14, PT ;  /* 0x0000000e0000720c */ /* 0x000fc60003f64070 */
[----:B------:R-:W-:Y:S01]  /*81c0*/  IMAD R7, R0, R2, R7 ;  /* 0x0000000200077224 */ /* 0x000fe200078e0207 */
[----:B------:R-:W-:-:S07]  /*81d0*/  IABS R10, R19 ;  /* 0x00000013000a7213 */ /* 0x000fce0000000000 */
[----:B------:R-:W-:Y:S01]  /*81e0*/  @!P6 IMAD.IADD R8, R8, 0x1, -R0 ;  /* 0x000000010808e824 */ /* 0x000fe200078e0a00 */
[----:B------:R-:W-:Y:S01]  /*81f0*/  ISETP.GT.U32.AND P6, PT, R0, R7, PT ;  /* 0x000000070000720c */ /* 0x000fe20003fc4070 */
[----:B------:R-:W-:Y:S01]  /*8200*/  IMAD.HI.U32 R15, R20, R10, RZ ;  /* 0x0000000a140f7227 */ /* 0x000fe200078e00ff */
[----:B------:R-:W-:Y:S02]  /*8210*/  @!P3 IADD3 R14, R14, -R0, RZ ;  /* 0x800000000e0eb210 */ /* 0x000fe40007ffe0ff */
[----:B------:R-:W-:Y:S01]  /*8220*/  ISETP.GE.AND P3, PT, R18, RZ, PT ;  /* 0x000000ff1200720c */ /* 0x000fe20003f66270 */
[----:B------:R-:W-:Y:S02]  /*8230*/  IMAD.MOV R15, RZ, RZ, -R15 ;  /* 0x000000ffff0f7224 */ /* 0x000fe400078e0a0f */
[----:B0-----:R-:W-:Y:S02]  /*8240*/  IMAD.MOV.U32 R11, RZ, RZ, R9 ;  /* 0x000000ffff0b7224 */ /* 0x001fe400078e0009 */
[----:B------:R-:W-:-:S02]  /*8250*/  IMAD.MOV.U32 R3, RZ, RZ, R14 ;  /* 0x000000ffff037224 */ /* 0x000fc400078e000e */
[C---:B------:R-:W-:Y:S02]  /*8260*/  IMAD R10, R0.reuse, R15, R10 ;  /* 0x0000000f000a7224 */ /* 0x040fe400078e020a */
[----:B------:R-:W-:Y:S01]  /*8270*/  @!P6 IMAD.IADD R7, R7, 0x1, -R0 ;  /* 0x000000010707e824 */ /* 0x000fe200078e0a00 */
[----:B------:R-:W-:Y:S01]  /*8280*/  @!P0 IADD3 R3, -R3, RZ, RZ ;  /* 0x000000ff03038210 */ /* 0x000fe20007ffe1ff */
[----:B------:R-:W-:Y:S01]  /*8290*/  @!P2 IMAD.MOV R11, RZ, RZ, -R11 ;  /* 0x000000ffff0ba224 */ /* 0x000fe200078e0a0b */
[C---:B------:R-:W-:Y:S02]  /*82a0*/  ISETP.GT.U32.AND P0, PT, R0.reuse, R4, PT ;  /* 0x000000040000720c */ /* 0x040fe40003f04070 */
[C---:B------:R-:W-:Y:S02]  /*82b0*/  ISETP.GT.U32.AND P6, PT, R0.reuse, R7, PT ;  /* 0x000000070000720c */ /* 0x040fe40003fc4070 */
[----:B------:R-:W-:Y:S01]  /*82c0*/  ISETP.GT.U32.AND P1, PT, R0, R10, PT ;  /* 0x0000000a0000720c */ /* 0x000fe20003f24070 */
[----:B------:R0:W-:Y:S04]  /*82d0*/  STL [R1+0x20c], R11 ;  /* 0x00020c0b01007387 */ /* 0x0001e80000100800 */
[----:B------:R1:W-:Y:S01]  /*82e0*/  STL [R1+0x24c], R3 ;  /* 0x00024c0301007387 */ /* 0x0003e20000100800 */
[----:B0-----:R-:W-:-:S02]  /*82f0*/  IMAD.MOV.U32 R11, RZ, RZ, R8 ;  /* 0x000000ffff0b7224 */ /* 0x001fc400078e0008 */
[----:B-1----:R-:W-:Y:S02]  /*8300*/  IMAD.MOV.U32 R3, RZ, RZ, R5 ;  /* 0x000000ffff037224 */ /* 0x002fe400078e0005 */
[----:B------:R-:W-:Y:S02]  /*8310*/  @!P3 IMAD.MOV R11, RZ, RZ, -R11 ;  /* 0x000000ffff0bb224 */ /* 0x000fe400078e0a0b */
[----:B------:R-:W-:Y:S01]  /*8320*/  @!P4 IMAD.MOV R3, RZ, RZ, -R3 ;  /* 0x000000ffff03c224 */ /* 0x000fe200078e0a03 */
[----:B------:R-:W-:Y:S01]  /*8330*/  IABS R2, R25 ;  /* 0x0000001900027213 */ /* 0x000fe20000000000 */
[--C-:B------:R-:W-:Y:S01]  /*8340*/  @!P0 IMAD.IADD R4, R4, 0x1, -R0.reuse ;  /* 0x0000000104048824 */ /* 0x100fe200078e0a00 */
[----:B------:R-:W-:Y:S01]  /*8350*/  STL [R1+0x250], R11 ;  /* 0x0002500b01007387 */ /* 0x000fe20000100800 */
[----:B------:R-:W-:Y:S01]  /*8360*/  ISETP.GE.AND P0, PT, R25, RZ, PT ;  /* 0x000000ff1900720c */ /* 0x000fe20003f06270 */
[--C-:B------:R-:W-:Y:S01]  /*8370*/  @!P6 IMAD.IADD R7, R7, 0x1, -R0.reuse ;  /* 0x000000010707e824 */ /* 0x100fe200078e0a00 */
[----:B------:R-:W-:Y:S01]  /*8380*/  IABS R6, R26 ;  /* 0x0000001a00067213 */ /* 0x000fe20000000000 */
[----:B------:R0:W-:Y:S01]  /*8390*/  STL [R1+0x268], R3 ;  /* 0x0002680301007387 */ /* 0x0001e20000100800 */
[----:B------:R-:W-:Y:S01]  /*83a0*/  ISETP.GE.AND P6, PT, R26, RZ, PT ;  /* 0x000000ff1a00720c */ /* 0x000fe20003fc6270 */
[----:B------:R-:W-:-:S02]  /*83b0*/  @!P1 IMAD.IADD R10, R10, 0x1, -R0 ;  /* 0x000000010a0a9824 */ /* 0x000fc400078e0a00 */
[----:B------:R-:W3:Y:S01]  /*83c0*/  LDL.LU R25, [R1+0x528] ;  /* 0x0005280001197983 */ /* 0x000ee20000300800 */
[----:B------:R-:W-:-:S03]  /*83d0*/  IMAD.HI.U32 R16, R20, R2, RZ ;  /* 0x0000000214107227 */ /* 0x000fc600078e00ff */
[----:B------:R-:W3:Y:S01]  /*83e0*/  LDL.LU R26, [R1+0x52c] ;  /* 0x00052c00011a7983 */ /* 0x000ee20000300800 */
[----:B------:R-:W-:Y:S01]  /*83f0*/  ISETP.GT.U32.AND P2, PT, R0, R10, PT ;  /* 0x0000000a0000720c */ /* 0x000fe20003f44070 */
[----:B------:R-:W-:Y:S02]  /*8400*/  IMAD.MOV R16, RZ, RZ, -R16 ;  /* 0x000000ffff107224 */ /* 0x000fe400078e0a10 */
[----:B------:R-:W-:-:S04]  /*8410*/  IMAD.HI.U32 R15, R20, R6, RZ ;  /* 0x00000006140f7227 */ /* 0x000fc800078e00ff */
[----:B------:R-:W-:Y:S02]  /*8420*/  IMAD R2, R0, R16, R2 ;  /* 0x0000001000027224 */ /* 0x000fe400078e0202 */
[----:B------:R-:W-:-:S03]  /*8430*/  IMAD.MOV R9, RZ, RZ, -R15 ;  /* 0x000000ffff097224 */ /* 0x000fc600078e0a0f */
[C---:B------:R-:W-:Y:S01]  /*8440*/  ISETP.GT.U32.AND P3, PT, R0.reuse, R2, PT ;  /* 0x000000020000720c */ /* 0x040fe20003f64070 */
[----:B------:R-:W-:Y:S02]  /*8450*/  IMAD R5, R0, R9, R6 ;  /* 0x0000000900057224 */ /* 0x000fe400078e0206 */
[----:B------:R-:W-:-:S03]  /*8460*/  @!P2 IMAD.IADD R10, R10, 0x1, -R0 ;  /* 0x000000010a0aa824 */ /* 0x000fc600078e0a00 */
[----:B------:R-:W-:Y:S02]  /*8470*/  ISETP.GT.U32.AND P2, PT, R0, R5, PT ;  /* 0x000000050000720c */ /* 0x000fe40003f44070 */
[----:B------:R-:W-:-:S05]  /*8480*/  ISETP.GE.AND P1, PT, R19, RZ, PT ;  /* 0x000000ff1300720c */ /* 0x000fca0003f26270 */
[----:B------:R-:W-:Y:S01]  /*8490*/  @!P3 IMAD.IADD R2, R2, 0x1, -R0 ;  /* 0x000000010202b824 */ /* 0x000fe200078e0a00 */
[----:B------:R-:W-:Y:S01]  /*84a0*/  ISETP.GE.AND P4, PT, R22, RZ, PT ;  /* 0x000000ff1600720c */ /* 0x000fe20003f86270 */
[----:B0-----:R-:W-:-:S04]  /*84b0*/  IMAD.MOV.U32 R3, RZ, RZ, R10 ;  /* 0x000000ffff037224 */ /* 0x001fc800078e000a */
[----:B------:R-:W-:Y:S02]  /*84c0*/  @!P2 IADD3 R5, R5, -R0, RZ ;  /* 0x800000000505a210 */ /* 0x000fe40007ffe0ff */
[----:B------:R-:W-:Y:S01]  /*84d0*/  ISETP.GT.U32.AND P2, PT, R0, R2, PT ;  /* 0x000000020000720c */ /* 0x000fe20003f44070 */
[----:B------:R-:W-:Y:S02]  /*84e0*/  @!P1 IMAD.MOV R3, RZ, RZ, -R3 ;  /* 0x000000ffff039224 */ /* 0x000fe400078e0a03 */
[----:B------:R-:W-:-:S04]  /*84f0*/  IMAD.MOV.U32 R10, RZ, RZ, R4 ;  /* 0x000000ffff0a7224 */ /* 0x000fc800078e0004 */
[----:B------:R-:W-:-:S06]  /*8500*/  @!P5 IMAD.MOV R10, RZ, RZ, -R10 ;  /* 0x000000ffff0ad224 */ /* 0x000fcc00078e0a0a */
[----:B------:R-:W-:-:S05]  /*8510*/  @!P2 IMAD.IADD R2, R2, 0x1, -R0 ;  /* 0x000000010202a824 */ /* 0x000fca00078e0a00 */
[----:B------:R-:W-:Y:S02]  /*8520*/  @!P0 IADD3 R2, -R2, RZ, RZ ;  /* 0x000000ff02028210 */ /* 0x000fe40007ffe1ff */
[----:B--2---:R-:W-:Y:S02]  /*8530*/  IABS R8, R27 ;  /* 0x0000001b00087213 */ /* 0x004fe40000000000 */
[----:B------:R-:W-:Y:S02]  /*8540*/  ISETP.GE.AND P3, PT, R27, RZ, PT ;  /* 0x000000ff1b00720c */ /* 0x000fe40003f66270 */
[----:B------:R-:W2:Y:S04]  /*8550*/  LDL.LU R27, [R1+0x530] ;  /* 0x00053000011b7983 */ /* 0x000ea80000300800 */
[----:B------:R-:W2:Y:S04]  /*8560*/  LDL.LU R18, [R1+0x534] ;  /* 0x0005340001127983 */ /* 0x000ea80000300800 */
[----:B------:R-:W2:Y:S04]  /*8570*/  LDL.LU R22, [R1+0x538] ;  /* 0x0005380001167983 */ /* 0x000ea80000300800 */
[----:B------:R0:W-:Y:S02]  /*8580*/  STL [R1+0x254], R3 ;  /* 0x0002540301007387 */ /* 0x0001e40000100800 */
[----:B0-----:R-:W-:-:S04]  /*8590*/  IMAD.MOV.U32 R3, RZ, RZ, R7 ;  /* 0x000000ffff037224 */ /* 0x001fc800078e0007 */
[----:B------:R-:W-:Y:S01]  /*85a0*/  @!P4 IMAD.MOV R3, RZ, RZ, -R3 ;  /* 0x000000ffff03c224 */ /* 0x000fe200078e0a03 */
[----:B------:R-:W-:Y:S04]  /*85b0*/  STL [R1+0x264], R10 ;  /* 0x0002640a01007387 */ /* 0x000fe80000100800 */
[----:B------:R0:W-:Y:S04]  /*85c0*/  STL [R1+0x258], R3 ;  /* 0x0002580301007387 */ /* 0x0001e80000100800 */
[----:B------:R1:W-:Y:S04]  /*85d0*/  STL [R1+0x260], R2 ;  /* 0x0002600201007387 */ /* 0x0003e80000100800 */
[----:B------:R-:W2:Y:S01]  /*85e0*/  LDL.LU R19, [R1+0x53c] ;  /* 0x00053c0001137983 */ /* 0x000ea20000300800 */
[----:B----4-:R-:W-:-:S02]  /*85f0*/  IABS R9, R24 ;  /* 0x0000001800097213 */ /* 0x010fc40000000000 */
[----:B------:R-:W-:Y:S02]  /*8600*/  ISETP.GE.AND P2, PT, R24, RZ, PT ;  /* 0x000000ff1800720c */ /* 0x000fe40003f46270 */
[----:B------:R-:W4:Y:S01]  /*8610*/  LDL.LU R24, [R1+0x540] ;  /* 0x0005400001187983 */ /* 0x000f220000300800 */
[----:B---3--:R-:W-:Y:S02]  /*8620*/  IABS R14, R23 ;  /* 0x00000017000e7213 */ /* 0x008fe40000000000 */
[----:B------:R-:W-:Y:S02]  /*8630*/  ISETP.GE.AND P4, PT, R23, RZ, PT ;  /* 0x000000ff1700720c */ /* 0x000fe40003f86270 */
[----:B------:R-:W3:Y:S01]  /*8640*/  LDL.LU R23, [R1+0x544] ;  /* 0x0005440001177983 */ /* 0x000ee20000300800 */
[----:B------:R-:W-:Y:S01]  /*8650*/  IMAD.HI.U32 R6, R20, R8, RZ ;  /* 0x0000000814067227 */ /* 0x000fe200078e00ff */
[----:B------:R-:W-:-:S03]  /*8660*/  ISETP.GT.U32.AND P1, PT, R0, R5, PT ;  /* 0x000000050000720c */ /* 0x000fc60003f24070 */
[----:B------:R-:W-:-:S04]  /*8670*/  IMAD.MOV R6, RZ, RZ, -R6 ;  /* 0x000000ffff067224 */ /* 0x000fc800078e0a06 */
[----:B------:R-:W-:-:S05]  /*8680*/  IMAD R8, R0, R6, R8 ;  /* 0x0000000600087224 */ /* 0x000fca00078e0208 */
[----:B------:R-:W-:Y:S01]  /*8690*/  ISETP.GT.U32.AND P5, PT, R0, R8, PT ;  /* 0x000000080000720c */ /* 0x000fe20003fa4070 */
[----:B------:R-:W-:-:S04]  /*86a0*/  @!P1 IMAD.IADD R5, R5, 0x1, -R0 ;  /* 0x0000000105059824 */ /* 0x000fc800078e0a00 */
[----:B0-----:R-:W-:Y:S02]  /*86b0*/  IMAD.MOV.U32 R3, RZ, RZ, R5 ;  /* 0x000000ffff037224 */ /* 0x001fe400078e0005 */
[----:B------:R-:W-:-:S04]  /*86c0*/  IMAD.HI.U32 R6, R20, R14, RZ ;  /* 0x0000000e14067227 */ /* 0x000fc800078e00ff */
[----:B------:R-:W-:Y:S02]  /*86d0*/  @!P6 IMAD.MOV R3, RZ, RZ, -R3 ;  /* 0x000000ffff03e224 */ /* 0x000fe400078e0a03 */
[----:B------:R-:W-:Y:S02]  /*86e0*/  @!P5 IMAD.IADD R8, R8, 0x1, -R0 ;  /* 0x000000010808d824 */ /* 0x000fe400078e0a00 */
[----:B------:R-:W-:Y:S01]  /*86f0*/  IMAD.HI.U32 R4, R20, R9, RZ ;  /* 0x0000000914047227 */ /* 0x000fe200078e00ff */
[----:B------:R0:W-:Y:S02]  /*8700*/  STL [R1+0x25c], R3 ;  /* 0x00025c0301007387 */ /* 0x0001e40000100800 */
[----:B------:R-:W-:Y:S01]  /*8710*/  ISETP.GT.U32.AND P0, PT, R0, R8, PT ;  /* 0x000000080000720c */ /* 0x000fe20003f04070 */
[----:B------:R-:W-:Y:S02]  /*8720*/  IMAD.MOV R6, RZ, RZ, -R6 ;  /* 0x000000ffff067224 */ /* 0x000fe400078e0a06 */
[----:B------:R-:W-:-:S02]  /*8730*/  IMAD.MOV R4, RZ, RZ, -R4 ;  /* 0x000000ffff047224 */ /* 0x000fc400078e0a04 */
[C---:B------:R-:W-:Y:S02]  /*8740*/  IMAD R14, R0.reuse, R6, R14 ;  /* 0x00000006000e7224 */ /* 0x040fe400078e020e */
[----:B------:R-:W-:-:S03]  /*8750*/  IMAD R9, R0, R4, R9 ;  /* 0x0000000400097224 */ /* 0x000fc600078e0209 */
[----:B------:R-:W-:-:S03]  /*8760*/  ISETP.GT.U32.AND P6, PT, R0, R14, PT ;  /* 0x0000000e0000720c */ /* 0x000fc60003fc4070 */
[----:B------:R-:W-:Y:S01]  /*8770*/  @!P0 IMAD.IADD R8, R8, 0x1, -R0 ;  /* 0x0000000108088824 */ /* 0x000fe200078e0a00 */
[----:B------:R-:W-:Y:S02]  /*8780*/  ISETP.GT.U32.AND P0, PT, R0, R9, PT ;  /* 0x000000090000720c */ /* 0x000fe40003f04070 */
[----:B------:R-:W-:Y:S02]  /*8790*/  ISETP.GE.AND P1, PT, R25, RZ, PT ;  /* 0x000000ff1900720c */ /* 0x000fe40003f26270 */
[----:B------:R-:W-:Y:S02]  /*87a0*/  IABS R7, R25 ;  /* 0x0000001900077213 */ /* 0x000fe40000000000 */
[----:B------:R-:W-:Y:S01]  /*87b0*/  ISETP.GE.AND P5, PT, R26, RZ, PT ;  /* 0x000000ff1a00720c */ /* 0x000fe20003fa6270 */
[----:B------:R-:W3:Y:S01]  /*87c0*/  LDL.LU R25, [R1+0x548] ;  /* 0x0005480001197983 */ /* 0x000ee20000300800 */
[----:B-1----:R-:W-:-:S03]  /*87d0*/  IABS R2, R26 ;  /* 0x0000001a00027213 */ /* 0x002fc60000000000 */
[----:B------:R-:W3:Y:S01]  /*87e0*/  LDL.LU R26, [R1+0x54c] ;  /* 0x00054c00011a7983 */ /* 0x000ee20000300800 */
[----:B------:R-:W-:-:S04]  /*87f0*/  IMAD.HI.U32 R15, R20, R7, RZ ;  /* 0x00000007140f7227 */ /* 0x000fc800078e00ff */
[----:B------:R-:W-:Y:S02]  /*8800*/  IMAD.MOV R15, RZ, RZ, -R15 ;  /* 0x000000ffff0f7224 */ /* 0x000fe400078e0a0f */
[--C-:B------:R-:W-:Y:S02]  /*8810*/  @!P6 IMAD.IADD R14, R14, 0x1, -R0.reuse ;  /* 0x000000010e0ee824 */ /* 0x100fe400078e0a00 */
[C---:B------:R-:W-:Y:S02]  /*8820*/  IMAD R7, R0.reuse, R15, R7 ;  /* 0x0000000f00077224 */ /* 0x040fe400078e0207 */
[----:B------:R-:W-:Y:S01]  /*8830*/  @!P0 IMAD.IADD R9, R9, 0x1, -R0 ;  /* 0x0000000109098824 */ /* 0x000fe200078e0a00 */
[C---:B------:R-:W-:Y:S02]  /*8840*/  ISETP.GT.U32.AND P0, PT, R0.reuse, R14, PT ;  /* 0x0000000e0000720c */ /* 0x040fe40003f04070 */
[----:B------:R-:W-:Y:S02]  /*8850*/  ISETP.GT.U32.AND P6, PT, R0, R7, PT ;  /* 0x000000070000720c */ /* 0x000fe40003fc4070 */
[----:B0-----:R-:W-:Y:S01]  /*8860*/  MOV R3, R8 ;  /* 0x0000000800037202 */ /* 0x001fe20000000f00 */
[----:B------:R-:W-:-:S04]  /*8870*/  IMAD.HI.U32 R5, R20, R2, RZ ;  /* 0x0000000214057227 */ /* 0x000fc800078e00ff */
[----:B------:R-:W-:Y:S01]  /*8880*/  @!P3 IMAD.MOV R3, RZ, RZ, -R3 ;  /* 0x000000ffff03b224 */ /* 0x000fe200078e0a03 */
[----:B------:R-:W-:Y:S01]  /*8890*/  ISETP.GT.U32.AND P3, PT, R0, R9, PT ;  /* 0x000000090000720c */ /* 0x000fe20003f64070 */
[----:B------:R-:W-:Y:S02]  /*88a0*/  IMAD.MOV R5, RZ, RZ, -R5 ;  /* 0x000000ffff057224 */ /* 0x000fe400078e0a05 */
[--C-:B------:R-:W-:Y:S02]  /*88b0*/  @!P0 IMAD.IADD R14, R14, 0x1, -R0.reuse ;  /* 0x000000010e0e8824 */ /* 0x100fe400078e0a00 */
[----:B------:R-:W-:Y:S02]  /*88c0*/  @!P6 IMAD.IADD R7, R7, 0x1, -R0 ;  /* 0x000000010707e824 */ /* 0x000fe400078e0a00 */
[C---:B------:R-:W-:Y:S01]  /*88d0*/  IMAD R2, R0.reuse, R5, R2 ;  /* 0x0000000500027224 */ /* 0x040fe200078e0202 */
[----:B------:R0:W-:Y:S02]  /*88e0*/  STL [R1+0x244], R3 ;  /* 0x0002440301007387 */ /* 0x0001e40000100800 */
[----:B------:R-:W-:-:S02]  /*88f0*/  ISETP.GT.U32.AND P6, PT, R0, R7, PT ;  /* 0x000000070000720c */ /* 0x000fc40003fc4070 */
[----:B------:R-:W-:Y:S01]  /*8900*/  ISETP.GT.U32.AND P0, PT, R0, R2, PT ;  /* 0x000000020000720c */ /* 0x000fe20003f04070 */
[----:B0-----:R-:W-:Y:S02]  /*8910*/  IMAD.MOV.U32 R3, RZ, RZ, R14 ;  /* 0x000000ffff037224 */ /* 0x001fe400078e000e */
[----:B------:R-:W-:Y:S02]  /*8920*/  @!P3 IMAD.IADD R9, R9, 0x1, -R0 ;  /* 0x000000010909b824 */ /* 0x000fe400078e0a00 */
[----:B------:R-:W-:-:S05]  /*8930*/  @!P4 IMAD.MOV R3, RZ, RZ, -R3 ;  /* 0x000000ffff03c224 */ /* 0x000fca00078e0a03 */
[----:B------:R0:W-:Y:S01]  /*8940*/  STL [R1+0x248], R3 ;  /* 0x0002480301007387 */ /* 0x0001e20000100800 */
[----:B------:R-:W-:Y:S02]  /*8950*/  @!P6 IMAD.IADD R7, R7, 0x1, -R0 ;  /* 0x000000010707e824 */ /* 0x000fe400078e0a00 */
[----:B------:R-:W-:Y:S01]  /*8960*/  @!P0 IADD3 R2, R2, -R0, RZ ;  /* 0x8000000002028210 */ /* 0x000fe20007ffe0ff */
[----:B0-----:R-:W-:-:S04]  /*8970*/  IMAD.MOV.U32 R3, RZ, RZ, R9 ;  /* 0x000000ffff037224 */ /* 0x001fc800078e0009 */
[----:B------:R-:W-:-:S05]  /*8980*/  @!P2 IMAD.MOV R3, RZ, RZ, -R3 ;  /* 0x000000ffff03a224 */ /* 0x000fca00078e0a03 */
[----:B------:R0:W-:Y:S02]  /*8990*/  STL [R1+0x240], R3 ;  /* 0x0002400301007387 */ /* 0x0001e40000100800 */
[----:B0-----:R-:W-:-:S04]  /*89a0*/  IMAD.MOV.U32 R3, RZ, RZ, R7 ;  /* 0x000000ffff037224 */ /* 0x001fc800078e0007 */
[----:B------:R-:W-:Y:S01]  /*89b0*/  @!P1 IMAD.MOV R3, RZ, RZ, -R3 ;  /* 0x000000ffff039224 */ /* 0x000fe200078e0a03 */
[----:B--2---:R-:W-:-:S05]  /*89c0*/  IABS R6, R27 ;  /* 0x0000001b00067213 */ /* 0x004fca0000000000 */
[----:B------:R-:W-:Y:S01]  /*89d0*/  IMAD.HI.U32 R16, R20, R6, RZ ;  /* 0x0000000614107227 */ /* 0x000fe200078e00ff */
[----:B------:R-:W-:-:S03]  /*89e0*/  IABS R10, R22 ;  /* 0x00000016000a7213 */ /* 0x000fc60000000000 */
[----:B------:R-:W-:-:S04]  /*89f0*/  IMAD.MOV R16, RZ, RZ, -R16 ;  /* 0x000000ffff107224 */ /* 0x000fc800078e0a10 */
[----:B------:R-:W-:Y:S02]  /*8a00*/  IMAD R6, R0, R16, R6 ;  /* 0x0000001000067224 */ /* 0x000fe400078e0206 */
[----:B------:R-:W-:-:S03]  /*8a10*/  IMAD.HI.U32 R5, R20, R10, RZ ;  /* 0x0000000a14057227 */ /* 0x000fc600078e00ff */
[----:B------:R-:W-:Y:S01]  /*8a20*/  ISETP.GT.U32.AND P4, PT, R0, R6, PT ;  /* 0x000000060000720c */ /* 0x000fe20003f84070 */
[----:B------:R-:W-:-:S04]  /*8a30*/  IMAD.MOV R5, RZ, RZ, -R5 ;  /* 0x000000ffff057224 */ /* 0x000fc800078e0a05 */
[----:B------:R-:W-:-:S05]  /*8a40*/  IMAD R10, R0, R5, R10 ;  /* 0x00000005000a7224 */ /* 0x000fca00078e020a */
[----:B------:R-:W-:Y:S02]  /*8a50*/  ISETP.GT.U32.AND P6, PT, R0, R10, PT ;  /* 0x0000000a0000720c */ /* 0x000fe40003fc4070 */
[----:B------:R-:W-:Y:S01]  /*8a60*/  ISETP.GE.AND P0, PT, R27, RZ, PT ;  /* 0x000000ff1b00720c */ /* 0x000fe20003f06270 */
[--C-:B------:R-:W-:Y:S01]  /*8a70*/  @!P4 IMAD.IADD R6, R6, 0x1, -R0.reuse ;  /* 0x000000010606c824 */ /* 0x100fe200078e0a00 */
[----:B------:R-:W-:Y:S01]  /*8a80*/  ISETP.GT.U32.AND P4, PT, R0, R2, PT ;  /* 0x000000020000720c */ /* 0x000fe20003f84070 */
[----:B------:R-:W2:Y:S08]  /*8a90*/  LDL.LU R27, [R1+0x550] ;  /* 0x00055000011b7983 */ /* 0x000eb00000300800 */
[----:B------:R-:W-:Y:S01]  /*8aa0*/  @!P6 IMAD.IADD R10, R10, 0x1, -R0 ;  /* 0x000000010a0ae824 */ /* 0x000fe200078e0a00 */
[----:B----4-:R-:W-:-:S05]  /*8ab0*/  IABS R5, R24 ;  /* 0x0000001800057213 */ /* 0x010fca0000000000 */
[----:B------:R-:W-:-:S04]  /*8ac0*/  IMAD.HI.U32 R17, R20, R5, RZ ;  /* 0x0000000514117227 */ /* 0x000fc800078e00ff */
[----:B------:R-:W-:-:S04]  /*8ad0*/  IMAD.MOV R17, RZ, RZ, -R17 ;  /* 0x000000ffff117224 */ /* 0x000fc800078e0a11 */
[C---:B------:R-:W-:Y:S01]  /*8ae0*/  IMAD R5, R0.reuse, R17, R5 ;  /* 0x0000001100057224 */ /* 0x040fe200078e0205 */
[----:B------:R-:W-:Y:S01]  /*8af0*/  ISETP.GT.U32.AND P2, PT, R0, R10, PT ;  /* 0x0000000a0000720c */ /* 0x000fe20003f44070 */
[----:B------:R-:W-:-:S03]  /*8b00*/  @!P4 IMAD.IADD R2, R2, 0x1, -R0 ;  /* 0x000000010202c824 */ /* 0x000fc600078e0a00 */
[----:B------:R-:W-:Y:S01]  /*8b10*/  ISETP.GT.U32.AND P4, PT, R0, R5, PT ;  /* 0x000000050000720c */ /* 0x000fe20003f84070 */
[----:B------:R0:W-:Y:S08]  /*8b20*/  STL [R1+0x23c], R3 ;  /* 0x00023c0301007387 */ /* 0x0001f00000100800 */
[----:B------:R-:W-:Y:S02]  /*8b30*/  @!P2 IADD3 R10, R10, -R0, RZ ;  /* 0x800000000a0aa210 */ /* 0x000fe40007ffe0ff */
[----:B------:R-:W-:-:S02]  /*8b40*/  ISETP.GE.AND P2, PT, R22, RZ, PT ;  /* 0x000000ff1600720c */ /* 0x000fc40003f46270 */
[----:B------:R-:W-:Y:S01]  /*8b50*/  @!P4 IMAD.IADD R5, R5, 0x1, -R0 ;  /* 0x000000010505c824 */ /* 0x000fe200078e0a00 */
[----:B------:R-:W4:Y:S01]  /*8b60*/  LDL.LU R22, [R1+0x554] ;  /* 0x0005540001167983 */ /* 0x000f220000300800 */
[----:B------:R-:W-:-:S03]  /*8b70*/  ISETP.GE.AND P4, PT, R24, RZ, PT ;  /* 0x000000ff1800720c */ /* 0x000fc60003f86270 */
[----:B------:R-:W4:Y:S01]  /*8b80*/  LDL.LU R24, [R1+0x558] ;  /* 0x0005580001187983 */ /* 0x000f220000300800 */
[----:B------:R-:W-:-:S05]  /*8b90*/  IABS R4, R18 ;  /* 0x0000001200047213 */ /* 0x000fca0000000000 */
[----:B------:R-:W-:-:S04]  /*8ba0*/  IMAD.HI.U32 R15, R20, R4, RZ ;  /* 0x00000004140f7227 */ /* 0x000fc800078e00ff */
[----:B------:R-:W-:-:S04]  /*8bb0*/  IMAD.MOV R15, RZ, RZ, -R15 ;  /* 0x000000ffff0f7224 */ /* 0x000fc800078e0a0f */
[----:B------:R-:W-:-:S05]  /*8bc0*/  IMAD R4, R0, R15, R4 ;  /* 0x0000000f00047224 */ /* 0x000fca00078e0204 */
[----:B------:R-:W-:Y:S02]  /*8bd0*/  ISETP.GT.U32.AND P3, PT, R0, R4, PT ;  /* 0x000000040000720c */ /* 0x000fe40003f64070 */
[----:B---3--:R-:W-:-:S05]  /*8be0*/  IABS R8, R23 ;  /* 0x0000001700087213 */ /* 0x008fca0000000000 */
[----:B------:R-:W-:-:S06]  /*8bf0*/  IMAD.HI.U32 R16, R20, R8, RZ ;  /* 0x0000000814107227 */ /* 0x000fcc00078e00ff */
[----:B------:R-:W-:-:S05]  /*8c00*/  @!P3 IMAD.IADD R4, R4, 0x1, -R0 ;  /* 0x000000010404b824 */ /* 0x000fca00078e0a00 */
[C---:B------:R-:W-:Y:S01]  /*8c10*/  ISETP.GT.U32.AND P6, PT, R0.reuse, R4, PT ;  /* 0x000000040000720c */ /* 0x040fe20003fc4070 */
[----:B------:R-:W-:Y:S01]  /*8c20*/  IMAD.MOV R16, RZ, RZ, -R16 ;  /* 0x000000ffff107224 */ /* 0x000fe200078e0a10 */
[----:B------:R-:W-:-:S03]  /*8c30*/  ISETP.GT.U32.AND P3, PT, R0, R6, PT ;  /* 0x000000060000720c */ /* 0x000fc60003f64070 */
[----:B------:R-:W-:-:S08]  /*8c40*/  IMAD R16, R0, R16, R8 ;  /* 0x0000001000107224 */ /* 0x000fd000078e0208 */
[--C-:B------:R-:W-:Y:S01]  /*8c50*/  @!P6 IMAD.IADD R4, R4, 0x1, -R0.reuse ;  /* 0x000000010404e824 */ /* 0x100fe200078e0a00 */
[----:B------:R-:W-:Y:S01]  /*8c60*/  ISETP.GT.U32.AND P6, PT, R0, R16, PT ;  /* 0x000000100000720c */ /* 0x000fe20003fc4070 */
[----:B------:R-:W-:Y:S01]  /*8c70*/  @!P3 IMAD.IADD R6, R6, 0x1, -R0 ;  /* 0x000000010606b824 */ /* 0x000fe200078e0a00 */
[----:B------:R-:W-:Y:S01]  /*8c80*/  ISETP.GE.AND P3, PT, R18, RZ, PT ;  /* 0x000000ff1200720c */ /* 0x000fe20003f66270 */
[----:B------:R-:W-:Y:S02]  /*8c90*/  IMAD.MOV.U32 R11, RZ, RZ, R2 ;  /* 0x000000ffff0b7224 */ /* 0x000fe400078e0002 */
[----:B0-----:R-:W-:Y:S02]  /*8ca0*/  IMAD.MOV.U32 R3, RZ, RZ, R6 ;  /* 0x000000ffff037224 */ /* 0x001fe400078e0006 */
[----:B------:R-:W-:Y:S02]  /*8cb0*/  @!P5 IMAD.MOV R11, RZ, RZ, -R11 ;  /* 0x000000ffff0bd224 */ /* 0x000fe400078e0a0b */
[----:B------:R-:W-:-:S04]  /*8cc0*/  @!P0 IMAD.MOV R3, RZ, RZ, -R3 ;  /* 0x000000ffff038224 */ /* 0x000fc800078e0a03 */
[----:B------:R-:W-:Y:S01]  /*8cd0*/  @!P6 IMAD.IADD R16, R16, 0x1, -R0 ;  /* 0x000000011010e824 */ /* 0x000fe200078e0a00 */
[C---:B------:R-:W-:Y:S01]  /*8ce0*/  ISETP.GT.U32.AND P0, PT, R0.reuse, R5, PT ;  /* 0x000000050000720c */ /* 0x040fe20003f04070 */
[----:B------:R-:W-:Y:S03]  /*8cf0*/  STL [R1+0x238], R11 ;  /* 0x0002380b01007387 */ /* 0x000fe60000100800 */
[----:B------:R-:W-:Y:S01]  /*8d00*/  ISETP.GT.U32.AND P6, PT, R0, R16, PT ;  /* 0x000000100000720c */ /* 0x000fe20003fc4070 */
[----:B------:R0:W-:Y:S01]  /*8d10*/  STL [R1+0x234], R3 ;  /* 0x0002340301007387 */ /* 0x0001e20000100800 */
[----:B------:R-:W-:Y:S01]  /*8d20*/  @!P3 IADD3 R4, -R4, RZ, RZ ;  /* 0x000000ff0404b210 */ /* 0x000fe20007ffe1ff */
[----:B0-----:R-:W-:-:S04]  /*8d30*/  IMAD.MOV.U32 R3, RZ, RZ, R10 ;  /* 0x000000ffff037224 */ /* 0x001fc800078e000a */
[----:B------:R-:W-:Y:S01]  /*8d40*/  @!P2 IMAD.MOV R3, RZ, RZ, -R3 ;  /* 0x000000ffff03a224 */ /* 0x000fe200078e0a03 */
[----:B------:R-:W-:Y:S01]  /*8d50*/  STL [R1+0x230], R4 ;  /* 0x0002300401007387 */ /* 0x000fe20000100800 */
[----:B------:R-:W-:Y:S01]  /*8d60*/  @!P0 IMAD.IADD R5, R5, 0x1, -R0 ;  /* 0x0000000105058824 */ /* 0x000fe200078e0a00 */
[----:B------:R-:W-:-:S03]  /*8d70*/  IABS R9, R25 ;  /* 0x0000001900097213 */ /* 0x000fc60000000000 */
[----:B------:R-:W-:Y:S01]  /*8d80*/  @!P6 IMAD.IADD R16, R16, 0x1, -R0 ;  /* 0x000000011010e824 */ /* 0x000fe200078e0a00 */
[----:B------:R0:W-:Y:S01]  /*8d90*/  STL [R1+0x22c], R3 ;  /* 0x00022c0301007387 */ /* 0x0001e20000100800 */
[----:B------:R-:W-:Y:S02]  /*8da0*/  ISETP.GE.AND P0, PT, R25, RZ, PT ;  /* 0x000000ff1900720c */ /* 0x000fe40003f06270 */
[----:B------:R-:W-:Y:S01]  /*8db0*/  IABS R15, R19 ;  /* 0x00000013000f7213 */ /* 0x000fe20000000000 */
[----:B------:R-:W3:Y:S01]  /*8dc0*/  LDL.LU R25, [R1+0x55c] ;  /* 0x00055c0001197983 */ /* 0x000ee20000300800 */
[----:B------:R-:W-:Y:S02]  /*8dd0*/  IABS R7, R26 ;  /* 0x0000001a00077213 */ /* 0x000fe40000000000 */
[----:B------:R-:W-:Y:S02]  /*8de0*/  ISETP.GE.AND P6, PT, R26, RZ, PT ;  /* 0x000000ff1a00720c */ /* 0x000fe40003fc6270 */
[----:B------:R-:W3:Y:S01]  /*8df0*/  LDL.LU R26, [R1+0x560] ;  /* 0x00056000011a7983 */ /* 0x000ee20000300800 */
[----:B------:R-:W-:-:S04]  /*8e00*/  IMAD.HI.U32 R14, R20, R15, RZ ;  /* 0x0000000f140e7227 */ /* 0x000fc800078e00ff */
[----:B------:R-:W-:-:S04]  /*8e10*/  IMAD.MOV R14, RZ, RZ, -R14 ;  /* 0x000000ffff0e7224 */ /* 0x000fc800078e0a0e */
[----:B------:R-:W-:-:S05]  /*8e20*/  IMAD R14, R0, R14, R15 ;  /* 0x0000000e000e7224 */ /* 0x000fca00078e020f */
[----:B------:R-:W-:Y:S01]  /*8e30*/  ISETP.GT.U32.AND P1, PT, R0, R14, PT ;  /* 0x0000000e0000720c */ /* 0x000fe20003f24070 */
[----:B------:R-:W-:-:S04]  /*8e40*/  IMAD.HI.U32 R15, R20, R9, RZ ;  /* 0x00000009140f7227 */ /* 0x000fc800078e00ff */
[----:B------:R-:W-:Y:S02]  /*8e50*/  IMAD.MOV R15, RZ, RZ, -R15 ;  /* 0x000000ffff0f7224 */ /* 0x000fe400078e0a0f */
[----:B------:R-:W-:-:S06]  /*8e60*/  IMAD.HI.U32 R8, R20, R7, RZ ;  /* 0x0000000714087227 */ /* 0x000fcc00078e00ff */
[----:B------:R-:W-:-:S05]  /*8e70*/  @!P1 IMAD.IADD R14, R14, 0x1, -R0 ;  /* 0x000000010e0e9824 */ /* 0x000fca00078e0a00 */
[C---:B------:R-:W-:Y:S01]  /*8e80*/  ISETP.GT.U32.AND P5, PT, R0.reuse, R14, PT ;  /* 0x0000000e0000720c */ /* 0x040fe20003fa4070 */
[----:B------:R-:W-:Y:S02]  /*8e90*/  IMAD R9, R0, R15, R9 ;  /* 0x0000000f00097224 */ /* 0x000fe400078e0209 */
[----:B------:R-:W-:-:S03]  /*8ea0*/  IMAD.MOV R2, RZ, RZ, -R8 ;  /* 0x000000ffff027224 */ /* 0x000fc600078e0a08 */
[C---:B------:R-:W-:Y:S01]  /*8eb0*/  ISETP.GT.U32.AND P3, PT, R0.reuse, R9, PT ;  /* 0x000000090000720c */ /* 0x040fe20003f64070 */
[----:B------:R-:W-:Y:S01]  /*8ec0*/  IMAD R6, R0, R2, R7 ;  /* 0x0000000200067224 */ /* 0x000fe200078e0207 */
[----:B------:R-:W-:-:S05]  /*8ed0*/  ISETP.GE.AND P1, PT, R19, RZ, PT ;  /* 0x000000ff1300720c */ /* 0x000fca0003f26270 */
[----:B------:R-:W-:Y:S01]  /*8ee0*/  @!P5 IMAD.IADD R14, R14, 0x1, -R0 ;  /* 0x000000010e0ed824 */ /* 0x000fe200078e0a00 */
[----:B------:R-:W-:-:S03]  /*8ef0*/  ISETP.GT.U32.AND P5, PT, R0, R6, PT ;  /* 0x000000060000720c */ /* 0x000fc60003fa4070 */
[----:B0-----:R-:W-:Y:S02]  /*8f00*/  IMAD.MOV.U32 R3, RZ, RZ, R14 ;  /* 0x000000ffff037224 */ /* 0x001fe400078e000e */
[----:B------:R-:W-:Y:S01]  /*8f10*/  @!P3 IMAD.IADD R9, R9, 0x1, -R0 ;  /* 0x000000010909b824 */ /* 0x000fe200078e0a00 */
[----:B------:R-:W-:Y:S01]  /*8f20*/  ISETP.GE.AND P2, PT, R23, RZ, PT ;  /* 0x000000ff1700720c */ /* 0x000fe20003f46270 */
[----:B------:R-:W-:-:S06]  /*8f30*/  @!P1 IMAD.MOV R3, RZ, RZ, -R3 ;  /* 0x000000ffff039224 */ /* 0x000fcc00078e0a03 */
[----:B------:R-:W-:Y:S01]  /*8f40*/  @!P5 IMAD.IADD R6, R6, 0x1, -R0 ;  /* 0x000000010606d824 */ /* 0x000fe200078e0a00 */
[----:B------:R-:W-:Y:S01]  /*8f50*/  ISETP.GT.U32.AND P5, PT, R0, R9, PT ;  /* 0x000000090000720c */ /* 0x000fe20003fa4070 */
[----:B------:R-:W-:-:S04]  /*8f60*/  IMAD.MOV.U32 R10, RZ, RZ, R5 ;  /* 0x000000ffff0a7224 */ /* 0x000fc800078e0005 */
[----:B------:R-:W-:-:S08]  /*8f70*/  @!P4 IMAD.MOV R10, RZ, RZ, -R10 ;  /* 0x000000ffff0ac224 */ /* 0x000fd000078e0a0a */
[----:B------:R-:W-:Y:S01]  /*8f80*/  @!P5 IMAD.IADD R9, R9, 0x1, -R0 ;  /* 0x000000010909d824 */ /* 0x000fe200078e0a00 */
[----:B--2---:R-:W-:Y:S02]  /*8f90*/  IABS R8, R27 ;  /* 0x0000001b00087213 */ /* 0x004fe40000000000 */
[----:B------:R-:W-:Y:S02]  /*8fa0*/  ISETP.GE.AND P3, PT, R27, RZ, PT ;  /* 0x000000ff1b00720c */ /* 0x000fe40003f66270 */
[----:B------:R-:W2:Y:S04]  /*8fb0*/  LDL.LU R27, [R1+0x564] ;  /* 0x00056400011b7983 */ /* 0x000ea80000300800 */
[----:B------:R-:W2:Y:S04]  /*8fc0*/  LDL.LU R18, [R1+0x568] ;  /* 0x0005680001127983 */ /* 0x000ea80000300800 */
[----:B------:R-:W2:Y:S04]  /*8fd0*/  LDL.LU R23, [R1+0x56c] ;  /* 0x00056c0001177983 */ /* 0x000ea80000300800 */
[----:B------:R0:W-:Y:S02]  /*8fe0*/  STL [R1+0x228], R3 ;  /* 0x0002280301007387 */ /* 0x0001e40000100800 */
[----:B0-----:R-:W-:-:S02]  /*8ff0*/  MOV R3, R16 ;  /* 0x0000001000037202 */ /* 0x001fc40000000f00 */
[----:B------:R-:W-:Y:S03]  /*9000*/  STL [R1+0x224], R10 ;  /* 0x0002240a01007387 */ /* 0x000fe60000100800 */
[----:B------:R-:W-:-:S05]  /*9010*/  @!P2 IMAD.MOV R3, RZ, RZ, -R3 ;  /* 0x000000ffff03a224 */ /* 0x000fca00078e0a03 */
[----:B------:R0:W-:Y:S04]  /*9020*/  STL [R1+0x220], R3 ;  /* 0x0002200301007387 */ /* 0x0001e80000100800 */
[----:B------:R-:W2:Y:S01]  /*9030*/  LDL.LU R19, [R1+0x570] ;  /* 0x0005700001137983 */ /* 0x000ea20000300800 */
[----:B0-----:R-:W-:-:S04]  /*9040*/  IMAD.MOV.U32 R3, RZ, RZ, R9 ;  /* 0x000000ffff037224 */ /* 0x001fc800078e0009 */
[----:B------:R-:W-:-:S05]  /*9050*/  @!P0 IMAD.MOV R3, RZ, RZ, -R3 ;  /* 0x000000ffff038224 */ /* 0x000fca00078e0a03 */
[----:B------:R0:W-:Y:S01]  /*9060*/  STL [R1+0x21c], R3 ;  /* 0x00021c0301007387 */ /* 0x0001e20000100800 */
[----:B----4-:R-:W-:Y:S02]  /*9070*/  IABS R2, R24 ;  /* 0x0000001800027213 */ /* 0x010fe40000000000 */
[----:B------:R-:W-:Y:S02]  /*9080*/  ISETP.GE.AND P5, PT, R24, RZ, PT ;  /* 0x000000ff1800720c */ /* 0x000fe40003fa6270 */
[----:B------:R-:W4:Y:S01]  /*9090*/  LDL.LU R24, [R1+0x574] ;  /* 0x0005740001187983 */ /* 0x000f220000300800 */
[----:B------:R-:W-:Y:S02]  /*90a0*/  IABS R7, R22 ;  /* 0x0000001600077213 */ /* 0x000fe40000000000 */
[----:B------:R-:W-:Y:S02]  /*90b0*/  ISETP.GE.AND P2, PT, R22, RZ, PT ;  /* 0x000000ff1600720c */ /* 0x000fe40003f46270 */
[----:B------:R-:W4:Y:S01]  /*90c0*/  LDL.LU R22, [R1+0x578] ;  /* 0x0005780001167983 */ /* 0x000f220000300800 */
[----:B------:R-:W-:Y:S01]  /*90d0*/  ISETP.GT.U32.AND P1, PT, R0, R6, PT ;  /* 0x000000060000720c */ /* 0x000fe20003f24070 */
[----:B------:R-:W-:-:S04]  /*90e0*/  IMAD.HI.U32 R4, R20, R8, RZ ;  /* 0x0000000814047227 */ /* 0x000fc800078e00ff */
[----:B------:R-:W-:-:S04]  /*90f0*/  IMAD.MOV R4, RZ, RZ, -R4 ;  /* 0x000000ffff047224 */ /* 0x000fc800078e0a04 */
[----:B------:R-:W-:-:S04]  /*9100*/  IMAD R8, R0, R4, R8 ;  /* 0x0000000400087224 */ /* 0x000fc800078e0208 */
[----:B------:R-:W-:Y:S01]  /*9110*/  @!P1 IMAD.IADD R6, R6, 0x1, -R0 ;  /* 0x0000000106069824 */ /* 0x000fe200078e0a00 */
[----:B------:R-:W-:Y:S01]  /*9120*/  ISETP.GT.U32.AND P4, PT, R0, R8, PT ;  /* 0x000000080000720c */ /* 0x000fe20003f84070 */
[----:B------:R-:W-:-:S04]  /*9130*/  IMAD.HI.U32 R5, R20, R2, RZ ;  /* 0x0000000214057227 */ /* 0x000fc800078e00ff */
[----:B0-----:R-:W-:Y:S02]  /*9140*/  IMAD.MOV.U32 R3, RZ, RZ, R6 ;  /* 0x000000ffff037224 */ /* 0x001fe400078e0006 */
[----:B------:R-:W-:-:S03]  /*9150*/  IMAD.MOV R5, RZ, RZ, -R5 ;  /* 0x000000ffff057224 */ /* 0x000fc600078e0a05 */
[----:B------:R-:W-:Y:S01]  /*9160*/  @!P6 IADD3 R3, -R3, RZ, RZ ;  /* 0x000000ff0303e210 */ /* 0x000fe20007ffe1ff */
[----:B------:R-:W-:Y:S02]  /*9170*/  IMAD R5, R0, R5, R2 ;  /* 0x0000000500057224 */ /* 0x000fe400078e0202 */
[----:B------:R-:W-:Y:S02]  /*9180*/  @!P4 IMAD.IADD R8, R8, 0x1, -R0 ;  /* 0x000000010808c824 */ /* 0x000fe400078e0a00 */
[----:B------:R0:W-:Y:S01]  /*9190*/  STL [R1+0x218], R3 ;  /* 0x0002180301007387 */ /* 0x0001e20000100800 */
[----:B------:R-:W-:Y:S02]  /*91a0*/  IMAD.HI.U32 R4, R20, R7, RZ ;  /* 0x0000000714047227 */ /* 0x000fe400078e00ff */
[----:B------:R-:W-:Y:S02]  /*91b0*/  ISETP.GT.U32.AND P0, PT, R0, R8, PT ;  /* 0x000000080000720c */ /* 0x000fe40003f04070 */
[----:B------:R-:W-:-:S04]  /*91c0*/  IMAD.MOV R4, RZ, RZ, -R4 ;  /* 0x000000ffff047224 */ /* 0x000fc800078e0a04 */
[----:B------:R-:W-:-:S05]  /*91d0*/  IMAD R7, R0, R4, R7 ;  /* 0x0000000400077224 */ /* 0x000fca00078e0207 */
[----:B------:R-:W-:Y:S02]  /*91e0*/  ISETP.GT.U32.AND P6, PT, R0, R7, PT ;  /* 0x000000070000720c */ /* 0x000fe40003fc4070 */
[----:B---3--:R-:W-:Y:S02]  /*91f0*/  ISETP.GE.AND P1, PT, R25, RZ, PT ;  /* 0x000000ff1900720c */ /* 0x008fe40003f26270 */
[----:B------:R-:W-:Y:S02]  /*9200*/  IABS R2, R25 ;  /* 0x0000001900027213 */ /* 0x000fe40000000000 */
[----:B------:R-:W3:Y:S01]  /*9210*/  LDL.LU R25, [R1+0x57c] ;  /* 0x00057c0001197983 */ /* 0x000ee20000300800 */
[----:B------:R-:W-:Y:S02]  /*9220*/  ISETP.GE.AND P4, PT, R26, RZ, PT ;  /* 0x000000ff1a00720c */ /* 0x000fe40003f86270 */
[----:B------:R-:W-:Y:S02]  /*9230*/  IABS R15, R26 ;  /* 0x0000001a000f7213 */ /* 0x000fe40000000000 */
[----:B------:R-:W3:Y:S01]  /*9240*/  LDL.LU R26, [R1+0x580] ;  /* 0x00058000011a7983 */ /* 0x000ee20000300800 */
[----:B------:R-:W-:Y:S01]  /*9250*/  @!P0 IMAD.IADD R8, R8, 0x1, -R0 ;  /* 0x0000000108088824 */ /* 0x000fe200078e0a00 */
[----:B------:R-:W-:Y:S01]  /*9260*/  ISETP.GT.U32.AND P0, PT, R0, R5, PT ;  /* 0x000000050000720c */ /* 0x000fe20003f04070 */
[----:B------:R-:W-:-:S04]  /*9270*/  IMAD.HI.U32 R10, R20, R2, RZ ;  /* 0x00000002140a7227 */ /* 0x000fc800078e00ff */
[----:B------:R-:W-:Y:S02]  /*9280*/  IMAD.MOV R10, RZ, RZ, -R10 ;  /* 0x000000ffff0a7224 */ /* 0x000fe400078e0a0a */
[----:B------:R-:W-:Y:S02]  /*9290*/  @!P6 IMAD.IADD R7, R7, 0x1, -R0 ;  /* 0x000000010707e824 */ /* 0x000fe400078e0a00 */
[----:B------:R-:W-:-:S04]  /*92a0*/  IMAD R2, R0, R10, R2 ;  /* 0x0000000a00027224 */ /* 0x000fc800078e0202 */
[----:B------:R-:W-:Y:S01]  /*92b0*/  @!P0 IMAD.IADD R5, R5, 0x1, -R0 ;  /* 0x0000000105058824 */ /* 0x000fe200078e0a00 */
[C---:B------:R-:W-:Y:S02]  /*92c0*/  ISETP.GT.U32.AND P6, PT, R0.reuse, R2, PT ;  /* 0x000000020000720c */ /* 0x040fe40003fc4070 */
[----:B------:R-:W-:Y:S01]  /*92d0*/  ISETP.GT.U32.AND P0, PT, R0, R7, PT ;  /* 0x000000070000720c */ /* 0x000fe20003f04070 */
[----:B0-----:R-:W-:Y:S02]  /*92e0*/  IMAD.MOV.U32 R3, RZ, RZ, R8 ;  /* 0x000000ffff037224 */ /* 0x001fe400078e0008 */
[----:B------:R-:W-:-:S03]  /*92f0*/  IMAD.HI.U32 R6, R20, R15, RZ ;  /* 0x0000000f14067227 */ /* 0x000fc600078e00ff */
[----:B------:R-:W-:Y:S01]  /*9300*/  @!P3 IADD3 R3, -R3, RZ, RZ ;  /* 0x000000ff0303b210 */ /* 0x000fe20007ffe1ff */
[----:B------:R-:W-:Y:S01]  /*9310*/  IMAD.MOV R6, RZ, RZ, -R6 ;  /* 0x000000ffff067224 */ /* 0x000fe200078e0a06 */
[----:B------:R-:W-:-:S03]  /*9320*/  ISETP.GT.U32.AND P3, PT, R0, R5, PT ;  /* 0x000000050000720c */ /* 0x000fc60003f64070 */
[--C-:B------:R-:W-:Y:S02]  /*9330*/  @!P6 IMAD.IADD R2, R2, 0x1, -R0.reuse ;  /* 0x000000010202e824 */ /* 0x100fe400078e0a00 */
[----:B------:R-:W-:Y:S02]  /*9340*/  @!P0 IMAD.IADD R7, R7, 0x1, -R0 ;  /* 0x0000000107078824 */ /* 0x000fe400078e0a00 */
[C---:B------:R-:W-:Y:S01]  /*9350*/  IMAD R15, R0.reuse, R6, R15 ;  /* 0x00000006000f7224 */ /* 0x040fe200078e020f */
[----:B------:R0:W-:Y:S01]  /*9360*/  STL [R1+0x210], R3 ;  /* 0x0002100301007387 */ /* 0x0001e20000100800 */
[----:B------:R-:W-:-:S03]  /*9370*/  ISETP.GT.U32.AND P6, PT, R0, R2, PT ;  /* 0x000000020000720c */ /* 0x000fc60003fc4070 */
[----:B------:R-:W-:Y:S01]  /*9380*/  ISETP.GT.U32.AND P0, PT, R0, R15, PT ;  /* 0x0000000f0000720c */ /* 0x000fe20003f04070 */
[----:B------:R-:W-:Y:S02]  /*9390*/  @!P3 IMAD.IADD R5, R5, 0x1, -R0 ;  /* 0x000000010505b824 */ /* 0x000fe400078e0a00 */
[----:B0-----:R-:W-:-:S04]  /*93a0*/  IMAD.MOV.U32 R3, RZ, RZ, R7 ;  /* 0x000000ffff037224 */ /* 0x001fc800078e0007 */
[----:B------:R-:W-:-:S05]  /*93b0*/  @!P2 IMAD.MOV R3, RZ, RZ, -R3 ;  /* 0x000000ffff03a224 */ /* 0x000fca00078e0a03 */
[----:B------:R0:W-:Y:S01]  /*93c0*/  STL [R1+0x214], R3 ;  /* 0x0002140301007387 */ /* 0x0001e20000100800 */
[--C-:B------:R-:W-:Y:S02]  /*93d0*/  @!P6 IMAD.IADD R2, R2, 0x1, -R0.reuse ;  /* 0x000000010202e824 */ /* 0x100fe400078e0a00 */
[----:B------:R-:W-:Y:S01]  /*93e0*/  @!P0 IMAD.IADD R15, R15, 0x1, -R0 ;  /* 0x000000010f0f8824 */ /* 0x000fe200078e0a00 */
[----:B0-----:R-:W-:-:S05]  /*93f0*/  MOV R3, R5 ;  /* 0x0000000500037202 */ /* 0x001fca0000000f00 */
        /* <DEDUP_REMOVED lines=27> */
[----:B------:R-:W-:Y:S01]  /*95b0*/  @!P6 IMAD.IADD R9, R9, 0x1, -R0 ;  /* 0x000000010909e824 */ /* 0x000fe200078e0a00 */
[----:B------:R-:W-:-:S02]  /*95c0*/  ISETP.GE.AND P6, PT, R23, RZ, PT ;  /* 0x000000ff1700720c */ /* 0x000fc40003fc6270 */
[----:B------:R-:W4:Y:S01]  /*95d0*/  LDL.LU R23, [R1+0x588] ;  /* 0x0005880001177983 */ /* 0x000f220000300800 */
[----:B------:R-:W-:Y:S01]  /*95e0*/  @!P2 IMAD.IADD R6, R6, 0x1, -R0 ;  /* 0x000000010606a824 */ /* 0x000fe200078e0a00 */
[----:B------:R-:W-:Y:S02]  /*95f0*/  ISETP.GE.AND P2, PT, R24, RZ, PT ;  /* 0x000000ff1800720c */ /* 0x000fe40003f46270 */
[----:B------:R-:W4:Y:S01]  /*9600*/  LDL.LU R24, [R1+0x58c] ;  /* 0x00058c0001187983 */ /* 0x000f220000300800 */
[----:B------:R-:W-:-:S05]  /*9610*/  IABS R4, R18 ;  /* 0x0000001200047213 */ /* 0x000fca0000000000 */
[----:B------:R-:W-:-:S04]  /*9620*/  IMAD.HI.U32 R10, R20, R4, RZ ;  /* 0x00000004140a7227 */ /* 0x000fc800078e00ff */
[----:B------:R-:W-:-:S04]  /*9630*/  IMAD.MOV R10, RZ, RZ, -R10 ;  /* 0x000000ffff0a7224 */ /* 0x000fc800078e0a0a */
[----:B------:R-:W-:-:S05]  /*9640*/  IMAD R4, R0, R10, R4 ;  /* 0x0000000a00047224 */ /* 0x000fca00078e0204 */
[----:B------:R-:W-:Y:S02]  /*9650*/  ISETP.GT.U32.AND P3, PT, R0, R4, PT ;  /* 0x000000040000720c */ /* 0x000fe40003f64070 */
[----:B------:R-:W-:-:S05]  /*9660*/  IABS R8, R22 ;  /* 0x0000001600087213 */ /* 0x000fca0000000000 */
        /* <DEDUP_REMOVED lines=8> */
[----:B------:R-:W-:Y:S02]  /*96f0*/  @!P3 IMAD.IADD R14, R14, 0x1, -R0 ;  /* 0x000000010e0eb824 */ /* 0x000fe400078e0a00 */
[----:B------:R-:W-:Y:S01]  /*9700*/  IMAD.MOV.U32 R11, RZ, RZ, R15 ;  /* 0x000000ffff0b7224 */ /* 0x000fe200078e000f */
[----:B------:R-:W-:Y:S01]  /*9710*/  ISETP.GE.AND P3, PT, R18, RZ, PT ;  /* 0x000000ff1200720c */ /* 0x000fe20003f66270 */
[----:B0-----:R-:W-:Y:S02]  /*9720*/  IMAD.MOV.U32 R3, RZ, RZ, R14 ;  /* 0x000000ffff037224 */ /* 0x001fe400078e000e */
[----:B------:R-:W-:Y:S02]  /*9730*/  @!P4 IMAD.MOV R11, RZ, RZ, -R11 ;  /* 0x000000ffff0bc224 */ /* 0x000fe400078e0a0b */
[----:B------:R-:W-:-:S04]  /*9740*/  @!P0 IMAD.MOV R3, RZ, RZ, -R3 ;  /* 0x000000ffff038224 */ /* 0x000fc800078e0a03 */
[----:B------:R-:W-:Y:S01]  /*9750*/  @!P5 IMAD.IADD R8, R8, 0x1, -R0 ;  /* 0x000000010808d824 */ /* 0x000fe200078e0a00 */
[C---:B------:R-:W-:Y:S01]  /*9760*/  ISETP.GT.U32.AND P0, PT, R0.reuse, R6, PT ;  /* 0x000000060000720c */ /* 0x040fe20003f04070 */
[----:B------:R0:W-:Y:S03]  /*9770*/  STL [R1+0x1e8], R11 ;  /* 0x0001e80b01007387 */ /* 0x0001e60000100800 */
[----:B------:R-:W-:Y:S01]  /*9780*/  ISETP.GT.U32.AND P5, PT, R0, R8, PT ;  /* 0x000000080000720c */ /* 0x000fe20003fa4070 */
[----:B------:R1:W-:Y:S01]  /*9790*/  STL [R1+0x1ec], R3 ;  /* 0x0001ec0301007387 */ /* 0x0003e20000100800 */
[----:B0-----:R-:W-:Y:S02]  /*97a0*/  IMAD.MOV.U32 R11, RZ, RZ, R4 ;  /* 0x000000ffff0b7224 */ /* 0x001fe400078e0004 */
[----:B-1----:R-:W-:Y:S02]  /*97b0*/  IMAD.MOV.U32 R3, RZ, RZ, R9 ;  /* 0x000000ffff037224 */ /* 0x002fe400078e0009 */
[----:B------:R-:W-:-:S03]  /*97c0*/  @!P3 IMAD.MOV R11, RZ, RZ, -R11 ;  /* 0x000000ffff0bb224 */ /* 0x000fc600078e0a0b */
[----:B------:R-:W-:Y:S01]  /*97d0*/  @!P6 IADD3 R3, -R3, RZ, RZ ;  /* 0x000000ff0303e210 */ /* 0x000fe20007ffe1ff */
[--C-:B------:R-:W-:Y:S01]  /*97e0*/  @!P0 IMAD.IADD R6, R6, 0x1, -R0.reuse ;  /* 0x0000000106068824 */ /* 0x100fe200078e0a00 */
[----:B------:R-:W-:Y:S01]  /*97f0*/  STL [R1+0x200], R11 ;  /* 0x0002000b01007387 */ /* 0x000fe20000100800 */
[----:B---3--:R-:W-:Y:S01]  /*9800*/  IABS R2, R25 ;  /* 0x0000001900027213 */ /* 0x008fe20000000000 */
[----:B------:R-:W-:Y:S01]  /*9810*/  @!P5 IMAD.IADD R8, R8, 0x1, -R0 ;  /* 0x000000010808d824 */ /* 0x000fe200078e0a00 */
[----:B------:R-:W-:Y:S01]  /*9820*/  ISETP.GE.AND P0, PT, R25, RZ, PT ;  /* 0x000000ff1900720c */ /* 0x000fe20003f06270 */
[----:B------:R0:W-:Y:S01]  /*9830*/  STL [R1+0x204], R3 ;  /* 0x0002040301007387 */ /* 0x0001e20000100800 */
[----:B------:R-:W-:Y:S02]  /*9840*/  IABS R5, R26 ;  /* 0x0000001a00057213 */ /* 0x000fe40000000000 */
[----:B------:R-:W-:Y:S01]  /*9850*/  ISETP.GE.AND P5, PT, R26, RZ, PT ;  /* 0x000000ff1a00720c */ /* 0x000fe20003fa6270 */
[----:B------:R-:W3:Y:S04]  /*9860*/  LDL.LU R25, [R1+0x590] ;  /* 0x0005900001197983 */ /* 0x000ee80000300800 */
[----:B------:R-:W3:Y:S01]  /*9870*/  LDL.LU R26, [R1+0x594] ;  /* 0x00059400011a7983 */ /* 0x000ee20000300800 */
[----:B------:R-:W-:-:S05]  /*9880*/  IABS R10, R19 ;  /* 0x00000013000a7213 */ /* 0x000fca0000000000 */
[----:B------:R-:W-:-:S04]  /*9890*/  IMAD.HI.U32 R17, R20, R10, RZ ;  /* 0x0000000a14117227 */ /* 0x000fc800078e00ff */
[----:B------:R-:W-:-:S04]  /*98a0*/  IMAD.MOV R17, RZ, RZ, -R17 ;  /* 0x000000ffff117224 */ /* 0x000fc800078e0a11 */
[----:B------:R-:W-:-:S05]  /*98b0*/  IMAD R10, R0, R17, R10 ;  /* 0x00000011000a7224 */ /* 0x000fca00078e020a */
[----:B------:R-:W-:Y:S01]  /*98c0*/  ISETP.GT.U32.AND P1, PT, R0, R10, PT ;  /* 0x0000000a0000720c */ /* 0x000fe20003f24070 */
[----:B------:R-:W-:-:S04]  /*98d0*/  IMAD.HI.U32 R16, R20, R2, RZ ;  /* 0x0000000214107227 */ /* 0x000fc800078e00ff */
[----:B------:R-:W-:Y:S02]  /*98e0*/  IMAD.MOV R16, RZ, RZ, -R16 ;  /* 0x000000ffff107224 */ /* 0x000fe400078e0a10 */
[----:B------:R-:W-:-:S06]  /*98f0*/  IMAD.HI.U32 R7, R20, R5, RZ ;  /* 0x0000000514077227 */ /* 0x000fcc00078e00ff */
[----:B------:R-:W-:-:S04]  /*9900*/  @!P1 IADD3 R10, R10, -R0, RZ ;  /* 0x800000000a0a9210 */ /* 0x000fc80007ffe0ff */
[C---:B------:R-:W-:Y:S01]  /*9910*/  ISETP.GT.U32.AND P4, PT, R0.reuse, R10, PT ;  /* 0x0000000a0000720c */ /* 0x040fe20003f84070 */
[----:B------:R-:W-:Y:S02]  /*9920*/  IMAD R2, R0, R16, R2 ;  /* 0x0000001000027224 */ /* 0x000fe400078e0202 */
[----:B------:R-:W-:-:S03]  /*9930*/  IMAD.MOV R7, RZ, RZ, -R7 ;  /* 0x000000ffff077224 */ /* 0x000fc600078e0a07 */
[C---:B------:R-:W-:Y:S01]  /*9940*/  ISETP.GT.U32.AND P3, PT, R0.reuse, R2, PT ;  /* 0x000000020000720c */ /* 0x040fe20003f64070 */
[----:B------:R-:W-:-:S06]  /*9950*/  IMAD R5, R0, R7, R5 ;  /* 0x0000000700057224 */ /* 0x000fcc00078e0205 */
[----:B------:R-:W-:Y:S01]  /*9960*/  @!P4 IMAD.IADD R10, R10, 0x1, -R0 ;  /* 0x000000010a0ac824 */ /* 0x000fe200078e0a00 */
[----:B------:R-:W-:Y:S02]  /*9970*/  ISETP.GT.U32.AND P4, PT, R0, R5, PT ;  /* 0x000000050000720c */ /* 0x000fe40003f84070 */
[----:B------:R-:W-:-:S03]  /*9980*/  ISETP.GE.AND P1, PT, R19, RZ, PT ;  /* 0x000000ff1300720c */ /* 0x000fc60003f26270 */
[----:B------:R-:W-:Y:S01]  /*9990*/  @!P3 IMAD.IADD R2, R2, 0x1, -R0 ;  /* 0x000000010202b824 */ /* 0x000fe200078e0a00 */
[----:B------:R-:W-:Y:S01]  /*99a0*/  ISETP.GE.AND P6, PT, R22, RZ, PT ;  /* 0x000000ff1600720c */ /* 0x000fe20003fc6270 */
[----:B0-----:R-:W-:-:S06]  /*99b0*/  IMAD.MOV.U32 R3, RZ, RZ, R10 ;  /* 0x000000ffff037224 */ /* 0x001fcc00078e000a */
[----:B------:R-:W-:Y:S01]  /*99c0*/  @!P4 IMAD.IADD R5, R5, 0x1, -R0 ;  /* 0x000000010505c824 */ /* 0x000fe200078e0a00 */
[----:B------:R-:W-:Y:S01]  /*99d0*/  ISETP.GT.U32.AND P4, PT, R0, R2, PT ;  /* 0x000000020000720c */ /* 0x000fe20003f84070 */
[----:B------:R-:W-:Y:S02]  /*99e0*/  @!P1 IMAD.MOV R3, RZ, RZ, -R3 ;  /* 0x000000ffff039224 */ /* 0x000fe400078e0a03 */
[----:B------:R-:W-:-:S05]  /*99f0*/  IMAD.MOV.U32 R10, RZ, RZ, R6 ;  /* 0x000000ffff0a7224 */ /* 0x000fca00078e0006 */
[----:B------:R-:W-:-:S05]  /*9a00*/  @!P2 IADD3 R10, -R10, RZ, RZ ;  /* 0x000000ff0a0aa210 */ /* 0x000fca0007ffe1ff */
[----:B------:R-:W-:-:S04]  /*9a10*/  @!P4 IMAD.IADD R2, R2, 0x1, -R0 ;  /* 0x000000010202c824 */ /* 0x000fc800078e0a00 */
[----:B------:R-:W-:Y:S01]  /*9a20*/  @!P0 IMAD.MOV R2, RZ, RZ, -R2 ;  /* 0x000000ffff028224 */ /* 0x000fe200078e0a02 */
        /* <DEDUP_REMOVED lines=15> */
[----:B------:R-:W-:Y:S02]  /*9b20*/  IABS R14, R23 ;  /* 0x00000017000e7213 */ /* 0x000fe40000000000 */
[----:B------:R-:W-:Y:S02]  /*9b30*/  ISETP.GE.AND P6, PT, R23, RZ, PT ;  /* 0x000000ff1700720c */ /* 0x000fe40003fc6270 */
[----:B------:R-:W4:Y:S01]  /*9b40*/  LDL.LU R23, [R1+0x5ac] ;  /* 0x0005ac0001177983 */ /* 0x000f220000300800 */
[----:B------:R-:W-:Y:S01]  /*9b50*/  IMAD.HI.U32 R7, R20, R4, RZ ;  /* 0x0000000414077227 */ /* 0x000fe200078e00ff */
[----:B------:R-:W-:-:S03]  /*9b60*/  ISETP.GT.U32.AND P1, PT, R0, R5, PT ;  /* 0x000000050000720c */ /* 0x000fc60003f24070 */
[----:B------:R-:W-:-:S04]  /*9b70*/  IMAD.MOV R7, RZ, RZ, -R7 ;  /* 0x000000ffff077224 */ /* 0x000fc800078e0a07 */
[----:B------:R-:W-:-:S05]  /*9b80*/  IMAD R4, R0, R7, R4 ;  /* 0x0000000700047224 */ /* 0x000fca00078e0204 */
[----:B------:R-:W-:Y:S01]  /*9b90*/  ISETP.GT.U32.AND P2, PT, R0, R4, PT ;  /* 0x000000040000720c */ /* 0x000fe20003f44070 */
[----:B------:R-:W-:Y:S02]  /*9ba0*/  @!P1 IMAD.IADD R5, R5, 0x1, -R0 ;  /* 0x0000000105059824 */ /* 0x000fe400078e0a00 */
[----:B------:R-:W-:-:S04]  /*9bb0*/  IMAD.HI.U32 R7, R20, R14, RZ ;  /* 0x0000000e14077227 */ /* 0x000fc800078e00ff */
[----:B0-----:R-:W-:Y:S02]  /*9bc0*/  IMAD.MOV.U32 R3, RZ, RZ, R5 ;  /* 0x000000ffff037224 */ /* 0x001fe400078e0005 */
[----:B------:R-:W-:Y:S02]  /*9bd0*/  IMAD.MOV R7, RZ, RZ, -R7 ;  /* 0x000000ffff077224 */ /* 0x000fe400078e0a07 */
[----:B------:R-:W-:Y:S02]  /*9be0*/  @!P5 IMAD.MOV R3, RZ, RZ, -R3 ;  /* 0x000000ffff03d224 */ /* 0x000fe400078e0a03 */
[----:B------:R-:W-:Y:S02]  /*9bf0*/  IMAD R14, R0, R7, R14 ;  /* 0x00000007000e7224 */ /* 0x000fe400078e020e */
[----:B------:R-:W-:Y:S01]  /*9c00*/  @!P2 IMAD.IADD R4, R4, 0x1, -R0 ;  /* 0x000000010404a824 */ /* 0x000fe200078e0a00 */
[----:B------:R0:W-:Y:S01]  /*9c10*/  STL [R1+0x3ec], R3 ;  /* 0x0003ec0301007387 */ /* 0x0001e20000100800 */
[----:B------:R-:W-:-:S03]  /*9c20*/  IMAD.HI.U32 R6, R20, R9, RZ ;  /* 0x0000000914067227 */ /* 0x000fc600078e00ff */
[C---:B------:R-:W-:Y:S01]  /*9c30*/  ISETP.GT.U32.AND P0, PT, R0.reuse, R4, PT ;  /* 0x000000040000720c */ /* 0x040fe20003f04070 */
[----:B------:R-:W-:Y:S01]  /*9c40*/  IMAD.MOV R6, RZ, RZ, -R6 ;  /* 0x000000ffff067224 */ /* 0x000fe200078e0a06 */
[----:B------:R-:W-:-:S03]  /*9c50*/  ISETP.GT.U32.AND P5, PT, R0, R14, PT ;  /* 0x0000000e0000720c */ /* 0x000fc60003fa4070 */
[----:B------:R-:W-:Y:S01]  /*9c60*/  IMAD R9, R0, R6, R9 ;  /* 0x0000000600097224 */ /* 0x000fe200078e0209 */
[----:B---3--:R-:W-:Y:S02]  /*9c70*/  ISETP.GE.AND P1, PT, R25, RZ, PT ;  /* 0x000000ff1900720c */ /* 0x008fe40003f26270 */
[----:B------:R-:W-:Y:S02]  /*9c80*/  IABS R7, R25 ;  /* 0x0000001900077213 */ /* 0x000fe40000000000 */
[----:B------:R-:W-:Y:S01]  /*9c90*/  ISETP.GE.AND P2, PT, R26, RZ, PT ;  /* 0x000000ff1a00720c */ /* 0x000fe20003f46270 */
[----:B------:R-:W3:Y:S01]  /*9ca0*/  LDL.LU R25, [R1+0x5b0] ;  /* 0x0005b00001197983 */ /* 0x000ee20000300800 */
[----:B-1----:R-:W-:-:S03]  /*9cb0*/  IABS R2, R26 ;  /* 0x0000001a00027213 */ /* 0x002fc60000000000 */
[----:B------:R-:W3:Y:S01]  /*9cc0*/  LDL.LU R26, [R1+0x5b4] ;  /* 0x0005b400011a7983 */ /* 0x000ee20000300800 */
[----:B------:R-:W-:-:S04]  /*9cd0*/  IMAD.HI.U32 R15, R20, R7, RZ ;  /* 0x00000007140f7227 */ /* 0x000fc800078e00ff */
[--C-:B------:R-:W-:Y:S01]  /*9ce0*/  @!P0 IMAD.IADD R4, R4, 0x1, -R0.reuse ;  /* 0x0000000104048824 */ /* 0x100fe200078e0a00 */
[----:B------:R-:W-:Y:S01]  /*9cf0*/  ISETP.GT.U32.AND P0, PT, R0, R9, PT ;  /* 0x000000090000720c */ /* 0x000fe20003f04070 */
[----:B------:R-:W-:Y:S02]  /*9d00*/  IMAD.MOV R15, RZ, RZ, -R15 ;  /* 0x000000ffff0f7224 */ /* 0x000fe400078e0a0f */
[----:B------:R-:W-:Y:S02]  /*9d10*/  @!P5 IMAD.IADD R14, R14, 0x1, -R0 ;  /* 0x000000010e0ed824 */ /* 0x000fe400078e0a00 */
[----:B------:R-:W-:-:S05]  /*9d20*/  IMAD R7, R0, R15, R7 ;  /* 0x0000000f00077224 */ /* 0x000fca00078e0207 */
[----:B------:R-:W-:-:S03]  /*9d30*/  ISETP.GT.U32.AND P5, PT, R0, R7, PT ;  /* 0x000000070000720c */ /* 0x000fc60003fa4070 */
[----:B------:R-:W-:Y:S01]  /*9d40*/  @!P0 IMAD.IADD R9, R9, 0x1, -R0 ;  /* 0x0000000109098824 */ /* 0x000fe200078e0a00 */
[----:B------:R-:W-:Y:S01]  /*9d50*/  ISETP.GT.U32.AND P0, PT, R0, R14, PT ;  /* 0x0000000e0000720c */ /* 0x000fe20003f04070 */
[----:B0-----:R-:W-:Y:S02]  /*9d60*/  IMAD.MOV.U32 R3, RZ, RZ, R4 ;  /* 0x000000ffff037224 */ /* 0x001fe400078e0004 */
[----:B------:R-:W-:-:S04]  /*9d70*/  IMAD.HI.U32 R5, R20, R2, RZ ;  /* 0x0000000214057227 */ /* 0x000fc800078e00ff */
[----:B------:R-:W-:Y:S02]  /*9d80*/  @!P3 IMAD.MOV R3, RZ, RZ, -R3 ;  /* 0x000000ffff03b224 */ /* 0x000fe400078e0a03 */
[--C-:B------:R-:W-:Y:S01]  /*9d90*/  @!P5 IMAD.IADD R7, R7, 0x1, -R0.reuse ;  /* 0x000000010707d824 */ /* 0x100fe200078e0a00 */
[----:B------:R-:W-:Y:S02]  /*9da0*/  ISETP.GT.U32.AND P5, PT, R0, R9, PT ;  /* 0x000000090000720c */ /* 0x000fe40003fa4070 */
[----:B------:R-:W-:Y:S01]  /*9db0*/  IADD3 R5, -R5, RZ, RZ ;  /* 0x000000ff05057210 */ /* 0x000fe20007ffe1ff */
[----:B------:R-:W-:Y:S01]  /*9dc0*/  @!P0 IMAD.IADD R14, R14, 0x1, -R0 ;  /* 0x000000010e0e8824 */ /* 0x000fe200078e0a00 */
[----:B------:R0:W-:Y:S03]  /*9dd0*/  STL [R1+0x1e0], R3 ;  /* 0x0001e00301007387 */ /* 0x0001e60000100800 */
[----:B------:R-:W-:Y:S01]  /*9de0*/  IMAD R2, R0, R5, R2 ;  /* 0x0000000500027224 */ /* 0x000fe200078e0202 */
[----:B0-----:R-:W-:-:S05]  /*9df0*/  MOV R3, R14 ;  /* 0x0000000e00037202 */ /* 0x001fca0000000f00 */
[----:B------:R-:W-:Y:S01]  /*9e00*/  @!P5 IMAD.IADD R9, R9, 0x1, -R0 ;  /* 0x000000010909d824 */ /* 0x000fe200078e0a00 */
[----:B------:R-:W-:Y:S01]  /*9e10*/  ISETP.GT.U32.AND P0, PT, R0, R2, PT ;  /* 0x000000020000720c */ /* 0x000fe20003f04070 */
[----:B------:R-:W-:-:S05]  /*9e20*/  @!P6 IMAD.MOV R3, RZ, RZ, -R3 ;  /* 0x000000ffff03e224 */ /* 0x000fca00078e0a03 */
[----:B------:R0:W-:Y:S02]  /*9e30*/  STL [R1+0x1e4], R3 ;  /* 0x0001e40301007387 */ /* 0x0001e40000100800 */
[----:B0-----:R-:W-:-:S04]  /*9e40*/  IMAD.MOV.U32 R3, RZ, RZ, R9 ;  /* 0x000000ffff037224 */ /* 0x001fc800078e0009 */
[----:B------:R-:W-:Y:S02]  /*9e50*/  @!P4 IMAD.MOV R3, RZ, RZ, -R3 ;  /* 0x000000ffff03c224 */ /* 0x000fe400078e0a03 */
[----:B------:R-:W-:-:S03]  /*9e60*/  @!P0 IMAD.IADD R2, R2, 0x1, -R0 ;  /* 0x0000000102028824 */ /* 0x000fc600078e0a00 */
[----:B------:R0:W-:Y:S01]  /*9e70*/  STL [R1+0x1dc], R3 ;  /* 0x0001dc0301007387 */ /* 0x0001e20000100800 */
[----:B------:R-:W-:-:S13]  /*9e80*/  ISETP.GT.U32.AND P3, PT, R0, R7, PT ;  /* 0x000000070000720c */ /* 0x000fda0003f64070 */
[----:B------:R-:W-:-:S04]  /*9e90*/  @!P3 IMAD.IADD R7, R7, 0x1, -R0 ;  /* 0x000000010707b824 */ /* 0x000fc800078e0a00 */
[----:B0-----:R-:W-:Y:S01]  /*9ea0*/  IMAD.MOV.U32 R3, RZ, RZ, R7 ;  /* 0x000000ffff037224 */ /* 0x001fe200078e0007 */
[----:B--2---:R-:W-:-:S05]  /*9eb0*/  IABS R8, R27 ;  /* 0x0000001b00087213 */ /* 0x004fca0000000000 */
[----:B------:R-:W-:Y:S01]  /*9ec0*/  IMAD.HI.U32 R16, R20, R8, RZ ;  /* 0x0000000814107227 */ /* 0x000fe200078e00ff */
[----:B------:R-:W-:Y:S02]  /*9ed0*/  ISETP.GE.AND P0, PT, R27, RZ, PT ;  /* 0x000000ff1b00720c */ /* 0x000fe40003f06270 */
[----:B------:R-:W-:Y:S01]  /*9ee0*/  IABS R10, R22 ;  /* 0x00000016000a7213 */ /* 0x000fe20000000000 */
[----:B------:R-:W-:Y:S01]  /*9ef0*/  IMAD.MOV R16, RZ, RZ, -R16 ;  /* 0x000000ffff107224 */ /* 0x000fe200078e0a10 */
[----:B------:R-:W2:Y:S03]  /*9f00*/  LDL.LU R27, [R1+0x5b8] ;  /* 0x0005b800011b7983 */ /* 0x000ea60000300800 */
[----:B------:R-:W-:Y:S02]  /*9f10*/  IMAD R8, R0, R16, R8 ;  /* 0x0000001000087224 */ /* 0x000fe400078e0208 */
[----:B------:R-:W-:-:S03]  /*9f20*/  IMAD.HI.U32 R5, R20, R10, RZ ;  /* 0x0000000a14057227 */ /* 0x000fc600078e00ff */
[----:B------:R-:W-:Y:S01]  /*9f30*/  ISETP.GT.U32.AND P6, PT, R0, R8, PT ;  /* 0x000000080000720c */ /* 0x000fe20003fc4070 */
[----:B------:R-:W-:-:S04]  /*9f40*/  IMAD.MOV R5, RZ, RZ, -R5 ;  /* 0x000000ffff057224 */ /* 0x000fc800078e0a05 */
[----:B------:R-:W-:-:S05]  /*9f50*/  IMAD R10, R0, R5, R10 ;  /* 0x00000005000a7224 */ /* 0x000fca00078e020a */
[----:B------:R-:W-:-:S03]  /*9f60*/  ISETP.GT.U32.AND P3, PT, R0, R10, PT ;  /* 0x0000000a0000720c */ /* 0x000fc60003f64070 */
[----:B------:R-:W-:Y:S01]  /*9f70*/  @!P6 IMAD.IADD R8, R8, 0x1, -R0 ;  /* 0x000000010808e824 */ /* 0x000fe200078e0a00 */
[----:B------:R-:W-:-:S09]  /*9f80*/  ISETP.GT.U32.AND P6, PT, R0, R2, PT ;  /* 0x000000020000720c */ /* 0x000fd20003fc4070 */
[----:B------:R-:W-:Y:S02]  /*9f90*/  @!P3 IADD3 R10, R10, -R0, RZ ;  /* 0x800000000a0ab210 */ /* 0x000fe40007ffe0ff */
[----:B----4-:R-:W-:-:S05]  /*9fa0*/  IABS R5, R24 ;  /* 0x0000001800057213 */ /* 0x010fca0000000000 */
[----:B------:R-:W-:-:S04]  /*9fb0*/  IMAD.HI.U32 R17, R20, R5, RZ ;  /* 0x0000000514117227 */ /* 0x000fc800078e00ff */
[----:B------:R-:W-:-:S04]  /*9fc0*/  IMAD.MOV R17, RZ, RZ, -R17 ;  /* 0x000000ffff117224 */ /* 0x000fc800078e0a11 */
[C---:B------:R-:W-:Y:S01]  /*9fd0*/  IMAD R5, R0.reuse, R17, R5 ;  /* 0x0000001100057224 */ /* 0x040fe200078e0205 */
[----:B------:R-:W-:Y:S01]  /*9fe0*/  ISETP.GT.U32.AND P3, PT, R0, R10, PT ;  /* 0x0000000a0000720c */ /* 0x000fe20003f64070 */
[----:B------:R-:W-:-:S03]  /*9ff0*/  @!P6 IMAD.IADD R2, R2, 0x1, -R0 ;  /* 0x000000010202e824 */ /* 0x000fc600078e0a00 */
[----:B------:R-:W-:Y:S01]  /*a000*/  ISETP.GT.U32.AND P6, PT, R0, R5, PT ;  /* 0x000000050000720c */ /* 0x000fe20003fc4070 */
[----:B------:R-:W-:-:S05]  /*a010*/  @!P1 IMAD.MOV R3, RZ, RZ, -R3 ;  /* 0x000000ffff039224 */ /* 0x000fca00078e0a03 */
[----:B------:R0:W-:Y:S03]  /*a020*/  STL [R1+0x1d8], R3 ;  /* 0x0001d80301007387 */ /* 0x0001e60000100800 */
[--C-:B------:R-:W-:Y:S01]  /*a030*/  @!P3 IMAD.IADD R10, R10, 0x1, -R0.reuse ;  /* 0x000000010a0ab824 */ /* 0x100fe200078e0a00 */
[----:B------:R-:W-:Y:S02]  /*a040*/  ISETP.GE.AND P3, PT, R22, RZ, PT ;  /* 0x000000ff1600720c */ /* 0x000fe40003f66270 */
        /* <DEDUP_REMOVED lines=19> */
[----:B------:R-:W-:Y:S02]  /*a180*/  MOV R11, R2 ;  /* 0x00000002000b7202 */ /* 0x000fe40000000f00 */
[----:B------:R-:W-:Y:S01]  /*a190*/  ISETP.GE.AND P5, PT, R18, RZ, PT ;  /* 0x000000ff1200720c */ /* 0x000fe20003fa6270 */
        /* <DEDUP_REMOVED lines=8> */
[----:B------:R-:W-:Y:S02]  /*a220*/  @!P5 IMAD.MOV R6, RZ, RZ, -R6 ;  /* 0x000000ffff06d224 */ /* 0x000fe400078e0a06 */
[----:B0-----:R-:W-:-:S04]  /*a230*/  IMAD.MOV.U32 R3, RZ, RZ, R10 ;  /* 0x000000ffff037224 */ /* 0x001fc800078e000a */
[----:B------:R-:W-:Y:S01]  /*a240*/  @!P3 IMAD.MOV R3, RZ, RZ, -R3 ;  /* 0x000000ffff03b224 */ /* 0x000fe200078e0a03 */
[----:B------:R0:W-:Y:S01]  /*a250*/  STL [R1+0x1cc], R6 ;  /* 0x0001cc0601007387 */ /* 0x0001e20000100800 */
[----:B------:R-:W-:-:S03]  /*a260*/  @!P0 IADD3 R5, R5, -R0, RZ ;  /* 0x8000000005058210 */ /* 0x000fc60007ffe0ff */
[----:B------:R-:W-:Y:S01]  /*a270*/  @!P4 IMAD.IADD R16, R16, 0x1, -R0 ;  /* 0x000000011010c824 */ /* 0x000fe200078e0a00 */
[----:B---3--:R-:W-:Y:S01]  /*a280*/  IABS R4, R25 ;  /* 0x0000001900047213 */ /* 0x008fe20000000000 */
[----:B------:R1:W-:Y:S01]  /*a290*/  STL [R1+0x1c8], R3 ;  /* 0x0001c80301007387 */ /* 0x0003e20000100800 */
[----:B------:R-:W-:Y:S02]  /*a2a0*/  ISETP.GE.AND P0, PT, R25, RZ, PT ;  /* 0x000000ff1900720c */ /* 0x000fe40003f06270 */
[----:B------:R-:W-:Y:S01]  /*a2b0*/  IABS R7, R26 ;  /* 0x0000001a00077213 */ /* 0x000fe20000000000 */
[----:B------:R-:W3:Y:S01]  /*a2c0*/  LDL.LU R25, [R1+0x5c4] ;  /* 0x0005c40001197983 */ /* 0x000ee20000300800 */
[----:B------:R-:W-:-:S03]  /*a2d0*/  ISETP.GE.AND P4, PT, R26, RZ, PT ;  /* 0x000000ff1a00720c */ /* 0x000fc60003f86270 */
[----:B------:R-:W3:Y:S01]  /*a2e0*/  LDL.LU R26, [R1+0x5c8] ;  /* 0x0005c800011a7983 */ /* 0x000ee20000300800 */
[----:B------:R-:W-:-:S05]  /*a2f0*/  IABS R15, R19 ;  /* 0x00000013000f7213 */ /* 0x000fca0000000000 */
[----:B------:R-:W-:-:S04]  /*a300*/  IMAD.HI.U32 R14, R20, R15, RZ ;  /* 0x0000000f140e7227 */ /* 0x000fc800078e00ff */
[----:B------:R-:W-:-:S04]  /*a310*/  IMAD.MOV R14, RZ, RZ, -R14 ;  /* 0x000000ffff0e7224 */ /* 0x000fc800078e0a0e */
[----:B------:R-:W-:Y:S02]  /*a320*/  IMAD R14, R0, R14, R15 ;  /* 0x0000000e000e7224 */ /* 0x000fe400078e020f */
[----:B------:R-:W-:-:S04]  /*a330*/  IMAD.HI.U32 R15, R20, R4, RZ ;  /* 0x00000004140f7227 */ /* 0x000fc800078e00ff */
[----:B------:R-:W-:Y:S01]  /*a340*/  IMAD.MOV R15, RZ, RZ, -R15 ;  /* 0x000000ffff0f7224 */ /* 0x000fe200078e0a0f */
[----:B------:R-:W-:-:S03]  /*a350*/  ISETP.GT.U32.AND P1, PT, R0, R14, PT ;  /* 0x0000000e0000720c */ /* 0x000fc60003f24070 */
[----:B------:R-:W-:-:S05]  /*a360*/  IMAD R4, R0, R15, R4 ;  /* 0x0000000f00047224 */ /* 0x000fca00078e0204 */
[----:B------:R-:W-:-:S05]  /*a370*/  ISETP.GT.U32.AND P5, PT, R0, R4, PT ;  /* 0x000000040000720c */ /* 0x000fca0003fa4070 */
[----:B------:R-:W-:Y:S02]  /*a380*/  @!P1 IMAD.IADD R14, R14, 0x1, -R0 ;  /* 0x000000010e0e9824 */ /* 0x000fe400078e0a00 */
[----:B------:R-:W-:-:S03]  /*a390*/  IMAD.HI.U32 R9, R20, R7, RZ ;  /* 0x0000000714097227 */ /* 0x000fc600078e00ff */
[----:B------:R-:W-:-:S03]  /*a3a0*/  ISETP.GT.U32.AND P2, PT, R0, R14, PT ;  /* 0x0000000e0000720c */ /* 0x000fc60003f44070 */
[----:B------:R-:W-:Y:S02]  /*a3b0*/  @!P5 IMAD.IADD R4, R4, 0x1, -R0 ;  /* 0x000000010404d824 */ /* 0x000fe400078e0a00 */
[----:B------:R-:W-:-:S04]  /*a3c0*/  IMAD.MOV R2, RZ, RZ, -R9 ;  /* 0x000000ffff027224 */ /* 0x000fc800078e0a09 */
[----:B0-----:R-:W-:Y:S01]  /*a3d0*/  IMAD R6, R0, R2, R7 ;  /* 0x0000000200067224 */ /* 0x001fe200078e0207 */
[----:B------:R-:W-:-:S03]  /*a3e0*/  ISETP.GE.AND P1, PT, R19, RZ, PT ;  /* 0x000000ff1300720c */ /* 0x000fc60003f26270 */
[----:B------:R-:W-:Y:S01]  /*a3f0*/  @!P2 IMAD.IADD R14, R14, 0x1, -R0 ;  /* 0x000000010e0ea824 */ /* 0x000fe200078e0a00 */
[----:B------:R-:W-:Y:S02]  /*a400*/  ISETP.GT.U32.AND P2, PT, R0, R6, PT ;  /* 0x000000060000720c */ /* 0x000fe40003f44070 */
[----:B------:R-:W-:Y:S01]  /*a410*/  ISETP.GE.AND P3, PT, R23, RZ, PT ;  /* 0x000000ff1700720c */ /* 0x000fe20003f66270 */
[----:B-1----:R-:W-:-:S06]  /*a420*/  IMAD.MOV.U32 R3, RZ, RZ, R14 ;  /* 0x000000ffff037224 */ /* 0x002fcc00078e000e */
[----:B------:R-:W-:-:S04]  /*a430*/  @!P1 IMAD.MOV R3, RZ, RZ, -R3 ;  /* 0x000000ffff039224 */ /* 0x000fc800078e0a03 */
        /* <DEDUP_REMOVED lines=26> */
[----:B------:R-:W-:-:S04]  /*a5e0*/  IMAD.MOV.U32 R7, RZ, RZ, R8 ;  /* 0x000000ffff077224 */ /* 0x000fc800078e0008 */
[----:B------:R-:W-:-:S04]  /*a5f0*/  IMAD.HI.U32 R8, R20, R7, RZ ;  /* 0x0000000714087227 */ /* 0x000fc800078e00ff */
[----:B------:R-:W-:-:S04]  /*a600*/  IMAD.MOV R8, RZ, RZ, -R8 ;  /* 0x000000ffff087224 */ /* 0x000fc800078e0a08 */
[----:B------:R-:W-:Y:S02]  /*a610*/  @!P1 IMAD.IADD R6, R6, 0x1, -R0 ;  /* 0x0000000106069824 */ /* 0x000fe400078e0a00 */
[----:B------:R-:W-:Y:S02]  /*a620*/  IMAD R7, R0, R8, R7 ;  /* 0x0000000800077224 */ /* 0x000fe400078e0207 */
[----:B0-----:R-:W-:Y:S02]  /*a630*/  IMAD.MOV.U32 R3, RZ, RZ, R6 ;  /* 0x000000ffff037224 */ /* 0x001fe400078e0006 */
[----:B------:R-:W-:-:S04]  /*a640*/  IMAD.HI.U32 R8, R20, R2, RZ ;  /* 0x0000000214087227 */ /* 0x000fc800078e00ff */
[----:B------:R-:W-:Y:S02]  /*a650*/  @!P4 IMAD.MOV R3, RZ, RZ, -R3 ;  /* 0x000000ffff03c224 */ /* 0x000fe400078e0a03 */
[----:B------:R-:W-:-:S03]  /*a660*/  IMAD.MOV R8, RZ, RZ, -R8 ;  /* 0x000000ffff087224 */ /* 0x000fc600078e0a08 */
[----:B------:R0:W-:Y:S01]  /*a670*/  STL [R1+0x1b4], R3 ;  /* 0x0001b40301007387 */ /* 0x0001e20000100800 */
[----:B------:R-:W-:Y:S01]  /*a680*/  IMAD R14, R0, R8, R2 ;  /* 0x00000008000e7224 */ /* 0x000fe200078e0202 */
[----:B---3--:R-:W-:Y:S02]  /*a690*/  ISETP.GE.AND P1, PT, R25, RZ, PT ;  /* 0x000000ff1900720c */ /* 0x008fe40003f26270 */
[----:B------:R-:W-:Y:S02]  /*a6a0*/  IABS R4, R25 ;  /* 0x0000001900047213 */ /* 0x000fe40000000000 */
[----:B------:R-:W-:Y:S01]  /*a6b0*/  ISETP.GE.AND P0, PT, R26, RZ, PT ;  /* 0x000000ff1a00720c */ /* 0x000fe20003f06270 */
[----:B------:R-:W3:Y:S01]  /*a6c0*/  LDL.LU R25, [R1+0x5e4] ;  /* 0x0005e40001197983 */ /* 0x000ee20000300800 */
[----:B------:R-:W-:-:S03]  /*a6d0*/  IABS R2, R26 ;  /* 0x0000001a00027213 */ /* 0x000fc60000000000 */
[----:B------:R-:W3:Y:S01]  /*a6e0*/  LDL.LU R26, [R1+0x5e8] ;  /* 0x0005e800011a7983 */ /* 0x000ee20000300800 */
[----:B------:R-:W-:Y:S01]  /*a6f0*/  ISETP.GT.U32.AND P6, PT, R0, R7, PT ;  /* 0x000000070000720c */ /* 0x000fe20003fc4070 */
[----:B------:R-:W-:-:S12]  /*a700*/  IMAD.HI.U32 R5, R20, R9, RZ ;  /* 0x0000000914057227 */ /* 0x000fd800078e00ff */
[----:B------:R-:W-:Y:S01]  /*a710*/  @!P6 IMAD.IADD R7, R7, 0x1, -R0 ;  /* 0x000000010707e824 */ /* 0x000fe200078e0a00 */
[----:B------:R-:W-:-:S04]  /*a720*/  IADD3 R5, -R5, RZ, RZ ;  /* 0x000000ff05057210 */ /* 0x000fc80007ffe1ff */
[C---:B------:R-:W-:Y:S01]  /*a730*/  ISETP.GT.U32.AND P6, PT, R0.reuse, R7, PT ;  /* 0x000000070000720c */ /* 0x040fe20003fc4070 */
[C---:B------:R-:W-:Y:S01]  /*a740*/  IMAD R9, R0.reuse, R5, R9 ;  /* 0x0000000500097224 */ /* 0x040fe200078e0209 */
[----:B------:R-:W-:Y:S01]  /*a750*/  ISETP.GT.U32.AND P4, PT, R0, R14, PT ;  /* 0x0000000e0000720c */ /* 0x000fe20003f84070 */
[----:B------:R-:W-:-:S10]  /*a760*/  IMAD.HI.U32 R16, R20, R4, RZ ;  /* 0x0000000414107227 */ /* 0x000fd400078e00ff */
[--C-:B------:R-:W-:Y:S01]  /*a770*/  @!P6 IMAD.IADD R7, R7, 0x1, -R0.reuse ;  /* 0x000000010707e824 */ /* 0x100fe200078e0a00 */
[----:B------:R-:W-:Y:S01]  /*a780*/  ISETP.GT.U32.AND P6, PT, R0, R9, PT ;  /* 0x000000090000720c */ /* 0x000fe20003fc4070 */
[----:B------:R-:W-:Y:S02]  /*a790*/  @!P4 IMAD.IADD R14, R14, 0x1, -R0 ;  /* 0x000000010e0ec824 */ /* 0x000fe400078e0a00 */
[----:B------:R-:W-:-:S10]  /*a7a0*/  IMAD.HI.U32 R8, R20, R2, RZ ;  /* 0x0000000214087227 */ /* 0x000fd400078e00ff */
[----:B------:R-:W-:Y:S01]  /*a7b0*/  @!P6 IMAD.IADD R9, R9, 0x1, -R0 ;  /* 0x000000010909e824 */ /* 0x000fe200078e0a00 */
[----:B------:R-:W-:Y:S01]  /*a7c0*/  ISETP.GT.U32.AND P6, PT, R0, R14, PT ;  /* 0x0000000e0000720c */ /* 0x000fe20003fc4070 */
[----:B0-----:R-:W-:Y:S01]  /*a7d0*/  IMAD.MOV.U32 R3, RZ, RZ, R7 ;  /* 0x000000ffff037224 */ /* 0x001fe200078e0007 */
[----:B------:R-:W-:-:S03]  /*a7e0*/  IADD3 R8, -R8, RZ, RZ ;  /* 0x000000ff08087210 */ /* 0x000fc60007ffe1ff */
[----:B------:R-:W-:Y:S02]  /*a7f0*/  @!P5 IMAD.MOV R3, RZ, RZ, -R3 ;  /* 0x000000ffff03d224 */ /* 0x000fe400078e0a03 */
[----:B------:R-:W-:-:S06]  /*a800*/  IMAD R2, R0, R8, R2 ;  /* 0x0000000800027224 */ /* 0x000fcc00078e0202 */
[----:B------:R-:W-:Y:S01]  /*a810*/  @!P6 IMAD.IADD R14, R14, 0x1, -R0 ;  /* 0x000000010e0ee824 */ /* 0x000fe200078e0a00 */
[----:B------:R0:W-:Y:S01]  /*a820*/  STL [R1+0x1ac], R3 ;  /* 0x0001ac0301007387 */ /* 0x0001e20000100800 */
[----:B------:R-:W-:-:S03]  /*a830*/  ISETP.GT.U32.AND P6, PT, R0, R2, PT ;  /* 0x000000020000720c */ /* 0x000fc60003fc4070 */
[----:B0-----:R-:W-:-:S05]  /*a840*/  MOV R3, R14 ;  /* 0x0000000e00037202 */ /* 0x001fca0000000f00 */
[----:B------:R-:W-:Y:S01]  /*a850*/  @!P3 IMAD.MOV R3, RZ, RZ, -R3 ;  /* 0x000000ffff03b224 */ /* 0x000fe200078e0a03 */
[----:B--2---:R-:W-:-:S05]  /*a860*/  IABS R15, R27 ;  /* 0x0000001b000f7213 */ /* 0x004fca0000000000 */
[----:B------:R-:W-:Y:S02]  /*a870*/  IMAD.MOV.U32 R6, RZ, RZ, R15 ;  /* 0x000000ffff067224 */ /* 0x000fe400078e000f */
[----:B------:R-:W-:-:S04]  /*a880*/  IMAD.MOV R15, RZ, RZ, -R16 ;  /* 0x000000ffff0f7224 */ /* 0x000fc800078e0a10 */
[----:B------:R-:W-:-:S05]  /*a890*/  IMAD R4, R0, R15, R4 ;  /* 0x0000000f00047224 */ /* 0x000fca00078e0204 */
[----:B------:R-:W-:Y:S01]  /*a8a0*/  ISETP.GT.U32.AND P4, PT, R0, R4, PT ;  /* 0x000000040000720c */ /* 0x000fe20003f84070 */
[----:B------:R-:W-:Y:S01]  /*a8b0*/  IMAD.HI.U32 R16, R20, R6, RZ ;  /* 0x0000000614107227 */ /* 0x000fe200078e00ff */
[----:B------:R-:W-:-:S03]  /*a8c0*/  IABS R10, R23 ;  /* 0x00000017000a7213 */ /* 0x000fc60000000000 */
[----:B------:R-:W-:-:S08]  /*a8d0*/  IMAD.MOV R16, RZ, RZ, -R16 ;  /* 0x000000ffff107224 */ /* 0x000fd000078e0a10 */
[----:B------:R-:W-:Y:S01]  /*a8e0*/  @!P4 IMAD.IADD R4, R4, 0x1, -R0 ;  /* 0x000000010404c824 */ /* 0x000fe200078e0a00 */
[C---:B------:R-:W-:Y:S01]  /*a8f0*/  ISETP.GT.U32.AND P4, PT, R0.reuse, R9, PT ;  /* 0x000000090000720c */ /* 0x040fe20003f84070 */
[----:B------:R-:W-:Y:S02]  /*a900*/  IMAD R6, R0, R16, R6 ;  /* 0x0000001000067224 */ /* 0x000fe400078e0206 */
[----:B------:R-:W-:Y:S01]  /*a910*/  IMAD.HI.U32 R8, R20, R10, RZ ;  /* 0x0000000a14087227 */ /* 0x000fe200078e00ff */
[C---:B------:R-:W-:Y:S02]  /*a920*/  ISETP.GT.U32.AND P5, PT, R0.reuse, R4, PT ;  /* 0x000000040000720c */ /* 0x040fe40003fa4070 */
[----:B------:R-:W-:Y:S01]  /*a930*/  ISETP.GT.U32.AND P3, PT, R0, R6, PT ;  /* 0x000000060000720c */ /* 0x000fe20003f64070 */
[----:B------:R-:W-:Y:S01]  /*a940*/  IMAD.MOV R8, RZ, RZ, -R8 ;  /* 0x000000ffff087224 */ /* 0x000fe200078e0a08 */
[----:B------:R0:W-:Y:S05]  /*a950*/  STL [R1+0x1b0], R3 ;  /* 0x0001b00301007387 */ /* 0x0001ea0000100800 */
[----:B------:R-:W-:-:S02]  /*a960*/  @!P4 IMAD.IADD R9, R9, 0x1, -R0 ;  /* 0x000000010909c824 */ /* 0x000fc400078e0a00 */
[----:B------:R-:W-:Y:S02]  /*a970*/  IMAD R10, R0, R8, R10 ;  /* 0x00000008000a7224 */ /* 0x000fe400078e020a */
[----:B0-----:R-:W-:Y:S02]  /*a980*/  IMAD.MOV.U32 R3, RZ, RZ, R9 ;  /* 0x000000ffff037224 */ /* 0x001fe400078e0009 */
[--C-:B------:R-:W-:Y:S01]  /*a990*/  @!P5 IMAD.IADD R4, R4, 0x1, -R0.reuse ;  /* 0x000000010404d824 */ /* 0x100fe200078e0a00 */
[----:B------:R-:W-:Y:S01]  /*a9a0*/  ISETP.GT.U32.AND P5, PT, R0, R10, PT ;  /* 0x0000000a0000720c */ /* 0x000fe20003fa4070 */
[--C-:B------:R-:W-:Y:S02]  /*a9b0*/  @!P6 IMAD.IADD R2, R2, 0x1, -R0.reuse ;  /* 0x000000010202e824 */ /* 0x100fe400078e0a00 */
[----:B------:R-:W-:Y:S01]  /*a9c0*/  @!P2 IMAD.MOV R3, RZ, RZ, -R3 ;  /* 0x000000ffff03a224 */ /* 0x000fe200078e0a03 */
[----:B------:R-:W-:Y:S01]  /*a9d0*/  ISETP.GE.AND P6, PT, R27, RZ, PT ;  /* 0x000000ff1b00720c */ /* 0x000fe20003fc6270 */
[----:B------:R-:W-:Y:S01]  /*a9e0*/  @!P3 IMAD.IADD R6, R6, 0x1, -R0 ;  /* 0x000000010606b824 */ /* 0x000fe200078e0a00 */
[----:B------:R-:W-:-:S02]  /*a9f0*/  ISETP.GT.U32.AND P3, PT, R0, R2, PT ;  /* 0x000000020000720c */ /* 0x000fc40003f64070 */
[----:B------:R0:W-:Y:S04]  /*aa00*/  STL [R1+0x1a8], R3 ;  /* 0x0001a80301007387 */ /* 0x0001e80000100800 */
[----:B------:R-:W2:Y:S01]  /*aa10*/  LDL.LU R27, [R1+0x5ec] ;  /* 0x0005ec00011b7983 */ /* 0x000ea20000300800 */
        /* <DEDUP_REMOVED lines=8> */
[----:B0-----:R-:W-:-:S04]  /*aaa0*/  IMAD.MOV.U32 R3, RZ, RZ, R4 ;  /* 0x000000ffff037224 */ /* 0x001fc800078e0004 */
[----:B------:R-:W-:-:S04]  /*aab0*/  @!P1 IMAD.MOV R3, RZ, RZ, -R3 ;  /* 0x000000ffff039224 */ /* 0x000fc800078e0a03 */
[--C-:B------:R-:W-:Y:S01]  /*aac0*/  @!P5 IMAD.IADD R10, R10, 0x1, -R0.reuse ;  /* 0x000000010a0ad824 */ /* 0x100fe200078e0a00 */
[----:B------:R0:W-:Y:S01]  /*aad0*/  STL [R1+0x1a4], R3 ;  /* 0x0001a40301007387 */ /* 0x0001e20000100800 */
[----:B------:R-:W-:Y:S02]  /*aae0*/  ISETP.GE.AND P5, PT, R23, RZ, PT ;  /* 0x000000ff1700720c */ /* 0x000fe40003fa6270 */
        /* <DEDUP_REMOVED lines=32> */
[----:B------:R-:W-:Y:S01]  /*acf0*/  STL [R1+0x198], R5 ;  /* 0x0001980501007387 */ /* 0x000fe20000100800 */
[----:B------:R-:W-:Y:S01]  /*ad00*/  @!P6 IMAD.IADD R17, R17, 0x1, -R0 ;  /* 0x000000011111e824 */ /* 0x000fe200078e0a00 */
[----:B---3--:R-:W-:Y:S02]  /*ad10*/  IABS R4, R25 ;  /* 0x0000001900047213 */ /* 0x008fe40000000000 */
[----:B------:R0:W-:Y:S01]  /*ad20*/  STL [R1+0x194], R3 ;  /* 0x0001940301007387 */ /* 0x0001e20000100800 */
[----:B------:R-:W-:Y:S02]  /*ad30*/  ISETP.GE.AND P6, PT, R25, RZ, PT ;  /* 0x000000ff1900720c */ /* 0x000fe40003fc6270 */
[----:B------:R-:W-:Y:S01]  /*ad40*/  @!P2 IADD3 R7, R7, -R0, RZ ;  /* 0x800000000707a210 */ /* 0x000fe20007ffe0ff */
[----:B------:R-:W3:Y:S01]  /*ad50*/  LDL.LU R25, [R1+0x5f8] ;  /* 0x0005f80001197983 */ /* 0x000ee20000300800 */
[----:B------:R-:W-:-:S02]  /*ad60*/  IABS R9, R26 ;  /* 0x0000001a00097213 */ /* 0x000fc40000000000 */
[----:B------:R-:W-:Y:S02]  /*ad70*/  ISETP.GE.AND P2, PT, R26, RZ, PT ;  /* 0x000000ff1a00720c */ /* 0x000fe40003f46270 */
        /* <DEDUP_REMOVED lines=33> */
[----:B0-----:R-:W-:-:S02]  /*af90*/  IMAD.MOV.U32 R3, RZ, RZ, R7 ;  /* 0x000000ffff037224 */ /* 0x001fc400078e0007 */
[----:B------:R-:W-:Y:S03]  /*afa0*/  STL [R1+0x18c], R11 ;  /* 0x00018c0b01007387 */ /* 0x000fe60000100800 */
[----:B------:R-:W-:-:S05]  /*afb0*/  @!P5 IADD3 R3, -R3, RZ, RZ ;  /* 0x000000ff0303d210 */ /* 0x000fca0007ffe1ff */
        /* <DEDUP_REMOVED lines=24> */
[----:B---3--:R-:W-:-:S02]  /*b140*/  ISETP.GE.AND P1, PT, R25, RZ, PT ;  /* 0x000000ff1900720c */ /* 0x008fc40003f26270 */
[----:B------:R-:W-:Y:S02]  /*b150*/  IABS R2, R25 ;  /* 0x0000001900027213 */ /* 0x000fe40000000000 */
[----:B------:R-:W3:Y:S01]  /*b160*/  LDL.LU R25, [R1+0x618] ;  /* 0x0006180001197983 */ /* 0x000ee20000300800 */
[----:B------:R-:W-:Y:S02]  /*b170*/  ISETP.GE.AND P3, PT, R26, RZ, PT ;  /* 0x000000ff1a00720c */ /* 0x000fe40003f66270 */
[----:B------:R-:W-:Y:S02]  /*b180*/  IABS R15, R26 ;  /* 0x0000001a000f7213 */ /* 0x000fe40000000000 */
[----:B------:R-:W3:Y:S01]  /*b190*/  LDL.LU R26, [R1+0x61c] ;  /* 0x00061c00011a7983 */ /* 0x000ee20000300800 */
[----:B------:R-:W-:Y:S01]  /*b1a0*/  ISETP.GT.U32.AND P6, PT, R0, R8, PT ;  /* 0x000000080000720c */ /* 0x000fe20003fc4070 */
[----:B------:R-:W-:-:S04]  /*b1b0*/  IMAD.HI.U32 R10, R20, R6, RZ ;  /* 0x00000006140a7227 */ /* 0x000fc800078e00ff */
[----:B------:R-:W-:Y:S01]  /*b1c0*/  IMAD.MOV R10, RZ, RZ, -R10 ;  /* 0x000000ffff0a7224 */ /* 0x000fe200078e0a0a */
[----:B------:R-:W-:-:S03]  /*b1d0*/  ISETP.GT.U32.AND P2, PT, R0, R7, PT ;  /* 0x000000070000720c */ /* 0x000fc60003f44070 */
[----:B------:R-:W-:Y:S02]  /*b1e0*/  IMAD R6, R0, R10, R6 ;  /* 0x0000000a00067224 */ /* 0x000fe400078e0206 */
[----:B------:R-:W-:-:S04]  /*b1f0*/  IMAD.HI.U32 R10, R20, R2, RZ ;  /* 0x00000002140a7227 */ /* 0x000fc800078e00ff */
[----:B------:R-:W-:Y:S01]  /*b200*/  @!P6 IMAD.IADD R8, R8, 0x1, -R0 ;  /* 0x000000010808e824 */ /* 0x000fe200078e0a00 */
[----:B------:R-:W-:Y:S01]  /*b210*/  ISETP.GT.U32.AND P6, PT, R0, R6, PT ;  /* 0x000000060000720c */ /* 0x000fe20003fc4070 */
[----:B------:R-:W-:-:S04]  /*b220*/  IMAD.MOV R10, RZ, RZ, -R10 ;  /* 0x000000ffff0a7224 */ /* 0x000fc800078e0a0a */
[----:B------:R-:W-:Y:S01]  /*b230*/  IMAD R2, R0, R10, R2 ;  /* 0x0000000a00027224 */ /* 0x000fe200078e0202 */
[----:B------:R-:W-:-:S04]  /*b240*/  @!P2 IADD3 R7, R7, -R0, RZ ;  /* 0x800000000707a210 */ /* 0x000fc80007ffe0ff */
[----:B------:R-:W-:-:S03]  /*b250*/  ISETP.GT.U32.AND P2, PT, R0, R2, PT ;  /* 0x000000020000720c */ /* 0x000fc60003f44070 */
[----:B------:R-:W-:Y:S01]  /*b260*/  @!P6 IMAD.IADD R6, R6, 0x1, -R0 ;  /* 0x000000010606e824 */ /* 0x000fe200078e0a00 */
[----:B------:R-:W-:Y:S01]  /*b270*/  ISETP.GT.U32.AND P6, PT, R0, R7, PT ;  /* 0x000000070000720c */ /* 0x000fe20003fc4070 */
[----:B------:R-:W-:-:S04]  /*b280*/  IMAD.HI.U32 R4, R20, R15, RZ ;  /* 0x0000000f14047227 */ /* 0x000fc800078e00ff */
[----:B0-----:R-:W-:Y:S02]  /*b290*/  IMAD.MOV.U32 R3, RZ, RZ, R8 ;  /* 0x000000ffff037224 */ /* 0x001fe400078e0008 */
[----:B------:R-:W-:Y:S02]  /*b2a0*/  IMAD.MOV R4, RZ, RZ, -R4 ;  /* 0x000000ffff047224 */ /* 0x000fe400078e0a04 */
[--C-:B------:R-:W-:Y:S01]  /*b2b0*/  @!P2 IMAD.IADD R2, R2, 0x1, -R0.reuse ;  /* 0x000000010202a824 */ /* 0x100fe200078e0a00 */
[C---:B------:R-:W-:Y:S01]  /*b2c0*/  ISETP.GT.U32.AND P2, PT, R0.reuse, R6, PT ;  /* 0x000000060000720c */ /* 0x040fe20003f44070 */
[----:B------:R-:W-:Y:S02]  /*b2d0*/  @!P4 IMAD.MOV R3, RZ, RZ, -R3 ;  /* 0x000000ffff03c224 */ /* 0x000fe400078e0a03 */
[C---:B------:R-:W-:Y:S02]  /*b2e0*/  IMAD R15, R0.reuse, R4, R15 ;  /* 0x00000004000f7224 */ /* 0x040fe400078e020f */
[----:B------:R-:W-:Y:S01]  /*b2f0*/  @!P6 IMAD.IADD R7, R7, 0x1, -R0 ;  /* 0x000000010707e824 */ /* 0x000fe200078e0a00 */
[----:B------:R0:W-:Y:S01]  /*b300*/  STL [R1+0x178], R3 ;  /* 0x0001780301007387 */ /* 0x0001e20000100800 */
[----:B------:R-:W-:-:S02]  /*b310*/  ISETP.GT.U32.AND P4, PT, R0, R2, PT ;  /* 0x000000020000720c */ /* 0x000fc40003f84070 */
[----:B------:R-:W-:Y:S01]  /*b320*/  ISETP.GT.U32.AND P6, PT, R0, R15, PT ;  /* 0x0000000f0000720c */ /* 0x000fe20003fc4070 */
[----:B0-----:R-:W-:-:S03]  /*b330*/  IMAD.MOV.U32 R3, RZ, RZ, R7 ;  /* 0x000000ffff037224 */ /* 0x001fc600078e0007 */
[----:B------:R-:W-:Y:S02]  /*b340*/  @!P2 IMAD.IADD R6, R6, 0x1, -R0 ;  /* 0x000000010606a824 */ /* 0x000fe400078e0a00 */
[----:B------:R-:W-:-:S05]  /*b350*/  @!P5 IMAD.MOV R3, RZ, RZ, -R3 ;  /* 0x000000ffff03d224 */ /* 0x000fca00078e0a03 */
[----:B------:R0:W-:Y:S01]  /*b360*/  STL [R1+0x17c], R3 ;  /* 0x00017c0301007387 */ /* 0x0001e20000100800 */
[--C-:B------:R-:W-:Y:S02]  /*b370*/  @!P4 IMAD.IADD R2, R2, 0x1, -R0.reuse ;  /* 0x000000010202c824 */ /* 0x100fe400078e0a00 */
[----:B------:R-:W-:Y:S02]  /*b380*/  @!P6 IMAD.IADD R15, R15, 0x1, -R0 ;  /* 0x000000010f0fe824 */ /* 0x000fe400078e0a00 */
[----:B0-----:R-:W-:-:S04]  /*b390*/  IMAD.MOV.U32 R3, RZ, RZ, R6 ;  /* 0x000000ffff037224 */ /* 0x001fc800078e0006 */
[----:B------:R-:W-:-:S05]  /*b3a0*/  @!P0 IMAD.MOV R3, RZ, RZ, -R3 ;  /* 0x000000ffff038224 */ /* 0x000fca00078e0a03 */
[----:B------:R0:W-:Y:S02]  /*b3b0*/  STL [R1+0xe4], R3 ;  /* 0x0000e40301007387 */ /* 0x0001e40000100800 */
[----:B0-----:R-:W-:Y:S02]  /*b3c0*/  MOV R3, R2 ;  /* 0x0000000200037202 */ /* 0x001fe40000000f00 */
        /* <DEDUP_REMOVED lines=22> */
[----:B------:R-:W-:Y:S01]  /*b530*/  @!P1 IMAD.MOV R3, RZ, RZ, -R3 ;  /* 0x000000ffff039224 */ /* 0x000fe200078e0a03 */
[----:B------:R-:W-:-:S04]  /*b540*/  IABS R5, R18 ;  /* 0x0000001200057213 */ /* 0x000fc80000000000 */
[----:B------:R0:W-:Y:S03]  /*b550*/  STL [R1+0x170], R3 ;  /* 0x0001700301007387 */ /* 0x0001e60000100800 */
[--C-:B------:R-:W-:Y:S01]  /*b560*/  @!P0 IMAD.IADD R9, R9, 0x1, -R0.reuse ;  /* 0x0000000109098824 */ /* 0x100fe200078e0a00 */
[----:B------:R-:W-:Y:S02]  /*b570*/  ISETP.GE.AND P0, PT, R22, RZ, PT ;  /* 0x000000ff1600720c */ /* 0x000fe40003f06270 */
[----:B------:R-:W4:Y:S01]  /*b580*/  LDL.LU R22, [R1+0x624] ;  /* 0x0006240001167983 */ /* 0x000f220000300800 */
[----:B------:R-:W-:Y:S01]  /*b590*/  @!P5 IMAD.IADD R4, R4, 0x1, -R0 ;  /* 0x000000010404d824 */ /* 0x000fe200078e0a00 */
[----:B------:R-:W-:Y:S02]  /*b5a0*/  ISETP.GE.AND P5, PT, R24, RZ, PT ;  /* 0x000000ff1800720c */ /* 0x000fe40003fa6270 */
[----:B------:R-:W4:Y:S01]  /*b5b0*/  LDL.LU R24, [R1+0x628] ;  /* 0x0006280001187983 */ /* 0x000f220000300800 */
        /* <DEDUP_REMOVED lines=15> */
[----:B------:R-:W-:-:S03]  /*b6b0*/  IMAD.MOV.U32 R11, RZ, RZ, R15 ;  /* 0x000000ffff0b7224 */ /* 0x000fc600078e000f */
[----:B0-----:R-:W-:Y:S01]  /*b6c0*/  MOV R3, R14 ;  /* 0x0000000e00037202 */ /* 0x001fe20000000f00 */
[----:B------:R-:W-:-:S06]  /*b6d0*/  @!P3 IMAD.MOV R11, RZ, RZ, -R11 ;  /* 0x000000ffff0bb224 */ /* 0x000fcc00078e0a0b */
[----:B------:R-:W-:Y:S01]  /*b6e0*/  @!P4 IMAD.IADD R8, R8, 0x1, -R0 ;  /* 0x000000010808c824 */ /* 0x000fe200078e0a00 */
[C---:B------:R-:W-:Y:S01]  /*b6f0*/  ISETP.GT.U32.AND P4, PT, R0.reuse, R4, PT ;  /* 0x000000040000720c */ /* 0x040fe20003f84070 */
[----:B------:R-:W-:Y:S01]  /*b700*/  @!P6 IMAD.MOV R3, RZ, RZ, -R3 ;  /* 0x000000ffff03e224 */ /* 0x000fe200078e0a03 */
[----:B------:R0:W-:Y:S02]  /*b710*/  STL [R1+0x154], R11 ;  /* 0x0001540b01007387 */ /* 0x0001e40000100800 */
[----:B------:R-:W-:Y:S02]  /*b720*/  ISETP.GT.U32.AND P6, PT, R0, R8, PT ;  /* 0x000000080000720c */ /* 0x000fe40003fc4070 */
[----:B------:R1:W-:Y:S01]  /*b730*/  STL [R1+0x158], R3 ;  /* 0x0001580301007387 */ /* 0x0003e20000100800 */
[----:B0-----:R-:W-:Y:S02]  /*b740*/  IMAD.MOV.U32 R11, RZ, RZ, R5 ;  /* 0x000000ffff0b7224 */ /* 0x001fe400078e0005 */
[----:B-1----:R-:W-:-:S02]  /*b750*/  IMAD.MOV.U32 R3, RZ, RZ, R9 ;  /* 0x000000ffff037224 */ /* 0x002fc400078e0009 */
[----:B------:R-:W-:Y:S02]  /*b760*/  @!P2 IMAD.MOV R11, RZ, RZ, -R11 ;  /* 0x000000ffff0ba224 */ /* 0x000fe400078e0a0b */
[----:B------:R-:W-:Y:S01]  /*b770*/  @!P0 IMAD.MOV R3, RZ, RZ, -R3 ;  /* 0x000000ffff038224 */ /* 0x000fe200078e0a03 */
[----:B---3--:R-:W-:Y:S01]  /*b780*/  IABS R2, R25 ;  /* 0x0000001900027213 */ /* 0x008fe20000000000 */
[--C-:B------:R-:W-:Y:S01]  /*b790*/  @!P4 IMAD.IADD R4, R4, 0x1, -R0.reuse ;  /* 0x000000010404c824 */ /* 0x100fe200078e0a00 */
[----:B------:R-:W-:Y:S01]  /*b7a0*/  STL [R1+0x168], R11 ;  /* 0x0001680b01007387 */ /* 0x000fe20000100800 */
[----:B------:R-:W-:Y:S01]  /*b7b0*/  ISETP.GE.AND P4, PT, R25, RZ, PT ;  /* 0x000000ff1900720c */ /* 0x000fe20003f86270 */
[----:B------:R-:W-:Y:S01]  /*b7c0*/  @!P6 IMAD.IADD R8, R8, 0x1, -R0 ;  /* 0x000000010808e824 */ /* 0x000fe200078e0a00 */
[----:B------:R-:W-:Y:S01]  /*b7d0*/  IABS R6, R26 ;  /* 0x0000001a00067213 */ /* 0x000fe20000000000 */
[----:B------:R0:W-:Y:S01]  /*b7e0*/  STL [R1+0x16c], R3 ;  /* 0x00016c0301007387 */ /* 0x0001e20000100800 */
[----:B------:R-:W-:-:S03]  /*b7f0*/  ISETP.GE.AND P6, PT, R26, RZ, PT ;  /* 0x000000ff1a00720c */ /* 0x000fc60003fc6270 */
[----:B------:R-:W3:Y:S04]  /*b800*/  LDL.LU R25, [R1+0x62c] ;  /* 0x00062c0001197983 */ /* 0x000ee80000300800 */
[----:B------:R-:W3:Y:S01]  /*b810*/  LDL.LU R26, [R1+0x630] ;  /* 0x00063000011a7983 */ /* 0x000ee20000300800 */
[----:B------:R-:W-:-:S05]  /*b820*/  IABS R10, R19 ;  /* 0x00000013000a7213 */ /* 0x000fca0000000000 */
[----:B------:R-:W-:-:S05]  /*b830*/  IMAD.HI.U32 R17, R20, R10, RZ ;  /* 0x0000000a14117227 */ /* 0x000fca00078e00ff */
[----:B------:R-:W-:-:S05]  /*b840*/  IADD3 R17, -R17, RZ, RZ ;  /* 0x000000ff11117210 */ /* 0x000fca0007ffe1ff */
        /* <DEDUP_REMOVED lines=14> */
[----:B------:R-:W-:Y:S01]  /*b930*/  @!P2 IADD3 R2, R2, -R0, RZ ;  /* 0x800000000202a210 */ /* 0x000fe20007ffe0ff */
[----:B0-----:R-:W-:Y:S01]  /*b940*/  IMAD.MOV.U32 R3, RZ, RZ, R10 ;  /* 0x000000ffff037224 */ /* 0x001fe200078e000a */
[----:B------:R-:W-:-:S06]  /*b950*/  ISETP.GE.AND P0, PT, R23, RZ, PT ;  /* 0x000000ff1700720c */ /* 0x000fcc0003f06270 */
[----:B------:R-:W-:Y:S01]  /*b960*/  @!P3 IMAD.IADD R6, R6, 0x1, -R0 ;  /* 0x000000010606b824 */ /* 0x000fe200078e0a00 */
[----:B------:R-:W-:Y:S01]  /*b970*/  ISETP.GT.U32.AND P3, PT, R0, R2, PT ;  /* 0x000000020000720c */ /* 0x000fe20003f64070 */
[----:B------:R-:W-:Y:S02]  /*b980*/  @!P1 IMAD.MOV R3, RZ, RZ, -R3 ;  /* 0x000000ffff039224 */ /* 0x000fe400078e0a03 */
[----:B------:R-:W-:-:S04]  /*b990*/  IMAD.MOV.U32 R10, RZ, RZ, R4 ;  /* 0x000000ffff0a7224 */ /* 0x000fc800078e0004 */
[----:B------:R-:W-:-:S06]  /*b9a0*/  @!P5 IMAD.MOV R10, RZ, RZ, -R10 ;  /* 0x000000ffff0ad224 */ /* 0x000fcc00078e0a0a */
[----:B------:R-:W-:-:S05]  /*b9b0*/  @!P3 IADD3 R2, R2, -R0, RZ ;  /* 0x800000000202b210 */ /* 0x000fca0007ffe0ff */
        /* <DEDUP_REMOVED lines=19> */
[----:B------:R-:W-:Y:S01]  /*baf0*/  ISETP.GT.U32.AND P1, PT, R0, R6, PT ;  /* 0x000000060000720c */ /* 0x000fe20003f24070 */
[----:B------:R-:W-:-:S04]  /*bb00*/  IMAD.HI.U32 R4, R20, R9, RZ ;  /* 0x0000000914047227 */ /* 0x000fc800078e00ff */
[----:B------:R-:W-:-:S08]  /*bb10*/  IMAD.MOV R4, RZ, RZ, -R4 ;  /* 0x000000ffff047224 */ /* 0x000fd000078e0a04 */
[----:B------:R-:W-:-:S04]  /*bb20*/  @!P1 IMAD.IADD R6, R6, 0x1, -R0 ;  /* 0x0000000106069824 */ /* 0x000fc800078e0a00 */
[----:B0-----:R-:W-:-:S04]  /*bb30*/  IMAD.MOV.U32 R3, RZ, RZ, R6 ;  /* 0x000000ffff037224 */ /* 0x001fc800078e0006 */
[----:B------:R-:W-:Y:S02]  /*bb40*/  @!P6 IMAD.MOV R3, RZ, RZ, -R3 ;  /* 0x000000ffff03e224 */ /* 0x000fe400078e0a03 */
[----:B------:R-:W-:-:S03]  /*bb50*/  IMAD R9, R0, R4, R9 ;  /* 0x0000000400097224 */ /* 0x000fc600078e0209 */
[----:B------:R0:W-:Y:S01]  /*bb60*/  STL [R1+0x3bc], R3 ;  /* 0x0003bc0301007387 */ /* 0x0001e20000100800 */
[----:B---3--:R-:W-:Y:S02]  /*bb70*/  ISETP.GE.AND P1, PT, R25, RZ, PT ;  /* 0x000000ff1900720c */ /* 0x008fe40003f26270 */
[----:B------:R-:W-:Y:S02]  /*bb80*/  IABS R4, R25 ;  /* 0x0000001900047213 */ /* 0x000fe40000000000 */
[----:B------:R-:W-:Y:S01]  /*bb90*/  ISETP.GE.AND P4, PT, R26, RZ, PT ;  /* 0x000000ff1a00720c */ /* 0x000fe20003f86270 */
[----:B------:R-:W3:Y:S01]  /*bba0*/  LDL.LU R25, [R1+0x64c] ;  /* 0x00064c0001197983 */ /* 0x000ee20000300800 */
[----:B-1----:R-:W-:-:S03]  /*bbb0*/  IABS R2, R26 ;  /* 0x0000001a00027213 */ /* 0x002fc60000000000 */
[----:B------:R-:W3:Y:S01]  /*bbc0*/  LDL.LU R26, [R1+0x650] ;  /* 0x00065000011a7983 */ /* 0x000ee20000300800 */
[----:B------:R-:W-:-:S04]  /*bbd0*/  IMAD.HI.U32 R7, R20, R5, RZ ;  /* 0x0000000514077227 */ /* 0x000fc800078e00ff */
[----:B------:R-:W-:-:S04]  /*bbe0*/  IMAD.MOV R7, RZ, RZ, -R7 ;  /* 0x000000ffff077224 */ /* 0x000fc800078e0a07 */
[----:B------:R-:W-:-:S05]  /*bbf0*/  IMAD R5, R0, R7, R5 ;  /* 0x0000000700057224 */ /* 0x000fca00078e0205 */
[----:B------:R-:W-:Y:S01]  /*bc00*/  ISETP.GT.U32.AND P5, PT, R0, R5, PT ;  /* 0x000000050000720c */ /* 0x000fe20003fa4070 */
[----:B------:R-:W-:-:S04]  /*bc10*/  IMAD.HI.U32 R7, R20, R14, RZ ;  /* 0x0000000e14077227 */ /* 0x000fc800078e00ff */
[----:B------:R-:W-:-:S08]  /*bc20*/  IMAD.MOV R7, RZ, RZ, -R7 ;  /* 0x000000ffff077224 */ /* 0x000fd000078e0a07 */
[----:B------:R-:W-:-:S05]  /*bc30*/  @!P5 IMAD.IADD R5, R5, 0x1, -R0 ;  /* 0x000000010505d824 */ /* 0x000fca00078e0a00 */
[C---:B------:R-:W-:Y:S01]  /*bc40*/  ISETP.GT.U32.AND P5, PT, R0.reuse, R5, PT ;  /* 0x000000050000720c */ /* 0x040fe20003fa4070 */
[----:B------:R-:W-:-:S05]  /*bc50*/  IMAD R14, R0, R7, R14 ;  /* 0x00000007000e7224 */ /* 0x000fca00078e020e */
[----:B------:R-:W-:Y:S01]  /*bc60*/  ISETP.GT.U32.AND P6, PT, R0, R14, PT ;  /* 0x0000000e0000720c */ /* 0x000fe20003fc4070 */
[----:B------:R-:W-:-:S06]  /*bc70*/  IMAD.HI.U32 R15, R20, R4, RZ ;  /* 0x00000004140f7227 */ /* 0x000fcc00078e00ff */
[----:B------:R-:W-:Y:S01]  /*bc80*/  @!P5 IMAD.IADD R5, R5, 0x1, -R0 ;  /* 0x000000010505d824 */ /* 0x000fe200078e0a00 */
[----:B------:R-:W-:Y:S01]  /*bc90*/  ISETP.GT.U32.AND P5, PT, R0, R9, PT ;  /* 0x000000090000720c */ /* 0x000fe20003fa4070 */
[----:B------:R-:W-:-:S04]  /*bca0*/  IMAD.MOV R15, RZ, RZ, -R15 ;  /* 0x000000ffff0f7224 */ /* 0x000fc800078e0a0f */
[----:B------:R-:W-:Y:S02]  /*bcb0*/  @!P6 IMAD.IADD R14, R14, 0x1, -R0 ;  /* 0x000000010e0ee824 */ /* 0x000fe400078e0a00 */
[----:B------:R-:W-:-:S06]  /*bcc0*/  IMAD R4, R0, R15, R4 ;  /* 0x0000000f00047224 */ /* 0x000fcc00078e0204 */
[----:B------:R-:W-:Y:S01]  /*bcd0*/  @!P5 IMAD.IADD R9, R9, 0x1, -R0 ;  /* 0x000000010909d824 */ /* 0x000fe200078e0a00 */
[C---:B------:R-:W-:Y:S02]  /*bce0*/  ISETP.GT.U32.AND P5, PT, R0.reuse, R14, PT ;  /* 0x0000000e0000720c */ /* 0x040fe40003fa4070 */
[----:B------:R-:W-:Y:S01]  /*bcf0*/  ISETP.GT.U32.AND P6, PT, R0, R4, PT ;  /* 0x000000040000720c */ /* 0x000fe20003fc4070 */
[----:B0-----:R-:W-:Y:S02]  /*bd00*/  IMAD.MOV.U32 R3, RZ, RZ, R5 ;  /* 0x000000ffff037224 */ /* 0x001fe400078e0005 */
[----:B------:R-:W-:-:S04]  /*bd10*/  IMAD.HI.U32 R6, R20, R2, RZ ;  /* 0x0000000214067227 */ /* 0x000fc800078e00ff */
[----:B------:R-:W-:Y:S01]  /*bd20*/  @!P2 IMAD.MOV R3, RZ, RZ, -R3 ;  /* 0x000000ffff03a224 */ /* 0x000fe200078e0a03 */
[----:B------:R-:W-:Y:S01]  /*bd30*/  ISETP.GT.U32.AND P2, PT, R0, R9, PT ;  /* 0x000000090000720c */ /* 0x000fe20003f44070 */
[----:B------:R-:W-:Y:S02]  /*bd40*/  IMAD.MOV R6, RZ, RZ, -R6 ;  /* 0x000000ffff067224 */ /* 0x000fe400078e0a06 */
[--C-:B------:R-:W-:Y:S01]  /*bd50*/  @!P5 IMAD.IADD R14, R14, 0x1, -R0.reuse ;  /* 0x000000010e0ed824 */ /* 0x100fe200078e0a00 */
[----:B------:R0:W-:Y:S01]  /*bd60*/  STL [R1+0x14c], R3 ;  /* 0x00014c0301007387 */ /* 0x0001e20000100800 */
[----:B------:R-:W-:Y:S02]  /*bd70*/  @!P6 IMAD.IADD R4, R4, 0x1, -R0 ;  /* 0x000000010404e824 */ /* 0x000fe400078e0a00 */
[----:B------:R-:W-:-:S03]  /*bd80*/  IMAD R2, R0, R6, R2 ;  /* 0x0000000600027224 */ /* 0x000fc600078e0202 */
[C---:B------:R-:W-:Y:S01]  /*bd90*/  ISETP.GT.U32.AND P6, PT, R0.reuse, R4, PT ;  /* 0x000000040000720c */ /* 0x040fe20003fc4070 */
[----:B0-----:R-:W-:Y:S01]  /*bda0*/  IMAD.MOV.U32 R3, RZ, RZ, R14 ;  /* 0x000000ffff037224 */ /* 0x001fe200078e000e */
[----:B------:R-:W-:Y:S01]  /*bdb0*/  ISETP.GT.U32.AND P5, PT, R0, R2, PT ;  /* 0x000000020000720c */ /* 0x000fe20003fa4070 */
[----:B------:R-:W-:Y:S02]  /*bdc0*/  @!P2 IMAD.IADD R9, R9, 0x1, -R0 ;  /* 0x000000010909a824 */ /* 0x000fe400078e0a00 */
[----:B------:R-:W-:-:S05]  /*bdd0*/  @!P0 IMAD.MOV R3, RZ, RZ, -R3 ;  /* 0x000000ffff038224 */ /* 0x000fca00078e0a03 */
[----:B------:R0:W-:Y:S03]  /*bde0*/  STL [R1+0x150], R3 ;  /* 0x0001500301007387 */ /* 0x0001e60000100800 */
[----:B------:R-:W-:Y:S01]  /*bdf0*/  @!P6 IADD3 R4, R4, -R0, RZ ;  /* 0x800000000404e210 */ /* 0x000fe20007ffe0ff */
[----:B0-----:R-:W-:-:S04]  /*be00*/  IMAD.MOV.U32 R3, RZ, RZ, R9 ;  /* 0x000000ffff037224 */ /* 0x001fc800078e0009 */
[----:B------:R-:W-:Y:S02]  /*be10*/  @!P3 IMAD.MOV R3, RZ, RZ, -R3 ;  /* 0x000000ffff03b224 */ /* 0x000fe400078e0a03 */
[----:B------:R-:W-:-:S03]  /*be20*/  @!P5 IMAD.IADD R2, R2, 0x1, -R0 ;  /* 0x000000010202d824 */ /* 0x000fc600078e0a00 */
[----:B------:R0:W-:Y:S01]  /*be30*/  STL [R1+0x148], R3 ;  /* 0x0001480301007387 */ /* 0x0001e20000100800 */
[----:B--2---:R-:W-:-:S05]  /*be40*/  IABS R8, R27 ;  /* 0x0000001b00087213 */ /* 0x004fca0000000000 */
[----:B------:R-:W-:Y:S01]  /*be50*/  IMAD.HI.U32 R16, R20, R8, RZ ;  /* 0x0000000814107227 */ /* 0x000fe200078e00ff */
[----:B------:R-:W-:-:S03]  /*be60*/  IABS R10, R23 ;  /* 0x00000017000a7213 */ /* 0x000fc60000000000 */
[----:B------:R-:W-:Y:S02]  /*be70*/  IMAD.MOV R16, RZ, RZ, -R16 ;  /* 0x000000ffff107224 */ /* 0x000fe400078e0a10 */
[----:B------:R-:W-:-:S04]  /*be80*/  IMAD.HI.U32 R6, R20, R10, RZ ;  /* 0x0000000a14067227 */ /* 0x000fc800078e00ff */
[----:B------:R-:W-:Y:S02]  /*be90*/  IMAD R8, R0, R16, R8 ;  /* 0x0000001000087224 */ /* 0x000fe400078e0208 */
[----:B------:R-:W-:-:S03]  /*bea0*/  IMAD.MOV R6, RZ, RZ, -R6 ;  /* 0x000000ffff067224 */ /* 0x000fc600078e0a06 */
[C---:B------:R-:W-:Y:S01]  /*beb0*/  ISETP.GT.U32.AND P0, PT, R0.reuse, R8, PT ;  /* 0x000000080000720c */ /* 0x040fe20003f04070 */
[C---:B------:R-:W-:Y:S01]  /*bec0*/  IMAD R10, R0.reuse, R6, R10 ;  /* 0x00000006000a7224 */ /* 0x040fe200078e020a */
[----:B------:R-:W-:Y:S02]  /*bed0*/  IABS R7, R18 ;  /* 0x0000001200077213 */ /* 0x000fe40000000000 */
[----:B------:R-:W-:Y:S02]  /*bee0*/  ISETP.GE.AND P5, PT, R27, RZ, PT ;  /* 0x000000ff1b00720c */ /* 0x000fe40003fa6270 */
[----:B------:R-:W-:Y:S01]  /*bef0*/  ISETP.GT.U32.AND P6, PT, R0, R10, PT ;  /* 0x0000000a0000720c */ /* 0x000fe20003fc4070 */
[----:B------:R-:W2:Y:S01]  /*bf00*/  LDL.LU R27, [R1+0x654] ;  /* 0x00065400011b7983 */ /* 0x000ea20000300800 */
[----:B------:R-:W-:-:S05]  /*bf10*/  IMAD.HI.U32 R15, R20, R7, RZ ;  /* 0x00000007140f7227 */ /* 0x000fca00078e00ff */
[----:B------:R-:W-:Y:S01]  /*bf20*/  @!P0 IMAD.IADD R8, R8, 0x1, -R0 ;  /* 0x0000000108088824 */ /* 0x000fe200078e0a00 */
[----:B------:R-:W-:Y:S02]  /*bf30*/  ISETP.GT.U32.AND P0, PT, R0, R2, PT ;  /* 0x000000020000720c */ /* 0x000fe40003f04070 */
[----:B------:R-:W-:-:S03]  /*bf40*/  IADD3 R15, -R15, RZ, RZ ;  /* 0x000000ff0f0f7210 */ /* 0x000fc60007ffe1ff */
[----:B------:R-:W-:Y:S02]  /*bf50*/  @!P6 IMAD.IADD R10, R10, 0x1, -R0 ;  /* 0x000000010a0ae824 */ /* 0x000fe400078e0a00 */
[----:B------:R-:W-:Y:S01]  /*bf60*/  IMAD R7, R0, R15, R7 ;  /* 0x0000000f00077224 */ /* 0x000fe200078e0207 */
[----:B----4-:R-:W-:-:S05]  /*bf70*/  IABS R6, R24 ;  /* 0x0000001800067213 */ /* 0x010fca0000000000 */
[----:B------:R-:W-:-:S04]  /*bf80*/  IMAD.HI.U32 R17, R20, R6, RZ ;  /* 0x0000000614117227 */ /* 0x000fc800078e00ff */
[----:B------:R-:W-:Y:S01]  /*bf90*/  IMAD.MOV R17, RZ, RZ, -R17 ;  /* 0x000000ffff117224 */ /* 0x000fe200078e0a11 */
[----:B------:R-:W-:-:S03]  /*bfa0*/  ISETP.GT.U32.AND P6, PT, R0, R10, PT ;  /* 0x0000000a0000720c */ /* 0x000fc60003fc4070 */
[----:B------:R-:W-:Y:S01]  /*bfb0*/  IMAD R6, R0, R17, R6 ;  /* 0x0000001100067224 */ /* 0x000fe200078e0206 */
[----:B------:R-:W-:Y:S02]  /*bfc0*/  @!P0 IADD3 R2, R2, -R0, RZ ;  /* 0x8000000002028210 */ /* 0x000fe40007ffe0ff */
[C---:B------:R-:W-:Y:S02]  /*bfd0*/  ISETP.GT.U32.AND P2, PT, R0.reuse, R7, PT ;  /* 0x000000070000720c */ /* 0x040fe40003f44070 */
[----:B------:R-:W-:Y:S01]  /*bfe0*/  ISETP.GT.U32.AND P0, PT, R0, R6, PT ;  /* 0x000000060000720c */ /* 0x000fe20003f04070 */
[----:B0-----:R-:W-:-:S04]  /*bff0*/  IMAD.MOV.U32 R3, RZ, RZ, R4 ;  /* 0x000000ffff037224 */ /* 0x001fc800078e0004 */
[----:B------:R-:W-:Y:S02]  /*c000*/  @!P1 IMAD.MOV R3, RZ, RZ, -R3 ;  /* 0x000000ffff039224 */ /* 0x000fe400078e0a03 */
[--C-:B------:R-:W-:Y:S01]  /*c010*/  @!P6 IMAD.IADD R10, R10, 0x1, -R0.reuse ;  /* 0x000000010a0ae824 */ /* 0x100fe200078e0a00 */
[----:B------:R-:W-:Y:S02]  /*c020*/  ISETP.GE.AND P6, PT, R23, RZ, PT ;  /* 0x000000ff1700720c */ /* 0x000fe40003fc6270 */
[----:B------:R0:W-:Y:S01]  /*c030*/  STL [R1+0x144], R3 ;  /* 0x0001440301007387 */ /* 0x0001e20000100800 */
[--C-:B------:R-:W-:Y:S02]  /*c040*/  @!P2 IMAD.IADD R7, R7, 0x1, -R0.reuse ;  /* 0x000000010707a824 */ /* 0x100fe400078e0a00 */
[----:B------:R-:W-:Y:S01]  /*c050*/  @!P0 IMAD.IADD R6, R6, 0x1, -R0 ;  /* 0x0000000106068824 */ /* 0x000fe200078e0a00 */
[----:B------:R-:W4:Y:S01]  /*c060*/  LDL.LU R23, [R1+0x658] ;  /* 0x0006580001177983 */ /* 0x000f220000300800 */
[----:B------:R-:W-:-:S02]  /*c070*/  ISETP.GE.AND P0, PT, R24, RZ, PT ;  /* 0x000000ff1800720c */ /* 0x000fc40003f06270 */
[----:B------:R-:W-:Y:S01]  /*c080*/  IABS R5, R22 ;  /* 0x0000001600057213 */ /* 0x000fe20000000000 */
[----:B------:R-:W4:Y:S01]  /*c090*/  LDL.LU R24, [R1+0x65c] ;  /* 0x00065c0001187983 */ /* 0x000f220000300800 */
[----:B------:R-:W-:-:S03]  /*c0a0*/  ISETP.GT.U32.AND P3, PT, R0, R7, PT ;  /* 0x000000070000720c */ /* 0x000fc60003f64070 */
[----:B------:R-:W-:-:S04]  /*c0b0*/  IMAD.HI.U32 R16, R20, R5, RZ ;  /* 0x0000000514107227 */ /* 0x000fc800078e00ff */
[----:B------:R-:W-:Y:S01]  /*c0c0*/  IMAD.MOV R16, RZ, RZ, -R16 ;  /* 0x000000ffff107224 */ /* 0x000fe200078e0a10 */
[----:B------:R-:W-:-:S03]  /*c0d0*/  ISETP.GT.U32.AND P2, PT, R0, R8, PT ;  /* 0x000000080000720c */ /* 0x000fc60003f44070 */
[----:B------:R-:W-:Y:S02]  /*c0e0*/  IMAD R5, R0, R16, R5 ;  /* 0x0000001000057224 */ /* 0x000fe400078e0205 */
[----:B------:R-:W-:-:S03]  /*c0f0*/  @!P3 IMAD.IADD R7, R7, 0x1, -R0 ;  /* 0x000000010707b824 */ /* 0x000fc600078e0a00 */
[----:B------:R-:W-:Y:S01]  /*c100*/  ISETP.GT.U32.AND P3, PT, R0, R5, PT ;  /* 0x000000050000720c */ /* 0x000fe20003f64070 */
[----:B------:R-:W-:-:S04]  /*c110*/  IMAD.MOV.U32 R11, RZ, RZ, R2 ;  /* 0x000000ffff0b7224 */ /* 0x000fc800078e0002 */
[----:B------:R-:W-:Y:S01]  /*c120*/  @!P2 IMAD.IADD R8, R8, 0x1, -R0 ;  /* 0x000000010808a824 */ /* 0x000fe200078e0a00 */
[----:B------:R-:W-:-:S03]  /*c130*/  ISETP.GE.AND P2, PT, R18, RZ, PT ;  /* 0x000000ff1200720c */ /* 0x000fc60003f46270 */
[----:B0-----:R-:W-:Y:S01]  /*c140*/  IMAD.MOV.U32 R3, RZ, RZ, R8 ;  /* 0x000000ffff037224 */ /* 0x001fe200078e0008 */
[----:B------:R-:W-:-:S03]  /*c150*/  @!P4 IADD3 R11, -R11, RZ, RZ ;  /* 0x000000ff0b0bc210 */ /* 0x000fc60007ffe1ff */
[----:B------:R-:W-:Y:S02]  /*c160*/  @!P3 IMAD.IADD R5, R5, 0x1, -R0 ;  /* 0x000000010505b824 */ /* 0x000fe400078e0a00 */
[----:B------:R-:W-:Y:S01]  /*c170*/  @!P5 IMAD.MOV R3, RZ, RZ, -R3 ;  /* 0x000000ffff03d224 */ /* 0x000fe200078e0a03 */
[C---:B------:R-:W-:Y:S02]  /*c180*/  ISETP.GT.U32.AND P5, PT, R0.reuse, R6, PT ;  /* 0x000000060000720c */ /* 0x040fe40003fa4070 */
[----:B------:R-:W-:Y:S01]  /*c190*/  ISETP.GT.U32.AND P4, PT, R0, R5, PT ;  /* 0x000000050000720c */ /* 0x000fe20003f84070 */
[----:B------:R-:W-:Y:S01]  /*c1a0*/  STL [R1+0x140], R11 ;  /* 0x0001400b01007387 */ /* 0x000fe20000100800 */
[----:B------:R-:W-:-:S03]  /*c1b0*/  IMAD.MOV.U32 R8, RZ, RZ, R7 ;  /* 0x000000ffff087224 */ /* 0x000fc600078e0007 */
[----:B------:R0:W-:Y:S01]  /*c1c0*/  STL [R1+0x13c], R3 ;  /* 0x00013c0301007387 */ /* 0x0001e20000100800 */
[----:B------:R-:W-:Y:S02]  /*c1d0*/  @!P2 IMAD.MOV R8, RZ, RZ, -R8 ;  /* 0x000000ffff08a224 */ /* 0x000fe400078e0a08 */
[----:B0-----:R-:W-:-:S04]  /*c1e0*/  IMAD.MOV.U32 R3, RZ, RZ, R10 ;  /* 0x000000ffff037224 */ /* 0x001fc800078e000a */
[----:B------:R-:W-:Y:S01]  /*c1f0*/  @!P6 IMAD.MOV R3, RZ, RZ, -R3 ;  /* 0x000000ffff03e224 */ /* 0x000fe200078e0a03 */
[----:B------:R-:W-:Y:S01]  /*c200*/  STL [R1+0x138], R8 ;  /* 0x0001380801007387 */ /* 0x000fe20000100800 */
[--C-:B------:R-:W-:Y:S01]  /*c210*/  @!P5 IMAD.IADD R6, R6, 0x1, -R0.reuse ;  /* 0x000000010606d824 */ /* 0x100fe200078e0a00 */
[----:B---3--:R-:W-:Y:S01]  /*c220*/  IABS R4, R25 ;  /* 0x0000001900047213 */ /* 0x008fe20000000000 */
[----:B------:R-:W-:Y:S01]  /*c230*/  @!P4 IMAD.IADD R5, R5, 0x1, -R0 ;  /* 0x000000010505c824 */ /* 0x000fe200078e0a00 */
        /* <DEDUP_REMOVED lines=15> */
[----:B------:R-:W-:-:S04]  /*c330*/  ISETP.GT.U32.AND P2, PT, R0, R4, PT ;  /* 0x000000040000720c */ /* 0x000fc80003f44070 */
[----:B------:R-:W-:Y:S02]  /*c340*/  ISETP.GT.U32.AND P3, PT, R0, R14, PT ;  /* 0x0000000e0000720c */ /* 0x000fe40003f64070 */
[----:B------:R-:W-:Y:S01]  /*c350*/  ISETP.GE.AND P1, PT, R19, RZ, PT ;  /* 0x000000ff1300720c */ /* 0x000fe20003f26270 */
[----:B------:R-:W-:Y:S01]  /*c360*/  IMAD.HI.U32 R15, R20, R9, RZ ;  /* 0x00000009140f7227 */ /* 0x000fe200078e00ff */
[----:B------:R-:W-:-:S05]  /*c370*/  ISETP.GE.AND P6, PT, R22, RZ, PT ;  /* 0x000000ff1600720c */ /* 0x000fca0003fc6270 */
[----:B------:R-:W-:-:S04]  /*c380*/  @!P2 IMAD.IADD R4, R4, 0x1, -R0 ;  /* 0x000000010404a824 */ /* 0x000fc800078e0a00 */
[----:B------:R-:W-:-:S04]  /*c390*/  @!P3 IMAD.IADD R14, R14, 0x1, -R0 ;  /* 0x000000010e0eb824 */ /* 0x000fc800078e0a00 */
[----:B0-----:R-:W-:-:S04]  /*c3a0*/  IMAD.MOV.U32 R3, RZ, RZ, R14 ;  /* 0x000000ffff037224 */ /* 0x001fc800078e000e */
[----:B------:R-:W-:Y:S01]  /*c3b0*/  @!P1 IMAD.MOV R3, RZ, RZ, -R3 ;  /* 0x000000ffff039224 */ /* 0x000fe200078e0a03 */
[----:B------:R-:W-:Y:S01]  /*c3c0*/  ISETP.GT.U32.AND P1, PT, R0, R4, PT ;  /* 0x000000040000720c */ /* 0x000fe20003f24070 */
[----:B------:R-:W-:-:S04]  /*c3d0*/  IMAD.MOV R2, RZ, RZ, -R15 ;  /* 0x000000ffff027224 */ /* 0x000fc800078e0a0f */
[----:B------:R-:W-:Y:S02]  /*c3e0*/  IMAD R2, R0, R2, R9 ;  /* 0x0000000200027224 */ /* 0x000fe400078e0209 */
[----:B------:R-:W-:-:S04]  /*c3f0*/  IMAD.MOV.U32 R9, RZ, RZ, R6 ;  /* 0x000000ffff097224 */ /* 0x000fc800078e0006 */
[----:B------:R-:W-:Y:S02]  /*c400*/  @!P0 IMAD.MOV R9, RZ, RZ, -R9 ;  /* 0x000000ffff098224 */ /* 0x000fe400078e0a09 */
[----:B------:R-:W-:Y:S01]  /*c410*/  @!P1 IMAD.IADD R4, R4, 0x1, -R0 ;  /* 0x0000000104049824 */ /* 0x000fe200078e0a00 */
[----:B------:R-:W-:-:S13]  /*c420*/  ISETP.GT.U32.AND P3, PT, R0, R2, PT ;  /* 0x000000020000720c */ /* 0x000fda0003f64070 */
[----:B------:R-:W-:-:S05]  /*c430*/  @!P3 IMAD.IADD R2, R2, 0x1, -R0 ;  /* 0x000000010202b824 */ /* 0x000fca00078e0a00 */
[----:B------:R-:W-:Y:S02]  /*c440*/  ISETP.GT.U32.AND P3, PT, R0, R2, PT ;  /* 0x000000020000720c */ /* 0x000fe40003f64070 */
        /* <DEDUP_REMOVED lines=9> */
[----:B------:R0:W-:Y:S02]  /*c4e0*/  STL [R1+0x128], R3 ;  /* 0x0001280301007387 */ /* 0x0001e40000100800 */
[----:B0-----:R-:W-:-:S05]  /*c4f0*/  MOV R3, R4 ;  /* 0x0000000400037202 */ /* 0x001fca0000000f00 */
[----:B------:R-:W-:Y:S01]  /*c500*/  @!P5 IMAD.MOV R3, RZ, RZ, -R3 ;  /* 0x000000ffff03d224 */ /* 0x000fe200078e0a03 */
[----:B----4-:R-:W-:Y:S02]  /*c510*/  IABS R15, R23 ;  /* 0x00000017000f7213 */ /* 0x010fe40000000000 */
[----:B------:R-:W-:Y:S02]  /*c520*/  ISETP.GE.AND P6, PT, R23, RZ, PT ;  /* 0x000000ff1700720c */ /* 0x000fe40003fc6270 */
[----:B------:R-:W4:Y:S01]  /*c530*/  LDL.LU R23, [R1+0x674] ;  /* 0x0006740001177983 */ /* 0x000f220000300800 */
[----:B------:R-:W-:Y:S02]  /*c540*/  IABS R10, R24 ;  /* 0x00000018000a7213 */ /* 0x000fe40000000000 */
[----:B------:R-:W-:Y:S01]  /*c550*/  ISETP.GE.AND P1, PT, R24, RZ, PT ;  /* 0x000000ff1800720c */ /* 0x000fe20003f26270 */
[----:B------:R0:W-:Y:S04]  /*c560*/  STL [R1+0x124], R3 ;  /* 0x0001240301007387 */ /* 0x0001e80000100800 */
[----:B------:R-:W4:Y:S04]  /*c570*/  LDL.LU R24, [R1+0x678] ;  /* 0x0006780001187983 */ /* 0x000f280000300800 */
[----:B------:R-:W4:Y:S01]  /*c580*/  LDL.LU R22, [R1+0x67c] ;  /* 0x00067c0001167983 */ /* 0x000f220000300800 */
[----:B------:R-:W-:-:S05]  /*c590*/  IMAD.HI.U32 R8, R20, R7, RZ ;  /* 0x0000000714087227 */ /* 0x000fca00078e00ff */
[----:B------:R-:W-:-:S05]  /*c5a0*/  IADD3 R8, -R8, RZ, RZ ;  /* 0x000000ff08087210 */ /* 0x000fca0007ffe1ff */
[----:B------:R-:W-:Y:S02]  /*c5b0*/  IMAD R14, R0, R8, R7 ;  /* 0x00000008000e7224 */ /* 0x000fe400078e0207 */
[----:B------:R-:W-:-:S03]  /*c5c0*/  @!P3 IMAD.IADD R2, R2, 0x1, -R0 ;  /* 0x000000010202b824 */ /* 0x000fc600078e0a00 */
[----:B------:R-:W-:Y:S01]  /*c5d0*/  ISETP.GT.U32.AND P0, PT, R0, R14, PT ;  /* 0x0000000e0000720c */ /* 0x000fe20003f04070 */
[----:B0-----:R-:W-:-:S04]  /*c5e0*/  IMAD.MOV.U32 R3, RZ, RZ, R2 ;  /* 0x000000ffff037224 */ /* 0x001fc800078e0002 */
[----:B------:R-:W-:-:S05]  /*c5f0*/  @!P4 IMAD.MOV R3, RZ, RZ, -R3 ;  /* 0x000000ffff03c224 */ /* 0x000fca00078e0a03 */
[----:B------:R0:W-:Y:S03]  /*c600*/  STL [R1+0x120], R3 ;  /* 0x0001200301007387 */ /* 0x0001e60000100800 */
[----:B------:R-:W-:Y:S01]  /*c610*/  @!P0 IMAD.IADD R14, R14, 0x1, -R0 ;  /* 0x000000010e0e8824 */ /* 0x000fe200078e0a00 */
[----:B---3--:R-:W-:Y:S02]  /*c620*/  ISETP.GE.AND P3, PT, R25, RZ, PT ;  /* 0x000000ff1900720c */ /* 0x008fe40003f66270 */
[----:B------:R-:W-:Y:S02]  /*c630*/  IABS R9, R25 ;  /* 0x0000001900097213 */ /* 0x000fe40000000000 */
[----:B------:R-:W-:Y:S01]  /*c640*/  ISETP.GE.AND P0, PT, R26, RZ, PT ;  /* 0x000000ff1a00720c */ /* 0x000fe20003f06270 */
[----:B------:R-:W3:Y:S01]  /*c650*/  LDL.LU R25, [R1+0x680] ;  /* 0x0006800001197983 */ /* 0x000ee20000300800 */
[----:B------:R-:W-:-:S03]  /*c660*/  IABS R4, R26 ;  /* 0x0000001a00047213 */ /* 0x000fc60000000000 */
[----:B------:R-:W3:Y:S01]  /*c670*/  LDL.LU R26, [R1+0x684] ;  /* 0x00068400011a7983 */ /* 0x000ee20000300800 */
[----:B------:R-:W-:Y:S01]  /*c680*/  IMAD.HI.U32 R7, R20, R15, RZ ;  /* 0x0000000f14077227 */ /* 0x000fe200078e00ff */
[----:B------:R-:W-:-:S03]  /*c690*/  ISETP.GT.U32.AND P5, PT, R0, R14, PT ;  /* 0x0000000e0000720c */ /* 0x000fc60003fa4070 */
[----:B------:R-:W-:Y:S02]  /*c6a0*/  IMAD.MOV R7, RZ, RZ, -R7 ;  /* 0x000000ffff077224 */ /* 0x000fe400078e0a07 */
[----:B------:R-:W-:-:S04]  /*c6b0*/  IMAD.HI.U32 R6, R20, R10, RZ ;  /* 0x0000000a14067227 */ /* 0x000fc800078e00ff */
[----:B------:R-:W-:Y:S02]  /*c6c0*/  IMAD R15, R0, R7, R15 ;  /* 0x00000007000f7224 */ /* 0x000fe400078e020f */
[----:B------:R-:W-:Y:S02]  /*c6d0*/  IMAD.MOV R6, RZ, RZ, -R6 ;  /* 0x000000ffff067224 */ /* 0x000fe400078e0a06 */
[----:B------:R-:W-:Y:S01]  /*c6e0*/  IMAD.HI.U32 R5, R20, R9, RZ ;  /* 0x0000000914057227 */ /* 0x000fe200078e00ff */
[----:B------:R-:W-:-:S03]  /*c6f0*/  ISETP.GT.U32.AND P4, PT, R0, R15, PT ;  /* 0x0000000f0000720c */ /* 0x000fc60003f84070 */
[----:B------:R-:W-:Y:S02]  /*c700*/  IMAD R10, R0, R6, R10 ;  /* 0x00000006000a7224 */ /* 0x000fe400078e020a */
[----:B------:R-:W-:Y:S02]  /*c710*/  IMAD.MOV R5, RZ, RZ, -R5 ;  /* 0x000000ffff057224 */ /* 0x000fe400078e0a05 */
[----:B------:R-:W-:Y:S01]  /*c720*/  @!P5 IMAD.IADD R14, R14, 0x1, -R0 ;  /* 0x000000010e0ed824 */ /* 0x000fe200078e0a00 */
[C---:B------:R-:W-:Y:S01]  /*c730*/  ISETP.GT.U32.AND P5, PT, R0.reuse, R10, PT ;  /* 0x0000000a0000720c */ /* 0x040fe20003fa4070 */
[----:B------:R-:W-:-:S04]  /*c740*/  IMAD R9, R0, R5, R9 ;  /* 0x0000000500097224 */ /* 0x000fc800078e0209 */
[----:B------:R-:W-:Y:S01]  /*c750*/  @!P4 IMAD.IADD R15, R15, 0x1, -R0 ;  /* 0x000000010f0fc824 */ /* 0x000fe200078e0a00 */
[----:B------:R-:W-:Y:S01]  /*c760*/  ISETP.GT.U32.AND P4, PT, R0, R9, PT ;  /* 0x000000090000720c */ /* 0x000fe20003f84070 */
[----:B------:R-:W-:-:S04]  /*c770*/  IMAD.HI.U32 R2, R20, R4, RZ ;  /* 0x0000000414027227 */ /* 0x000fc800078e00ff */
[----:B0-----:R-:W-:Y:S02]  /*c780*/  IMAD.MOV.U32 R3, RZ, RZ, R14 ;  /* 0x000000ffff037224 */ /* 0x001fe400078e000e */
[----:B------:R-:W-:Y:S01]  /*c790*/  @!P5 IMAD.IADD R10, R10, 0x1, -R0 ;  /* 0x000000010a0ad824 */ /* 0x000fe200078e0a00 */
[C---:B------:R-:W-:Y:S01]  /*c7a0*/  ISETP.GT.U32.AND P5, PT, R0.reuse, R15, PT ;  /* 0x0000000f0000720c */ /* 0x040fe20003fa4070 */
[----:B------:R-:W-:Y:S02]  /*c7b0*/  IMAD.MOV R2, RZ, RZ, -R2 ;  /* 0x000000ffff027224 */ /* 0x000fe400078e0a02 */
[----:B------:R-:W-:Y:S01]  /*c7c0*/  @!P2 IMAD.MOV R3, RZ, RZ, -R3 ;  /* 0x000000ffff03a224 */ /* 0x000fe200078e0a03 */
[C---:B------:R-:W-:Y:S01]  /*c7d0*/  ISETP.GT.U32.AND P2, PT, R0.reuse, R10, PT ;  /* 0x0000000a0000720c */ /* 0x040fe20003f44070 */
[----:B------:R-:W-:Y:S02]  /*c7e0*/  @!P4 IMAD.IADD R9, R9, 0x1, -R0 ;  /* 0x000000010909c824 */ /* 0x000fe400078e0a00 */
[----:B------:R-:W-:-:S03]  /*c7f0*/  IMAD R4, R0, R2, R4 ;  /* 0x0000000200047224 */ /* 0x000fc600078e0204 */
[----:B------:R-:W-:-:S03]  /*c800*/  ISETP.GT.U32.AND P4, PT, R0, R9, PT ;  /* 0x000000090000720c */ /* 0x000fc60003f84070 */
[--C-:B------:R-:W-:Y:S01]  /*c810*/  @!P5 IMAD.IADD R15, R15, 0x1, -R0.reuse ;  /* 0x000000010f0fd824 */ /* 0x100fe200078e0a00 */
[----:B------:R0:W-:Y:S03]  /*c820*/  STL [R1+0x11c], R3 ;  /* 0x00011c0301007387 */ /* 0x0001e60000100800 */
[----:B------:R-:W-:Y:S01]  /*c830*/  @!P2 IMAD.IADD R10, R10, 0x1, -R0 ;  /* 0x000000010a0aa824 */ /* 0x000fe200078e0a00 */
[----:B------:R-:W-:Y:S01]  /*c840*/  ISETP.GT.U32.AND P5, PT, R0, R4, PT ;  /* 0x000000040000720c */ /* 0x000fe20003fa4070 */
[----:B0-----:R-:W-:-:S04]  /*c850*/  IMAD.MOV.U32 R3, RZ, RZ, R15 ;  /* 0x000000ffff037224 */ /* 0x001fc800078e000f */
[----:B------:R-:W-:Y:S02]  /*c860*/  @!P4 IMAD.IADD R9, R9, 0x1, -R0 ;  /* 0x000000010909c824 */ /* 0x000fe400078e0a00 */
[----:B------:R-:W-:-:S05]  /*c870*/  @!P6 IMAD.MOV R3, RZ, RZ, -R3 ;  /* 0x000000ffff03e224 */ /* 0x000fca00078e0a03 */
[----:B------:R0:W-:Y:S01]  /*c880*/  STL [R1+0x2e0], R3 ;  /* 0x0002e00301007387 */ /* 0x0001e20000100800 */
[----:B------:R-:W-:Y:S02]  /*c890*/  @!P5 IMAD.IADD R4, R4, 0x1, -R0 ;  /* 0x000000010404d824 */ /* 0x000fe400078e0a00 */
[----:B0-----:R-:W-:-:S04]  /*c8a0*/  IMAD.MOV.U32 R3, RZ, RZ, R10 ;  /* 0x000000ffff037224 */ /* 0x001fc800078e000a */
[----:B------:R-:W-:-:S05]  /*c8b0*/  @!P1 IMAD.MOV R3, RZ, RZ, -R3 ;  /* 0x000000ffff039224 */ /* 0x000fca00078e0a03 */
[----:B------:R0:W-:Y:S02]  /*c8c0*/  STL [R1+0x118], R3 ;  /* 0x0001180301007387 */ /* 0x0001e40000100800 */
[----:B0-----:R-:W-:-:S04]  /*c8d0*/  IMAD.MOV.U32 R3, RZ, RZ, R9 ;  /* 0x000000ffff037224 */ /* 0x001fc800078e0009 */
[----:B------:R-:W-:Y:S01]  /*c8e0*/  @!P3 IMAD.MOV R3, RZ, RZ, -R3 ;  /* 0x000000ffff03b224 */ /* 0x000fe200078e0a03 */
[----:B--2---:R-:W-:Y:S02]  /*c8f0*/  IABS R6, R18 ;  /* 0x0000001200067213 */ /* 0x004fe40000000000 */
[----:B------:R-:W-:-:S03]  /*c900*/  IABS R8, R19 ;  /* 0x0000001300087213 */ /* 0x000fc60000000000 */
[----:B------:R-:W-:Y:S01]  /*c910*/  IMAD.HI.U32 R5, R20, R6, RZ ;  /* 0x0000000614057227 */ /* 0x000fe200078e00ff */
[----:B------:R-:W-:-:S03]  /*c920*/  IABS R7, R27 ;  /* 0x0000001b00077213 */ /* 0x000fc60000000000 */
[----:B------:R-:W-:-:S04]  /*c930*/  IMAD.HI.U32 R2, R20, R8, RZ ;  /* 0x0000000814027227 */ /* 0x000fc800078e00ff */
[----:B------:R-:W-:Y:S01]  /*c940*/  IMAD.MOV R5, RZ, RZ, -R5 ;  /* 0x000000ffff057224 */ /* 0x000fe200078e0a05 */
[----:B------:R-:W-:Y:S01]  /*c950*/  IADD3 R2, -R2, RZ, RZ ;  /* 0x000000ff02027210 */ /* 0x000fe20007ffe1ff */
[----:B------:R-:W-:-:S04]  /*c960*/  IMAD.HI.U32 R16, R20, R7, RZ ;  /* 0x0000000714107227 */ /* 0x000fc800078e00ff */
[C---:B------:R-:W-:Y:S02]  /*c970*/  IMAD R6, R0.reuse, R5, R6 ;  /* 0x0000000500067224 */ /* 0x040fe400078e0206 */
[----:B------:R-:W-:Y:S02]  /*c980*/  IMAD.MOV R16, RZ, RZ, -R16 ;  /* 0x000000ffff107224 */ /* 0x000fe400078e0a10 */
[C---:B------:R-:W-:Y:S01]  /*c990*/  IMAD R8, R0.reuse, R2, R8 ;  /* 0x0000000200087224 */ /* 0x040fe200078e0208 */
[C---:B------:R-:W-:Y:S01]  /*c9a0*/  ISETP.GT.U32.AND P2, PT, R0.reuse, R6, PT ;  /* 0x000000060000720c */ /* 0x040fe20003f44070 */
[----:B------:R-:W-:-:S03]  /*c9b0*/  IMAD R7, R0, R16, R7 ;  /* 0x0000001000077224 */ /* 0x000fc600078e0207 */
[C---:B------:R-:W-:Y:S02]  /*c9c0*/  ISETP.GT.U32.AND P4, PT, R0.reuse, R8, PT ;  /* 0x000000080000720c */ /* 0x040fe40003f84070 */
[----:B------:R-:W-:Y:S02]  /*c9d0*/  ISETP.GT.U32.AND P6, PT, R0, R7, PT ;  /* 0x000000070000720c */ /* 0x000fe40003fc4070 */
[----:B------:R-:W-:Y:S02]  /*c9e0*/  ISETP.GE.AND P5, PT, R27, RZ, PT ;  /* 0x000000ff1b00720c */ /* 0x000fe40003fa6270 */
[----:B------:R-:W2:Y:S03]  /*c9f0*/  LDL.LU R27, [R1+0x688] ;  /* 0x00068800011b7983 */ /* 0x000ea60000300800 */
[----:B------:R-:W-:-:S04]  /*ca00*/  @!P2 IMAD.IADD R6, R6, 0x1, -R0 ;  /* 0x000000010606a824 */ /* 0x000fc800078e0a00 */
[--C-:B------:R-:W-:Y:S01]  /*ca10*/  @!P4 IMAD.IADD R8, R8, 0x1, -R0.reuse ;  /* 0x000000010808c824 */ /* 0x100fe200078e0a00 */
[C---:B------:R-:W-:Y:S01]  /*ca20*/  ISETP.GT.U32.AND P4, PT, R0.reuse, R6, PT ;  /* 0x000000060000720c */ /* 0x040fe20003f84070 */
[----:B------:R-:W-:Y:S01]  /*ca30*/  @!P6 IMAD.IADD R7, R7, 0x1, -R0 ;  /* 0x000000010707e824 */ /* 0x000fe200078e0a00 */
[----:B------:R-:W-:-:S04]  /*ca40*/  ISETP.GT.U32.AND P6, PT, R0, R4, PT ;  /* 0x000000040000720c */ /* 0x000fc80003fc4070 */
[----:B------:R-:W-:Y:S02]  /*ca50*/  ISETP.GT.U32.AND P2, PT, R0, R7, PT ;  /* 0x000000070000720c */ /* 0x000fe40003f44070 */
[----:B----4-:R-:W-:Y:S02]  /*ca60*/  IABS R5, R23 ;  /* 0x0000001700057213 */ /* 0x010fe40000000000 */
[----:B------:R-:W-:Y:S02]  /*ca70*/  IABS R2, R24 ;  /* 0x0000001800027213 */ /* 0x000fe40000000000 */
[----:B------:R-:W-:-:S03]  /*ca80*/  IABS R14, R22 ;  /* 0x00000016000e7213 */ /* 0x000fc60000000000 */
[----:B------:R-:W-:-:S04]  /*ca90*/  IMAD.HI.U32 R16, R20, R2, RZ ;  /* 0x0000000214107227 */ /* 0x000fc800078e00ff */
[----:B------:R-:W-:-:S04]  /*caa0*/  IMAD.HI.U32 R15, R20, R14, RZ ;  /* 0x0000000e140f7227 */ /* 0x000fc800078e00ff */
[----:B------:R-:W-:-:S04]  /*cab0*/  IMAD.HI.U32 R17, R20, R5, RZ ;  /* 0x0000000514117227 */ /* 0x000fc800078e00ff */
[----:B------:R-:W-:Y:S01]  /*cac0*/  IMAD.MOV R15, RZ, RZ, -R15 ;  /* 0x000000ffff0f7224 */ /* 0x000fe200078e0a0f */
[----:B------:R-:W-:Y:S01]  /*cad0*/  IADD3 R16, -R16, RZ, RZ ;  /* 0x000000ff10107210 */ /* 0x000fe20007ffe1ff */
[----:B------:R-:W-:Y:S02]  /*cae0*/  IMAD.MOV R17, RZ, RZ, -R17 ;  /* 0x000000ffff117224 */ /* 0x000fe400078e0a11 */
[C---:B------:R-:W-:Y:S01]  /*caf0*/  IMAD R14, R0.reuse, R15, R14 ;  /* 0x0000000f000e7224 */ /* 0x040fe200078e020e */
[C---:B------:R-:W-:Y:S01]  /*cb00*/  ISETP.GT.U32.AND P1, PT, R0.reuse, R8, PT ;  /* 0x000000080000720c */ /* 0x040fe20003f24070 */
[----:B------:R-:W-:Y:S02]  /*cb10*/  IMAD R5, R0, R17, R5 ;  /* 0x0000001100057224 */ /* 0x000fe400078e0205 */
[----:B------:R-:W-:Y:S01]  /*cb20*/  @!P4 IMAD.IADD R6, R6, 0x1, -R0 ;  /* 0x000000010606c824 */ /* 0x000fe200078e0a00 */
[C---:B------:R-:W-:Y:S01]  /*cb30*/  ISETP.GT.U32.AND P4, PT, R0.reuse, R14, PT ;  /* 0x0000000e0000720c */ /* 0x040fe20003f84070 */
[C---:B------:R-:W-:Y:S01]  /*cb40*/  IMAD R2, R0.reuse, R16, R2 ;  /* 0x0000001000027224 */ /* 0x040fe200078e0202 */
[----:B------:R-:W-:Y:S01]  /*cb50*/  ISETP.GT.U32.AND P3, PT, R0, R5, PT ;  /* 0x000000050000720c */ /* 0x000fe20003f64070 */
[----:B------:R-:W-:Y:S01]  /*cb60*/  @!P6 IMAD.IADD R4, R4, 0x1, -R0 ;  /* 0x000000010404e824 */ /* 0x000fe200078e0a00 */
[----:B------:R-:W-:-:S02]  /*cb70*/  @!P2 IADD3 R7, R7, -R0, RZ ;  /* 0x800000000707a210 */ /* 0x000fc40007ffe0ff */
[----:B------:R-:W-:Y:S01]  /*cb80*/  ISETP.GT.U32.AND P6, PT, R0, R2, PT ;  /* 0x000000020000720c */ /* 0x000fe20003fc4070 */
[----:B------:R0:W-:Y:S01]  /*cb90*/  STL [R1+0x114], R3 ;  /* 0x0001140301007387 */ /* 0x0001e20000100800 */
[----:B------:R-:W-:Y:S01]  /*cba0*/  IMAD.MOV.U32 R11, RZ, RZ, R4 ;  /* 0x000000ffff0b7224 */ /* 0x000fe200078e0004 */
[----:B------:R-:W-:Y:S01]  /*cbb0*/  ISETP.GE.AND P2, PT, R18, RZ, PT ;  /* 0x000000ff1200720c */ /* 0x000fe20003f46270 */
[--C-:B------:R-:W-:Y:S01]  /*cbc0*/  @!P1 IMAD.IADD R8, R8, 0x1, -R0.reuse ;  /* 0x0000000108089824 */ /* 0x100fe200078e0a00 */
[----:B------:R-:W-:Y:S02]  /*cbd0*/  ISETP.GE.AND P1, PT, R19, RZ, PT ;  /* 0x000000ff1300720c */ /* 0x000fe40003f26270 */
[----:B------:R-:W-:Y:S02]  /*cbe0*/  @!P4 IMAD.IADD R14, R14, 0x1, -R0 ;  /* 0x000000010e0ec824 */ /* 0x000fe400078e0a00 */
[----:B0-----:R-:W-:Y:S02]  /*cbf0*/  IMAD.MOV.U32 R3, RZ, RZ, R7 ;  /* 0x000000ffff037224 */ /* 0x001fe400078e0007 */
[----:B------:R-:W-:-:S02]  /*cc00*/  @!P0 IMAD.MOV R11, RZ, RZ, -R11 ;  /* 0x000000ffff0b8224 */ /* 0x000fc400078e0a0b */
[--C-:B------:R-:W-:Y:S01]  /*cc10*/  @!P3 IMAD.IADD R5, R5, 0x1, -R0.reuse ;  /* 0x000000010505b824 */ /* 0x100fe200078e0a00 */
[----:B------:R-:W-:Y:S01]  /*cc20*/  @!P5 IADD3 R3, -R3, RZ, RZ ;  /* 0x000000ff0303d210 */ /* 0x000fe20007ffe1ff */
[----:B------:R-:W-:Y:S01]  /*cc30*/  @!P6 IMAD.IADD R2, R2, 0x1, -R0 ;  /* 0x000000010202e824 */ /* 0x000fe200078e0a00 */
[----:B------:R-:W-:Y:S02]  /*cc40*/  ISETP.GE.AND P3, PT, R23, RZ, PT ;  /* 0x000000ff1700720c */ /* 0x000fe40003f66270 */
[----:B------:R-:W-:Y:S01]  /*cc50*/  ISETP.GT.U32.AND P5, PT, R0, R14, PT ;  /* 0x0000000e0000720c */ /* 0x000fe20003fa4070 */
[----:B------:R-:W4:Y:S01]  /*cc60*/  LDL.LU R23, [R1+0x68c] ;  /* 0x00068c0001177983 */ /* 0x000f220000300800 */
[----:B------:R-:W-:-:S03]  /*cc70*/  ISETP.GE.AND P6, PT, R24, RZ, PT ;  /* 0x000000ff1800720c */ /* 0x000fc60003fc6270 */
[----:B------:R-:W4:Y:S04]  /*cc80*/  LDL.LU R24, [R1+0x690] ;  /* 0x0006900001187983 */ /* 0x000f280000300800 */
[----:B------:R-:W-:Y:S04]  /*cc90*/  STL [R1+0x110], R11 ;  /* 0x0001100b01007387 */ /* 0x000fe80000100800 */
        /* <DEDUP_REMOVED lines=8> */
[----:B------:R-:W-:-:S03]  /*cd20*/  ISETP.GE.AND P5, PT, R26, RZ, PT ;  /* 0x000000ff1a00720c */ /* 0x000fc60003fa6270 */
[----:B------:R-:W3:Y:S01]  /*cd30*/  LDL.LU R26, [R1+0x694] ;  /* 0x00069400011a7983 */ /* 0x000ee20000300800 */
[----:B------:R-:W-:-:S05]  /*cd40*/  IABS R16, R25 ;  /* 0x0000001900107213 */ /* 0x000fca0000000000 */
[----:B------:R-:W-:-:S04]  /*cd50*/  IMAD.HI.U32 R15, R20, R16, RZ ;  /* 0x00000010140f7227 */ /* 0x000fc800078e00ff */
[----:B------:R-:W-:-:S04]  /*cd60*/  IMAD.MOV R15, RZ, RZ, -R15 ;  /* 0x000000ffff0f7224 */ /* 0x000fc800078e0a0f */
[----:B------:R-:W-:-:S05]  /*cd70*/  IMAD R16, R0, R15, R16 ;  /* 0x0000000f00107224 */ /* 0x000fca00078e0210 */
[----:B------:R-:W-:Y:S01]  /*cd80*/  ISETP.GT.U32.AND P2, PT, R0, R16, PT ;  /* 0x000000100000720c */ /* 0x000fe20003f44070 */
[----:B------:R-:W-:Y:S01]  /*cd90*/  IMAD.HI.U32 R10, R20, R9, RZ ;  /* 0x00000009140a7227 */ /* 0x000fe200078e00ff */
[C---:B------:R-:W-:Y:S02]  /*cda0*/  ISETP.GT.U32.AND P0, PT, R0.reuse, R5, PT ;  /* 0x000000050000720c */ /* 0x040fe40003f04070 */
[----:B------:R-:W-:Y:S01]  /*cdb0*/  ISETP.GT.U32.AND P4, PT, R0, R2, PT ;  /* 0x000000020000720c */ /* 0x000fe20003f84070 */
[----:B------:R-:W-:-:S08]  /*cdc0*/  IMAD.MOV R4, RZ, RZ, -R10 ;  /* 0x000000ffff047224 */ /* 0x000fd000078e0a0a */
[--C-:B------:R-:W-:Y:S02]  /*cdd0*/  @!P2 IMAD.IADD R16, R16, 0x1, -R0.reuse ;  /* 0x000000011010a824 */ /* 0x100fe400078e0a00 */
[----:B------:R-:W-:Y:S02]  /*cde0*/  IMAD R4, R0, R4, R9 ;  /* 0x0000000400047224 */ /* 0x000fe400078e0209 */
[----:B------:R-:W-:-:S03]  /*cdf0*/  @!P0 IMAD.IADD R5, R5, 0x1, -R0 ;  /* 0x0000000105058824 */ /* 0x000fc600078e0a00 */
[----:B------:R-:W-:Y:S01]  /*ce00*/  ISETP.GT.U32.AND P0, PT, R0, R4, PT ;  /* 0x000000040000720c */ /* 0x000fe20003f04070 */
[----:B------:R-:W-:Y:S01]  /*ce10*/  @!P4 IMAD.IADD R2, R2, 0x1, -R0 ;  /* 0x000000010202c824 */ /* 0x000fe200078e0a00 */
[----:B------:R-:W-:Y:S02]  /*ce20*/  ISETP.GE.AND P4, PT, R25, RZ, PT ;  /* 0x000000ff1900720c */ /* 0x000fe40003f86270 */
[----:B------:R-:W-:Y:S01]  /*ce30*/  ISETP.GE.AND P1, PT, R22, RZ, PT ;  /* 0x000000ff1600720c */ /* 0x000fe20003f26270 */
[----:B------:R-:W-:Y:S01]  /*ce40*/  @!P3 IMAD.MOV R5, RZ, RZ, -R5 ;  /* 0x000000ffff05b224 */ /* 0x000fe200078e0a05 */
[----:B------:R-:W-:-:S07]  /*ce50*/  MOV R9, R2 ;  /* 0x0000000200097202 */ /* 0x000fce0000000f00 */
[----:B------:R-:W-:Y:S01]  /*ce60*/  @!P0 IMAD.IADD R4, R4, 0x1, -R0 ;  /* 0x0000000104048824 */ /* 0x000fe200078e0a00 */
[----:B------:R-:W-:-:S04]  /*ce70*/  ISETP.GT.U32.AND P0, PT, R0, R16, PT ;  /* 0x000000100000720c */ /* 0x000fc80003f04070 */
[----:B------:R-:W-:Y:S01]  /*ce80*/  ISETP.GT.U32.AND P3, PT, R0, R4, PT ;  /* 0x000000040000720c */ /* 0x000fe20003f64070 */
[----:B------:R-:W-:Y:S02]  /*ce90*/  IMAD.MOV.U32 R8, RZ, RZ, R14 ;  /* 0x000000ffff087224 */ /* 0x000fe400078e000e */
[----:B------:R-:W-:Y:S02]  /*cea0*/  @!P6 IMAD.MOV R9, RZ, RZ, -R9 ;  /* 0x000000ffff09e224 */ /* 0x000fe400078e0a09 */
[----:B------:R-:W-:-:S04]  /*ceb0*/  @!P1 IMAD.MOV R8, RZ, RZ, -R8 ;  /* 0x000000ffff089224 */ /* 0x000fc800078e0a08 */
[----:B------:R-:W-:-:S04]  /*cec0*/  @!P0 IMAD.IADD R16, R16, 0x1, -R0 ;  /* 0x0000000110108824 */ /* 0x000fc800078e0a00 */
[----:B------:R-:W-:Y:S01]  /*ced0*/  @!P3 IMAD.IADD R4, R4, 0x1, -R0 ;  /* 0x000000010404b824 */ /* 0x000fe200078e0a00 */
[----:B--2---:R-:W-:Y:S02]  /*cee0*/  IABS R15, R27 ;  /* 0x0000001b000f7213 */ /* 0x004fe40000000000 */
[----:B------:R-:W-:Y:S02]  /*cef0*/  ISETP.GE.AND P2, PT, R27, RZ, PT ;  /* 0x000000ff1b00720c */ /* 0x000fe40003f46270 */
[----:B------:R-:W2:Y:S04]  /*cf00*/  LDL.LU R27, [R1+0x698] ;  /* 0x00069800011b7983 */ /* 0x000ea80000300800 */
[----:B------:R-:W2:Y:S04]  /*cf10*/  LDL.LU R25, [R1+0x69c] ;  /* 0x00069c0001197983 */ /* 0x000ea80000300800 */
[----:B0-----:R-:W2:Y:S04]  /*cf20*/  LDL.LU R3, [R1+0x6a0] ;  /* 0x0006a00001037983 */ /* 0x001ea80000300800 */
[----:B------:R-:W-:Y:S04]  /*cf30*/  STL [R1+0x100], R5 ;  /* 0x0001000501007387 */ /* 0x000fe80000100800 */
[----:B------:R-:W-:Y:S04]  /*cf40*/  STL [R1+0xf0], R9 ;  /* 0x0000f00901007387 */ /* 0x000fe80000100800 */
[----:B------:R0:W-:Y:S01]  /*cf50*/  STL [R1+0xec], R8 ;  /* 0x0000ec0801007387 */ /* 0x0001e20000100800 */
[----:B----4-:R-:W-:-:S02]  /*cf60*/  IABS R10, R24 ;  /* 0x00000018000a7213 */ /* 0x010fc40000000000 */
[----:B------:R-:W-:Y:S02]  /*cf70*/  ISETP.GE.AND P0, PT, R24, RZ, PT ;  /* 0x000000ff1800720c */ /* 0x000fe40003f06270 */
[----:B------:R-:W4:Y:S01]  /*cf80*/  LDL.LU R24, [R1+0x6a4] ;  /* 0x0006a40001187983 */ /* 0x000f220000300800 */
[----:B---3--:R-:W-:Y:S02]  /*cf90*/  ISETP.GE.AND P3, PT, R26, RZ, PT ;  /* 0x000000ff1a00720c */ /* 0x008fe40003f66270 */
[----:B0-----:R-:W-:Y:S02]  /*cfa0*/  IABS R8, R26 ;  /* 0x0000001a00087213 */ /* 0x001fe40000000000 */
[----:B------:R-:W3:Y:S04]  /*cfb0*/  LDL.LU R26, [R1+0x6a8] ;  /* 0x0006a800011a7983 */ /* 0x000ee80000300800 */
[----:B------:R-:W4:Y:S01]  /*cfc0*/  LDL.LU R21, [R1+0x6ac] ;  /* 0x0006ac0001157983 */ /* 0x000f220000300800 */
[----:B------:R-:W-:Y:S01]  /*cfd0*/  IMAD.HI.U32 R7, R20, R15, RZ ;  /* 0x0000000f14077227 */ /* 0x000fe200078e00ff */
[----:B------:R-:W-:-:S02]  /*cfe0*/  IABS R6, R23 ;  /* 0x0000001700067213 */ /* 0x000fc40000000000 */
[----:B------:R-:W3:Y:S01]  /*cff0*/  LDL.LU R22, [R1+0x6b0] ;  /* 0x0006b00001167983 */ /* 0x000ee20000300800 */
[----:B------:R-:W-:-:S04]  /*d000*/  IMAD.MOV R7, RZ, RZ, -R7 ;  /* 0x000000ffff077224 */ /* 0x000fc800078e0a07 */
[----:B------:R-:W-:-:S05]  /*d010*/  IMAD R15, R0, R7, R15 ;  /* 0x00000007000f7224 */ /* 0x000fca00078e020f */
[----:B------:R-:W-:Y:S01]  /*d020*/  ISETP.GT.U32.AND P1, PT, R0, R15, PT ;  /* 0x0000000f0000720c */ /* 0x000fe20003f24070 */
[----:B------:R-:W-:-:S12]  /*d030*/  IMAD.HI.U32 R5, R20, R6, RZ ;  /* 0x0000000614057227 */ /* 0x000fd800078e00ff */
[----:B------:R-:W-:-:S05]  /*d040*/  @!P1 IMAD.IADD R15, R15, 0x1, -R0 ;  /* 0x000000010f0f9824 */ /* 0x000fca00078e0a00 */
[----:B------:R-:W-:Y:S01]  /*d050*/  ISETP.GT.U32.AND P1, PT, R0, R15, PT ;  /* 0x0000000f0000720c */ /* 0x000fe20003f24070 */
[----:B------:R-:W-:-:S04]  /*d060*/  IMAD.HI.U32 R2, R20, R10, RZ ;  /* 0x0000000a14027227 */ /* 0x000fc800078e00ff */
[----:B------:R-:W-:Y:S02]  /*d070*/  IMAD.MOV R5, RZ, RZ, -R5 ;  /* 0x000000ffff057224 */ /* 0x000fe400078e0a05 */
[----:B------:R-:W-:Y:S02]  /*d080*/  IMAD.MOV.U32 R12, RZ, RZ, R16 ;  /* 0x000000ffff0c7224 */ /* 0x000fe400078e0010 */
[----:B------:R-:W-:Y:S02]  /*d090*/  IMAD.MOV.U32 R11, RZ, RZ, R4 ;  /* 0x000000ffff0b7224 */ /* 0x000fe400078e0004 */
[----:B------:R-:W-:Y:S02]  /*d0a0*/  IMAD.MOV R2, RZ, RZ, -R2 ;  /* 0x000000ffff027224 */ /* 0x000fe400078e0a02 */
[----:B------:R-:W-:Y:S02]  /*d0b0*/  IMAD R14, R0, R5, R6 ;  /* 0x00000005000e7224 */ /* 0x000fe400078e0206 */
[----:B------:R-:W-:-:S02]  /*d0c0*/  @!P4 IMAD.MOV R12, RZ, RZ, -R12 ;  /* 0x000000ffff0cc224 */ /* 0x000fc400078e0a0c */
[----:B------:R-:W-:Y:S01]  /*d0d0*/  @!P5 IMAD.MOV R11, RZ, RZ, -R11 ;  /* 0x000000ffff0bd224 */ /* 0x000fe200078e0a0b */
[C---:B------:R-:W-:Y:S01]  /*d0e0*/  ISETP.GT.U32.AND P4, PT, R0.reuse, R14, PT ;  /* 0x0000000e0000720c */ /* 0x040fe20003f84070 */
[----:B------:R-:W-:Y:S01]  /*d0f0*/  IMAD R10, R0, R2, R10 ;  /* 0x00000002000a7224 */ /* 0x000fe200078e020a */
[----:B------:R-:W-:Y:S01]  /*d100*/  STL [R1+0xe8], R12 ;  /* 0x0000e80c01007387 */ /* 0x000fe20000100800 */
[----:B------:R-:W-:-:S03]  /*d110*/  @!P1 IMAD.IADD R15, R15, 0x1, -R0 ;  /* 0x000000010f0f9824 */ /* 0x000fc600078e0a00 */
[----:B------:R0:W-:Y:S01]  /*d120*/  STL [R1+0xe0], R11 ;  /* 0x0000e00b01007387 */ /* 0x0001e20000100800 */
[----:B------:R-:W-:-:S06]  /*d130*/  ISETP.GT.U32.AND P5, PT, R0, R10, PT ;  /* 0x0000000a0000720c */ /* 0x000fcc0003fa4070 */
[----:B------:R-:W-:-:S07]  /*d140*/  @!P4 IMAD.IADD R14, R14, 0x1, -R0 ;  /* 0x000000010e0ec824 */ /* 0x000fce00078e0a00 */
[----:B------:R-:W-:Y:S01]  /*d150*/  @!P5 IMAD.IADD R10, R10, 0x1, -R0 ;  /* 0x000000010a0ad824 */ /* 0x000fe200078e0a00 */
[----:B------:R-:W-:Y:S01]  /*d160*/  ISETP.GT.U32.AND P5, PT, R0, R14, PT ;  /* 0x0000000e0000720c */ /* 0x000fe20003fa4070 */
[----:B0-----:R-:W-:Y:S01]  /*d170*/  IMAD.MOV.U32 R11, RZ, RZ, R15 ;  /* 0x000000ffff0b7224 */ /* 0x001fe200078e000f */
[----:B------:R-:W-:Y:S01]  /*d180*/  ISETP.GE.AND P6, PT, R23, RZ, PT ;  /* 0x000000ff1700720c */ /* 0x000fe20003fc6270 */
[----:B------:R-:W-:-:S03]  /*d190*/  IMAD.HI.U32 R18, R20, R8, RZ ;  /* 0x0000000814127227 */ /* 0x000fc600078e00ff */
[----:B------:R-:W-:Y:S01]  /*d1a0*/  @!P2 IADD3 R11, -R11, RZ, RZ ;  /* 0x000000ff0b0ba210 */ /* 0x000fe20007ffe1ff */
[----:B------:R-:W-:-:S06]  /*d1b0*/  IMAD.MOV R16, RZ, RZ, -R18 ;  /* 0x000000ffff107224 */ /* 0x000fcc00078e0a12 */
[----:B------:R-:W-:Y:S02]  /*d1c0*/  @!P5 IMAD.IADD R14, R14, 0x1, -R0 ;  /* 0x000000010e0ed824 */ /* 0x000fe400078e0a00 */
[----:B------:R-:W-:-:S05]  /*d1d0*/  IMAD R8, R0, R16, R8 ;  /* 0x0000001000087224 */ /* 0x000fca00078e0208 */
[C---:B------:R-:W-:Y:S02]  /*d1e0*/  ISETP.GT.U32.AND P4, PT, R0.reuse, R8, PT ;  /* 0x000000080000720c */ /* 0x040fe40003f84070 */
[----:B------:R-:W-:-:S11]  /*d1f0*/  ISETP.GT.U32.AND P2, PT, R0, R10, PT ;  /* 0x0000000a0000720c */ /* 0x000fd60003f44070 */
[----:B------:R-:W-:-:S05]  /*d200*/  @!P4 IMAD.IADD R8, R8, 0x1, -R0 ;  /* 0x000000010808c824 */ /* 0x000fca00078e0a00 */
[----:B------:R-:W-:Y:S02]  /*d210*/  ISETP.GT.U32.AND P4, PT, R0, R8, PT ;  /* 0x000000080000720c */ /* 0x000fe40003f84070 */
[----:B--2---:R-:W-:Y:S02]  /*d220*/  IABS R5, R27 ;  /* 0x0000001b00057213 */ /* 0x004fe40000000000 */
[----:B------:R-:W-:Y:S02]  /*d230*/  ISETP.GE.AND P1, PT, R27, RZ, PT ;  /* 0x000000ff1b00720c */ /* 0x000fe40003f26270 */
[----:B------:R-:W2:Y:S01]  /*d240*/  LDL.LU R27, [R1+0x6b4] ;  /* 0x0006b400011b7983 */ /* 0x000ea20000300800 */
[----:B------:R-:W-:Y:S01]  /*d250*/  IMAD.HI.U32 R6, R20, R5, RZ ;  /* 0x0000000514067227 */ /* 0x000fe200078e00ff */
[----:B------:R-:W-:Y:S02]  /*d260*/  IABS R7, R25 ;  /* 0x0000001900077213 */ /* 0x000fe40000000000 */
[----:B------:R-:W2:Y:S02]  /*d270*/  LDL.LU R23, [R1+0x6b8] ;  /* 0x0006b80001177983 */ /* 0x000ea40000300800 */
[----:B------:R-:W-:Y:S01]  /*d280*/  IADD3 R6, -R6, RZ, RZ ;  /* 0x000000ff06067210 */ /* 0x000fe20007ffe1ff */
[----:B------:R-:W-:Y:S01]  /*d290*/  IMAD.HI.U32 R17, R20, R7, RZ ;  /* 0x0000000714117227 */ /* 0x000fe200078e00ff */
[----:B------:R0:W-:Y:S03]  /*d2a0*/  STL [R1+0xdc], R11 ;  /* 0x0000dc0b01007387 */ /* 0x0001e60000100800 */
[----:B------:R-:W-:-:S02]  /*d2b0*/  IMAD.MOV R4, RZ, RZ, -R17 ;  /* 0x000000ffff047224 */ /* 0x000fc400078e0a11 */
[C---:B------:R-:W-:Y:S01]  /*d2c0*/  IMAD R5, R0.reuse, R6, R5 ;  /* 0x0000000600057224 */ /* 0x040fe200078e0205 */
[----:B------:R-:W-:Y:S01]  /*d2d0*/  IABS R9, R3 ;  /* 0x0000000300097213 */ /* 0x000fe20000000000 */
[C---:B------:R-:W-:Y:S02]  /*d2e0*/  IMAD R7, R0.reuse, R4, R7 ;  /* 0x0000000400077224 */ /* 0x040fe400078e0207 */
[----:B0-----:R-:W-:Y:S01]  /*d2f0*/  IMAD.MOV.U32 R11, RZ, RZ, R14 ;  /* 0x000000ffff0b7224 */ /* 0x001fe200078e000e */
[----:B------:R-:W-:Y:S01]  /*d300*/  ISETP.GT.U32.AND P5, PT, R0, R5, PT ;  /* 0x000000050000720c */ /* 0x000fe20003fa4070 */
[----:B------:R-:W-:-:S04]  /*d310*/  IMAD.HI.U32 R2, R20, R9, RZ ;  /* 0x0000000914027227 */ /* 0x000fc800078e00ff */
[----:B------:R-:W-:Y:S01]  /*d320*/  @!P6 IMAD.MOV R11, RZ, RZ, -R11 ;  /* 0x000000ffff0be224 */ /* 0x000fe200078e0a0b */
[----:B------:R-:W-:Y:S01]  /*d330*/  ISETP.GT.U32.AND P6, PT, R0, R7, PT ;  /* 0x000000070000720c */ /* 0x000fe20003fc4070 */
[----:B------:R-:W-:-:S04]  /*d340*/  IMAD.MOV R2, RZ, RZ, -R2 ;  /* 0x000000ffff027224 */ /* 0x000fc800078e0a02 */
[----:B------:R-:W-:Y:S02]  /*d350*/  IMAD R9, R0, R2, R9 ;  /* 0x0000000200097224 */ /* 0x000fe400078e0209 */
[----:B------:R-:W-:-:S06]  /*d360*/  @!P5 IMAD.IADD R5, R5, 0x1, -R0 ;  /* 0x000000010505d824 */ /* 0x000fcc00078e0a00 */
[----:B------:R-:W-:Y:S02]  /*d370*/  @!P6 IADD3 R7, R7, -R0, RZ ;  /* 0x800000000707e210 */ /* 0x000fe40007ffe0ff */
[----:B------:R-:W-:Y:S01]  /*d380*/  ISETP.GT.U32.AND P6, PT, R0, R5, PT ;  /* 0x000000050000720c */ /* 0x000fe20003fc4070 */
[----:B------:R0:W-:Y:S01]  /*d390*/  STL [R1+0xd8], R11 ;  /* 0x0000d80b01007387 */ /* 0x0001e20000100800 */
[----:B------:R-:W-:-:S03]  /*d3a0*/  ISETP.GE.AND P5, PT, R25, RZ, PT ;  /* 0x000000ff1900720c */ /* 0x000fc60003fa6270 */
[----:B------:R-:W2:Y:S01]  /*d3b0*/  LDL R25, [R1+0xd68] ;  /* 0x000d680001197983 */ /* 0x000ea20000100800 */
[----:B------:R-:W-:-:S07]  /*d3c0*/  @!P2 IMAD.IADD R10, R10, 0x1, -R0 ;  /* 0x000000010a0aa824 */ /* 0x000fce00078e0a00 */
[--C-:B------:R-:W-:Y:S01]  /*d3d0*/  @!P6 IMAD.IADD R5, R5, 0x1, -R0.reuse ;  /* 0x000000010505e824 */ /* 0x100fe200078e0a00 */
[----:B0-----:R-:W0:Y:S01]  /*d3e0*/  LDC R11, c[0x0][0x23c] ;  /* 0x00008f00ff0b7b82 */ /* 0x001e220000000800 */
[----:B------:R-:W-:Y:S02]  /*d3f0*/  @!P4 IMAD.IADD R8, R8, 0x1, -R0 ;  /* 0x000000010808c824 */ /* 0x000fe400078e0a00 */
[----:B------:R-:W-:Y:S02]  /*d400*/  @!P0 IMAD.MOV R10, RZ, RZ, -R10 ;  /* 0x000000ffff0a8224 */ /* 0x000fe400078e0a0a */
[----:B------:R-:W-:-:S03]  /*d410*/  @!P3 IMAD.MOV R8, RZ, RZ, -R8 ;  /* 0x000000ffff08b224 */ /* 0x000fc600078e0a08 */
[----:B------:R-:W-:Y:S04]  /*d420*/  STL [R1+0xd4], R10 ;  /* 0x0000d40a01007387 */ /* 0x000fe80000100800 */
[----:B------:R-:W-:Y:S01]  /*d430*/  STL [R1+0xd0], R8 ;  /* 0x0000d00801007387 */ /* 0x000fe20000100800 */
[----:B----4-:R-:W-:-:S05]  /*d440*/  IABS R2, R21 ;  /* 0x0000001500027213 */ /* 0x010fca0000000000 */
[----:B------:R-:W-:-:S04]  /*d450*/  IMAD.HI.U32 R16, R20, R2, RZ ;  /* 0x0000000214107227 */ /* 0x000fc800078e00ff */
[----:B------:R-:W-:-:S04]  /*d460*/  IMAD.MOV R16, RZ, RZ, -R16 ;  /* 0x000000ffff107224 */ /* 0x000fc800078e0a10 */
[----:B------:R-:W-:-:S05]  /*d470*/  IMAD R2, R0, R16, R2 ;  /* 0x0000001000027224 */ /* 0x000fca00078e0202 */
[----:B------:R-:W-:Y:S02]  /*d480*/  ISETP.GT.U32.AND P6, PT, R0, R2, PT ;  /* 0x000000020000720c */ /* 0x000fe40003fc4070 */
[----:B---3--:R-:W-:-:S11]  /*d490*/  IABS R17, R26 ;  /* 0x0000001a00117213 */ /* 0x008fd60000000000 */
[----:B------:R-:W-:Y:S01]  /*d4a0*/  @!P6 IMAD.IADD R2, R2, 0x1, -R0 ;  /* 0x000000010202e824 */ /* 0x000fe200078e0a00 */
[----:B------:R-:W-:Y:S02]  /*d4b0*/  ISETP.GE.AND P6, PT, R26, RZ, PT ;  /* 0x000000ff1a00720c */ /* 0x000fe40003fc6270 */
[----:B------:R-:W3:Y:S01]  /*d4c0*/  LDL.LU R26, [R1+0x6bc] ;  /* 0x0006bc00011a7983 */ /* 0x000ee20000300800 */
[----:B------:R-:W-:Y:S01]  /*d4d0*/  IMAD.HI.U32 R15, R20, R17, RZ ;  /* 0x00000011140f7227 */ /* 0x000fe200078e00ff */
[----:B------:R-:W-:-:S03]  /*d4e0*/  IABS R4, R24 ;  /* 0x0000001800047213 */ /* 0x000fc60000000000 */
[----:B------:R-:W-:Y:S02]  /*d4f0*/  IMAD.MOV R15, RZ, RZ, -R15 ;  /* 0x000000ffff0f7224 */ /* 0x000fe400078e0a0f */
[----:B------:R-:W-:-:S04]  /*d500*/  IMAD.HI.U32 R19, R20, R4, RZ ;  /* 0x0000000414137227 */ /* 0x000fc800078e00ff */
[----:B------:R-:W-:Y:S02]  /*d510*/  IMAD R14, R0, R15, R17 ;  /* 0x0000000f000e7224 */ /* 0x000fe400078e0211 */
[----:B------:R-:W-:-:S03]  /*d520*/  IMAD.MOV R19, RZ, RZ, -R19 ;  /* 0x000000ffff137224 */ /* 0x000fc600078e0a13 */
[C---:B------:R-:W-:Y:S01]  /*d530*/  ISETP.GT.U32.AND P3, PT, R0.reuse, R14, PT ;  /* 0x0000000e0000720c */ /* 0x040fe20003f64070 */
[----:B------:R-:W-:-:S05]  /*d540*/  IMAD R4, R0, R19, R4 ;  /* 0x0000001300047224 */ /* 0x000fca00078e0204 */
[C---:B------:R-:W-:Y:S02]  /*d550*/  ISETP.GT.U32.AND P4, PT, R0.reuse, R4, PT ;  /* 0x000000040000720c */ /* 0x040fe40003f84070 */
[----:B------:R-:W-:-:S05]  /*d560*/  ISETP.GT.U32.AND P2, PT, R0, R9, PT ;  /* 0x000000090000720c */ /* 0x000fca0003f44070 */
[----:B------:R-:W-:-:S06]  /*d570*/  @!P3 IADD3 R14, R14, -R0, RZ ;  /* 0x800000000e0eb210 */ /* 0x000fcc0007ffe0ff */
[--C-:B------:R-:W-:Y:S02]  /*d580*/  @!P4 IMAD.IADD R4, R4, 0x1, -R0.reuse ;  /* 0x000000010404c824 */ /* 0x100fe400078e0a00 */
[----:B------:R-:W-:Y:S01]  /*d590*/  @!P2 IMAD.IADD R9, R9, 0x1, -R0 ;  /* 0x000000010909a824 */ /* 0x000fe200078e0a00 */
[C---:B------:R-:W-:Y:S02]  /*d5a0*/  ISETP.GT.U32.AND P2, PT, R0.reuse, R7, PT ;  /* 0x000000070000720c */ /* 0x040fe40003f44070 */
[C---:B------:R-:W-:Y:S02]  /*d5b0*/  ISETP.GT.U32.AND P0, PT, R0.reuse, R4, PT ;  /* 0x000000040000720c */ /* 0x040fe40003f04070 */
[----:B------:R-:W-:-:S09]  /*d5c0*/  ISETP.GT.U32.AND P4, PT, R0, R9, PT ;  /* 0x000000090000720c */ /* 0x000fd20003f84070 */
[--C-:B------:R-:W-:Y:S02]  /*d5d0*/  @!P2 IMAD.IADD R7, R7, 0x1, -R0.reuse ;  /* 0x000000010707a824 */ /* 0x100fe400078e0a00 */
[----:B------:R-:W-:Y:S01]  /*d5e0*/  @!P0 IMAD.IADD R4, R4, 0x1, -R0 ;  /* 0x0000000104048824 */ /* 0x000fe200078e0a00 */
[----:B------:R-:W-:Y:S02]  /*d5f0*/  ISETP.GE.AND P0, PT, R24, RZ, PT ;  /* 0x000000ff1800720c */ /* 0x000fe40003f06270 */
[----:B------:R-:W4:Y:S01]  /*d600*/  LDL.LU R24, [R1+0x6c0] ;  /* 0x0006c00001187983 */ /* 0x000f220000300800 */
[----:B------:R-:W-:Y:S01]  /*d610*/  ISETP.GE.AND P2, PT, R3, RZ, PT ;  /* 0x000000ff0300720c */ /* 0x000fe20003f46270 */
[----:B------:R-:W-:-:S04]  /*d620*/  IMAD.MOV.U32 R3, RZ, RZ, R5 ;  /* 0x000000ffff037224 */ /* 0x000fc800078e0005 */
[----:B------:R-:W-:-:S05]  /*d630*/  @!P1 IMAD.MOV R3, RZ, RZ, -R3 ;  /* 0x000000ffff039224 */ /* 0x000fca00078e0a03 */
[----:B------:R1:W-:Y:S01]  /*d640*/  STL [R1+0xc8], R3 ;  /* 0x0000c80301007387 */ /* 0x0003e20000100800 */
[----:B------:R-:W-:-:S03]  /*d650*/  @!P4 IMAD.IADD R9, R9, 0x1, -R0 ;  /* 0x000000010909c824 */ /* 0x000fc600078e0a00 */
[----:B-1----:R-:W4:Y:S01]  /*d660*/  LDL.LU R3, [R1+0x6c4] ;  /* 0x0006c40001037983 */ /* 0x002f220000300800 */
[----:B------:R-:W-:Y:S01]  /*d670*/  @!P2 IMAD.MOV R9, RZ, RZ, -R9 ;  /* 0x000000ffff09a224 */ /* 0x000fe200078e0a09 */
[----:B------:R-:W-:Y:S02]  /*d680*/  IABS R6, R22 ;  /* 0x0000001600067213 */ /* 0x000fe40000000000 */
[----:B--2---:R-:W-:-:S05]  /*d690*/  IABS R15, R27 ;  /* 0x0000001b000f7213 */ /* 0x004fca0000000000 */
[----:B------:R-:W-:-:S04]  /*d6a0*/  IMAD.HI.U32 R10, R20, R15, RZ ;  /* 0x0000000f140a7227 */ /* 0x000fc800078e00ff */
[----:B------:R-:W-:-:S04]  /*d6b0*/  IMAD.MOV R10, RZ, RZ, -R10 ;  /* 0x000000ffff0a7224 */ /* 0x000fc800078e0a0a */
[----:B------:R-:W-:-:S05]  /*d6c0*/  IMAD R10, R0, R10, R15 ;  /* 0x0000000a000a7224 */ /* 0x000fca00078e020f */
[----:B------:R-:W-:-:S13]  /*d6d0*/  ISETP.GT.U32.AND P3, PT, R0, R10, PT ;  /* 0x0000000a0000720c */ /* 0x000fda0003f64070 */
[----:B------:R-:W-:Y:S01]  /*d6e0*/  @!P3 IMAD.IADD R10, R10, 0x1, -R0 ;  /* 0x000000010a0ab824 */ /* 0x000fe200078e0a00 */
[----:B------:R-:W-:-:S13]  /*d6f0*/  ISETP.GT.U32.AND P3, PT, R0, R2, PT ;  /* 0x000000020000720c */ /* 0x000fda0003f64070 */
[----:B------:R-:W-:Y:S01]  /*d700*/  @!P3 IMAD.IADD R2, R2, 0x1, -R0 ;  /* 0x000000010202b824 */ /* 0x000fe200078e0a00 */
[----:B------:R-:W-:Y:S02]  /*d710*/  ISETP.GE.AND P3, PT, R27, RZ, PT ;  /* 0x000000ff1b00720c */ /* 0x000fe40003f66270 */
[----:B------:R-:W1:Y:S01]  /*d720*/  S2R R27, SR_TID.X ;  /* 0x00000000001b7919 */ /* 0x000e620000002100 */
[----:B------:R-:W-:Y:S02]  /*d730*/  IABS R5, R25 ;  /* 0x0000001900057213 */ /* 0x000fe40000000000 */
[----:B------:R-:W-:Y:S01]  /*d740*/  ISETP.GT.U32.AND P2, PT, R0, R10, PT ;  /* 0x0000000a0000720c */ /* 0x000fe20003f44070 */
[----:B------:R-:W-:Y:S02]  /*d750*/  IMAD.MOV.U32 R12, RZ, RZ, R7 ;  /* 0x000000ffff0c7224 */ /* 0x000fe400078e0007 */
[----:B------:R-:W-:Y:S02]  /*d760*/  IMAD.MOV.U32 R7, RZ, RZ, R5 ;  /* 0x000000ffff077224 */ /* 0x000fe400078e0005 */
[----:B------:R-:W-:-:S04]  /*d770*/  IMAD.HI.U32 R18, R20, R6, RZ ;  /* 0x0000000614127227 */ /* 0x000fc800078e00ff */
[----:B------:R-:W-:Y:S02]  /*d780*/  @!P5 IMAD.MOV R12, RZ, RZ, -R12 ;  /* 0x000000ffff0cd224 */ /* 0x000fe400078e0a0c */
[----:B------:R-:W-:-:S04]  /*d790*/  IMAD.HI.U32 R5, R20, R7, RZ ;  /* 0x0000000714057227 */ /* 0x000fc800078e00ff */
[----:B------:R-:W-:Y:S02]  /*d7a0*/  IMAD.MOV R18, RZ, RZ, -R18 ;  /* 0x000000ffff127224 */ /* 0x000fe400078e0a12 */
[----:B------:R-:W-:Y:S01]  /*d7b0*/  @!P0 IMAD.MOV R4, RZ, RZ, -R4 ;  /* 0x000000ffff048224 */ /* 0x000fe200078e0a04 */
[----:B------:R-:W-:Y:S01]  /*d7c0*/  STL [R1+0xc0], R12 ;  /* 0x0000c00c01007387 */ /* 0x000fe20000100800 */
[----:B------:R-:W-:Y:S02]  /*d7d0*/  IMAD.MOV R5, RZ, RZ, -R5 ;  /* 0x000000ffff057224 */ /* 0x000fe400078e0a05 */
[----:B------:R-:W-:Y:S01]  /*d7e0*/  IMAD R6, R0, R18, R6 ;  /* 0x0000001200067224 */ /* 0x000fe200078e0206 */
[----:B------:R-:W-:Y:S01]  /*d7f0*/  STL [R1+0xbc], R9 ;  /* 0x0000bc0901007387 */ /* 0x000fe20000100800 */
[----:B------:R-:W-:-:S03]  /*d800*/  @!P2 IMAD.IADD R10, R10, 0x1, -R0 ;  /* 0x000000010a0aa824 */ /* 0x000fc600078e0a00 */
[----:B------:R2:W-:Y:S01]  /*d810*/  STL [R1+0xb8], R4 ;  /* 0x0000b80401007387 */ /* 0x0005e20000100800 */
[----:B-1----:R-:W-:Y:S01]  /*d820*/  LOP3.LUT R27, R27, 0x3f, RZ, 0xc0, !PT ;  /* 0x0000003f1b1b7812 */ /* 0x002fe200078ec0ff */
[----:B------:R-:W-:-:S04]  /*d830*/  IMAD R7, R0, R5, R7 ;  /* 0x0000000500077224 */ /* 0x000fc800078e0207 */
[----:B0-----:R-:W-:Y:S01]  /*d840*/  IMAD R5, R27, R11, RZ ;  /* 0x0000000b1b057224 */ /* 0x001fe200078e02ff */
[----:B------:R-:W-:Y:S02]  /*d850*/  IABS R16, R23 ;  /* 0x0000001700107213 */ /* 0x000fe40000000000 */
[----:B------:R-:W-:-:S03]  /*d860*/  ISETP.GT.U32.AND P4, PT, R0, R6, PT ;  /* 0x000000060000720c */ /* 0x000fc60003f84070 */
[----:B------:R-:W-:-:S04]  /*d870*/  IMAD.HI.U32 R8, R20, R16, RZ ;  /* 0x0000001014087227 */ /* 0x000fc800078e00ff */
[----:B------:R-:W-:-:S04]  /*d880*/  IMAD.MOV R8, RZ, RZ, -R8 ;  /* 0x000000ffff087224 */ /* 0x000fc800078e0a08 */
[----:B------:R-:W-:Y:S02]  /*d890*/  IMAD R8, R0, R8, R16 ;  /* 0x0000000800087224 */ /* 0x000fe400078e0210 */
[----:B------:R-:W-:Y:S01]  /*d8a0*/  @!P4 IMAD.IADD R6, R6, 0x1, -R0 ;  /* 0x000000010606c824 */ /* 0x000fe200078e0a00 */
[----:B---3--:R-:W-:Y:S02]  /*d8b0*/  ISETP.GE.AND P2, PT, R26, RZ, PT ;  /* 0x000000ff1a00720c */ /* 0x008fe40003f46270 */
[----:B------:R-:W-:Y:S02]  /*d8c0*/  IABS R18, R26 ;  /* 0x0000001a00127213 */ /* 0x000fe40000000000 */
[----:B------:R-:W3:Y:S04]  /*d8d0*/  LDL.LU R26, [R1+0x6c8] ;  /* 0x0006c800011a7983 */ /* 0x000ee80000300800 */
[----:B------:R-:W3:Y:S01]  /*d8e0*/  LDL.LU R27, [R1+0x6cc] ;  /* 0x0006cc00011b7983 */ /* 0x000ee20000300800 */
[----:B------:R-:W-:-:S02]  /*d8f0*/  ISETP.GT.U32.AND P4, PT, R0, R8, PT ;  /* 0x000000080000720c */ /* 0x000fc40003f84070 */
[----:B------:R-:W-:Y:S02]  /*d900*/  ISETP.GE.AND P0, PT, R22, RZ, PT ;  /* 0x000000ff1600720c */ /* 0x000fe40003f06270 */
[----:B------:R-:W3:Y:S01]  /*d910*/  LDL.LU R22, [R1+0x6d0] ;  /* 0x0006d00001167983 */ /* 0x000ee20000300800 */
[----:B------:R-:W-:-:S08]  /*d920*/  ISETP.GT.U32.AND P1, PT, R0, R14, PT ;  /* 0x0000000e0000720c */ /* 0x000fd00003f24070 */
[----:B------:R-:W-:-:S04]  /*d930*/  @!P4 IADD3 R8, R8, -R0, RZ ;  /* 0x800000000808c210 */ /* 0x000fc80007ffe0ff */
[----:B------:R-:W-:Y:S01]  /*d940*/  ISETP.GT.U32.AND P4, PT, R0, R8, PT ;  /* 0x000000080000720c */ /* 0x000fe20003f84070 */
[----:B------:R-:W-:Y:S01]  /*d950*/  @!P1 IMAD.IADD R14, R14, 0x1, -R0 ;  /* 0x000000010e0e9824 */ /* 0x000fe200078e0a00 */
[----:B------:R-:W-:Y:S01]  /*d960*/  ISETP.GT.U32.AND P5, PT, R0, R6, PT ;  /* 0x000000060000720c */ /* 0x000fe20003fa4070 */
[----:B------:R-:W-:Y:S02]  /*d970*/  IMAD R15, R11, 0x40, R5 ;  /* 0x000000400b0f7824 */ /* 0x000fe400078e0205 */
[----:B------:R-:W-:-:S08]  /*d980*/  IMAD.MOV.U32 R11, RZ, RZ, R14 ;  /* 0x000000ffff0b7224 */ /* 0x000fd000078e000e */
[----:B------:R-:W-:Y:S01]  /*d990*/  @!P4 IMAD.IADD R8, R8, 0x1, -R0 ;  /* 0x000000010808c824 */ /* 0x000fe200078e0a00 */
[----:B--2---:R-:W-:Y:S01]  /*d9a0*/  LEA R4, P4, R5, UR8, 0x1 ;  /* 0x0000000805047c11 */ /* 0x004fe2000f8808ff */
[----:B------:R-:W-:-:S03]  /*d9b0*/  @!P6 IMAD.MOV R11, RZ, RZ, -R11 ;  /* 0x000000ffff0be224 */ /* 0x000fc600078e0a0b */
[----:B------:R-:W-:Y:S02]  /*d9c0*/  LEA.HI.X.SX32 R5, R5, UR9, 0x1, P4 ;  /* 0x0000000905057c11 */ /* 0x000fe4000a0f0eff */
[C---:B------:R-:W-:Y:S01]  /*d9d0*/  LEA R14, P4, R15.reuse, UR8, 0x1 ;  /* 0x000000080f0e7c11 */ /* 0x040fe2000f8808ff */
[----:B------:R-:W-:Y:S03]  /*d9e0*/  STL [R1+0x2704], R4 ;  /* 0x0027040401007387 */ /* 0x000fe60000100800 */
[----:B------:R-:W-:Y:S01]  /*d9f0*/  LEA.HI.X.SX32 R15, R15, UR9, 0x1, P4 ;  /* 0x000000090f0f7c11 */ /* 0x000fe2000a0f0eff */
[----:B------:R0:W-:Y:S01]  /*da00*/  STL [R1+0x2700], R5 ;  /* 0x0027000501007387 */ /* 0x0001e20000100800 */
[----:B------:R-:W-:Y:S01]  /*da10*/  @!P5 IMAD.IADD R6, R6, 0x1, -R0 ;  /* 0x000000010606d824 */ /* 0x000fe200078e0a00 */
[----:B------:R-:W-:Y:S01]  /*da20*/  ISETP.GE.AND P5, PT, R23, RZ, PT ;  /* 0x000000ff1700720c */ /* 0x000fe20003fa6270 */
[----:B------:R-:W-:Y:S01]  /*da30*/  IMAD.HI.U32 R17, R20, R18, RZ ;  /* 0x0000001214117227 */ /* 0x000fe200078e00ff */
[----:B------:R-:W-:Y:S01]  /*da40*/  STL [R1+0xb0], R11 ;  /* 0x0000b00b01007387 */ /* 0x000fe20000100800 */
[----:B------:R-:W-:Y:S01]  /*da50*/  ISETP.GE.AND P1, PT, R21, RZ, PT ;  /* 0x000000ff1500720c */ /* 0x000fe20003f26270 */
[----:B------:R-:W-:-:S02]  /*da60*/  ULDC.64 UR8, c[0x0][0x210] ;  /* 0x0000840000087ab9 */ /* 0x000fc40000000a00 */
[----:B------:R-:W-:Y:S04]  /*da70*/  STL [R1+0x27dc], R14 ;  /* 0x0027dc0e01007387 */ /* 0x000fe80000100800 */
[----:B------:R-:W-:Y:S04]  /*da80*/  STL [R1+0x27d8], R15 ;  /* 0x0027d80f01007387 */ /* 0x000fe80000100800 */
[----:B------:R-:W2:Y:S01]  /*da90*/  LDL.LU R23, [R1+0x6d4] ;  /* 0x0006d40001177983 */ /* 0x000ea20000300800 */
[----:B------:R-:W-:Y:S01]  /*daa0*/  ISETP.GT.U32.AND P6, PT, R0, R7, PT ;  /* 0x000000070000720c */ /* 0x000fe20003fc4070 */
[----:B0-----:R-:W-:-:S04]  /*dab0*/  IMAD.MOV.U32 R5, RZ, RZ, R2 ;  /* 0x000000ffff057224 */ /* 0x001fc800078e0002 */
[----:B------:R-:W-:Y:S01]  /*dac0*/  @!P1 IMAD.MOV R5, RZ, RZ, -R5 ;  /* 0x000000ffff059224 */ /* 0x000fe200078e0a05 */
[----:B----4-:R-:W-:Y:S01]  /*dad0*/  IABS R16, R24 ;  /* 0x0000001800107213 */ /* 0x010fe20000000000 */
[----:B------:R-:W-:Y:S01]  /*dae0*/  IMAD.MOV R17, RZ, RZ, -R17 ;  /* 0x000000ffff117224 */ /* 0x000fe200078e0a11 */
[----:B------:R-:W-:Y:S02]  /*daf0*/  ISETP.GE.AND P4, PT, R24, RZ, PT ;  /* 0x000000ff1800720c */ /* 0x000fe40003f86270 */
[----:B------:R-:W-:Y:S03]  /*db00*/  STL [R1+0xac], R5 ;  /* 0x0000ac0501007387 */ /* 0x000fe60000100800 */
[----:B------:R-:W-:Y:S01]  /*db10*/  @!P6 IMAD.IADD R7, R7, 0x1, -R0 ;  /* 0x000000010707e824 */ /* 0x000fe200078e0a00 */
[----:B------:R-:W4:Y:S01]  /*db20*/  LDL.LU R24, [R1+0x6d8] ;  /* 0x0006d80001187983 */ /* 0x000f220000300800 */
[----:B------:R-:W-:-:S02]  /*db30*/  IMAD.MOV.U32 R4, RZ, RZ, R6 ;  /* 0x000000ffff047224 */ /* 0x000fc400078e0006 */
[C---:B------:R-:W-:Y:S01]  /*db40*/  IMAD R17, R0.reuse, R17, R18 ;  /* 0x0000001100117224 */ /* 0x040fe200078e0212 */
[C---:B------:R-:W-:Y:S01]  /*db50*/  ISETP.GT.U32.AND P1, PT, R0.reuse, R7, PT ;  /* 0x000000070000720c */ /* 0x040fe20003f24070 */
[----:B------:R-:W-:Y:S01]  /*db60*/  @!P0 IMAD.MOV R4, RZ, RZ, -R4 ;  /* 0x000000ffff048224 */ /* 0x000fe200078e0a04 */
[----:B------:R-:W-:Y:S02]  /*db70*/  IABS R9, R3 ;  /* 0x0000000300097213 */ /* 0x000fe40000000000 */
[----:B------:R-:W-:Y:S02]  /*db80*/  ISETP.GT.U32.AND P0, PT, R0, R17, PT ;  /* 0x000000110000720c */ /* 0x000fe40003f04070 */
[----:B------:R0:W-:Y:S01]  /*db90*/  STL [R1+0xa8], R4 ;  /* 0x0000a80401007387 */ /* 0x0001e20000100800 */
[----:B------:R-:W-:-:S06]  /*dba0*/  IMAD.HI.U32 R19, R20, R9, RZ ;  /* 0x0000000914137227 */ /* 0x000fcc00078e00ff */
[----:B------:R-:W-:Y:S02]  /*dbb0*/  @!P1 IMAD.IADD R7, R7, 0x1, -R0 ;  /* 0x0000000107079824 */ /* 0x000fe400078e0a00 */
[----:B0-----:R-:W-:Y:S01]  /*dbc0*/  IMAD.MOV.U32 R4, RZ, RZ, R10 ;  /* 0x000000ffff047224 */ /* 0x001fe200078e000a */
[----:B------:R-:W-:Y:S01]  /*dbd0*/  ISETP.GE.AND P1, PT, R3, RZ, PT ;  /* 0x000000ff0300720c */ /* 0x000fe20003f26270 */
[----:B------:R-:W-:-:S03]  /*dbe0*/  IMAD.MOV.U32 R3, RZ, RZ, R8 ;  /* 0x000000ffff037224 */ /* 0x000fc600078e0008 */
[----:B------:R-:W-:Y:S01]  /*dbf0*/  @!P3 IADD3 R4, -R4, RZ, RZ ;  /* 0x000000ff0404b210 */ /* 0x000fe20007ffe1ff */
[----:B------:R-:W-:Y:S02]  /*dc00*/  IMAD.MOV R19, RZ, RZ, -R19 ;  /* 0x000000ffff137224 */ /* 0x000fe400078e0a13 */
[----:B------:R-:W-:Y:S01]  /*dc10*/  @!P0 IMAD.IADD R17, R17, 0x1, -R0 ;  /* 0x0000000111118824 */ /* 0x000fe200078e0a00 */
[----:B------:R-:W-:Y:S01]  /*dc20*/  ISETP.GE.AND P0, PT, R25, RZ, PT ;  /* 0x000000ff1900720c */ /* 0x000fe20003f06270 */
[----:B------:R-:W-:Y:S01]  /*dc30*/  @!P5 IMAD.MOV R3, RZ, RZ, -R3 ;  /* 0x000000ffff03d224 */ /* 0x000fe200078e0a03 */
[----:B------:R-:W-:Y:S01]  /*dc40*/  STL [R1+0xa4], R4 ;  /* 0x0000a40401007387 */ /* 0x000fe20000100800 */
[----:B------:R-:W-:-:S03]  /*dc50*/  IMAD R9, R0, R19, R9 ;  /* 0x0000001300097224 */ /* 0x000fc600078e0209 */
[----:B------:R-:W4:Y:S02]  /*dc60*/  LDL.LU R25, [R1+0x6dc] ;  /* 0x0006dc0001197983 */ /* 0x000f240000300800 */
[----:B------:R-:W-:Y:S02]  /*dc70*/  ISETP.GT.U32.AND P3, PT, R0, R9, PT ;  /* 0x000000090000720c */ /* 0x000fe40003f64070 */
[----:B------:R0:W-:Y:S01]  /*dc80*/  STL [R1+0xa0], R3 ;  /* 0x0000a00301007387 */ /* 0x0001e20000100800 */
[----:B------:R-:W-:-:S03]  /*dc90*/  IMAD.HI.U32 R21, R20, R16, RZ ;  /* 0x0000001014157227 */ /* 0x000fc600078e00ff */
[----:B0-----:R-:W4:Y:S02]  /*dca0*/  LDL.LU R3, [R1+0x6e0] ;  /* 0x0006e00001037983 */ /* 0x001f240000300800 */
[----:B------:R-:W-:-:S05]  /*dcb0*/  IADD3 R21, -R21, RZ, RZ ;  /* 0x000000ff15157210 */ /* 0x000fca0007ffe1ff */
[----:B------:R-:W-:Y:S02]  /*dcc0*/  @!P3 IMAD.IADD R9, R9, 0x1, -R0 ;  /* 0x000000010909b824 */ /* 0x000fe400078e0a00 */
[----:B------:R-:W-:-:S03]  /*dcd0*/  IMAD R16, R0, R21, R16 ;  /* 0x0000001500107224 */ /* 0x000fc600078e0210 */
[C---:B------:R-:W-:Y:S01]  /*dce0*/  ISETP.GT.U32.AND P3, PT, R0.reuse, R9, PT ;  /* 0x000000090000720c */ /* 0x040fe20003f64070 */
[----:B------:R-:W-:Y:S01]  /*dcf0*/  IMAD.MOV.U32 R5, RZ, RZ, R7 ;  /* 0x000000ffff057224 */ /* 0x000fe200078e0007 */
[----:B------:R-:W-:-:S03]  /*dd00*/  ISETP.GT.U32.AND P6, PT, R0, R16, PT ;  /* 0x000000100000720c */ /* 0x000fc60003fc4070 */
[----:B------:R-:W-:-:S05]  /*dd10*/  @!P0 IMAD.MOV R5, RZ, RZ, -R5 ;  /* 0x000000ffff058224 */ /* 0x000fca00078e0a05 */
[----:B------:R0:W-:Y:S03]  /*dd20*/  STL [R1+0x2888], R5 ;  /* 0x0028880501007387 */ /* 0x0001e60000100800 */
[--C-:B------:R-:W-:Y:S02]  /*dd30*/  @!P3 IMAD.IADD R9, R9, 0x1, -R0.reuse ;  /* 0x000000010909b824 */ /* 0x100fe400078e0a00 */
[----:B------:R-:W-:Y:S01]  /*dd40*/  @!P6 IMAD.IADD R16, R16, 0x1, -R0 ;  /* 0x000000011010e824 */ /* 0x000fe200078e0a00 */
[----:B------:R-:W-:-:S04]  /*dd50*/  ISETP.GT.U32.AND P6, PT, R0, R17, PT ;  /* 0x000000110000720c */ /* 0x000fc80003fc4070 */
[----:B------:R-:W-:-:S09]  /*dd60*/  ISETP.GT.U32.AND P5, PT, R0, R16, PT ;  /* 0x000000100000720c */ /* 0x000fd20003fa4070 */
[----:B------:R-:W-:-:S05]  /*dd70*/  @!P6 IADD3 R17, R17, -R0, RZ ;  /* 0x800000001111e210 */ /* 0x000fca0007ffe0ff */
[----:B------:R-:W-:Y:S02]  /*dd80*/  IMAD.MOV.U32 R4, RZ, RZ, R17 ;  /* 0x000000ffff047224 */ /* 0x000fe400078e0011 */
[----:B------:R-:W-:Y:S02]  /*dd90*/  @!P5 IMAD.IADD R16, R16, 0x1, -R0 ;  /* 0x000000011010d824 */ /* 0x000fe400078e0a00 */
[----:B------:R-:W-:Y:S02]  /*dda0*/  @!P2 IMAD.MOV R4, RZ, RZ, -R4 ;  /* 0x000000ffff04a224 */ /* 0x000fe400078e0a04 */
[----:B0-----:R-:W-:-:S04]  /*ddb0*/  IMAD.MOV.U32 R5, RZ, RZ, R16 ;  /* 0x000000ffff057224 */ /* 0x001fc800078e0010 */
[----:B------:R-:W-:Y:S01]  /*ddc0*/  @!P4 IMAD.MOV R5, RZ, RZ, -R5 ;  /* 0x000000ffff05c224 */ /* 0x000fe200078e0a05 */
[----:B---3--:R-:W-:Y:S02]  /*ddd0*/  IABS R19, R26 ;  /* 0x0000001a00137213 */ /* 0x008fe40000000000 */
[----:B------:R-:W-:-:S03]  /*dde0*/  IABS R18, R27 ;  /* 0x0000001b00127213 */ /* 0x000fc60000000000 */
[----:B------:R-:W-:Y:S02]  /*ddf0*/  IMAD.MOV.U32 R2, RZ, RZ, R19 ;  /* 0x000000ffff027224 */ /* 0x000fe400078e0013 */
[----:B------:R-:W-:Y:S02]  /*de00*/  IMAD.MOV.U32 R6, RZ, RZ, R18 ;  /* 0x000000ffff067224 */ /* 0x000fe400078e0012 */
[----:B------:R-:W-:-:S04]  /*de10*/  IMAD.HI.U32 R18, R20, R2, RZ ;  /* 0x0000000214127227 */ /* 0x000fc800078e00ff */
[----:B------:R-:W-:-:S04]  /*de20*/  IMAD.MOV R18, RZ, RZ, -R18 ;  /* 0x000000ffff127224 */ /* 0x000fc800078e0a12 */
[----:B------:R-:W-:Y:S01]  /*de30*/  IMAD R2, R0, R18, R2 ;  /* 0x0000001200027224 */ /* 0x000fe200078e0202 */
[----:B------:R-:W-:Y:S02]  /*de40*/  ISETP.GE.AND P3, PT, R26, RZ, PT ;  /* 0x000000ff1a00720c */ /* 0x000fe40003f66270 */
[----:B------:R-:W3:Y:S02]  /*de50*/  LDL.LU R26, [R1+0x6e4] ;  /* 0x0006e400011a7983 */ /* 0x000ee40000300800 */
[----:B------:R-:W-:-:S13]  /*de60*/  ISETP.GT.U32.AND P0, PT, R0, R2, PT ;  /* 0x000000020000720c */ /* 0x000fda0003f04070 */
[----:B------:R-:W-:Y:S01]  /*de70*/  @!P0 IMAD.IADD R2, R2, 0x1, -R0 ;  /* 0x0000000102028824 */ /* 0x000fe200078e0a00 */
[----:B------:R-:W-:Y:S02]  /*de80*/  ISETP.GE.AND P0, PT, R27, RZ, PT ;  /* 0x000000ff1b00720c */ /* 0x000fe40003f06270 */
[----:B------:R-:W3:Y:S01]  /*de90*/  LDL.LU R27, [R1+0x6e8] ;  /* 0x0006e800011b7983 */ /* 0x000ee20000300800 */
[----:B------:R-:W-:-:S03]  /*dea0*/  IMAD.HI.U32 R19, R20, R6, RZ ;  /* 0x0000000614137227 */ /* 0x000fc600078e00ff */
[----:B------:R0:W-:Y:S01]  /*deb0*/  STL [R1+0x98], R4 ;  /* 0x0000980401007387 */ /* 0x0001e20000100800 */
[----:B------:R-:W-:Y:S01]  /*dec0*/  IMAD.MOV R19, RZ, RZ, -R19 ;  /* 0x000000ffff137224 */ /* 0x000fe200078e0a13 */
[----:B0-----:R-:W-:-:S03]  /*ded0*/  MOV R4, R9 ;  /* 0x0000000900047202 */ /* 0x001fc60000000f00 */
[----:B------:R-:W-:Y:S02]  /*dee0*/  IMAD R19, R0, R19, R6 ;  /* 0x0000001300137224 */ /* 0x000fe400078e0206 */
[----:B------:R-:W-:Y:S01]  /*def0*/  @!P1 IMAD.MOV R4, RZ, RZ, -R4 ;  /* 0x000000ffff049224 */ /* 0x000fe200078e0a04 */
[----:B------:R0:W-:Y:S01]  /*df00*/  STL [R1+0x94], R5 ;  /* 0x0000940501007387 */ /* 0x0001e20000100800 */
[----:B------:R-:W-:Y:S02]  /*df10*/  IABS R10, R22 ;  /* 0x00000016000a7213 */ /* 0x000fe40000000000 */
[----:B------:R-:W-:Y:S01]  /*df20*/  ISETP.GE.AND P4, PT, R22, RZ, PT ;  /* 0x000000ff1600720c */ /* 0x000fe20003f86270 */
[----:B------:R1:W-:Y:S01]  /*df30*/  STL [R1+0x90], R4 ;  /* 0x0000900401007387 */ /* 0x0003e20000100800 */
[----:B------:R-:W-:-:S03]  /*df40*/  ISETP.GT.U32.AND P6, PT, R0, R19, PT ;  /* 0x000000130000720c */ /* 0x000fc60003fc4070 */
[----:B------:R-:W3:Y:S10]  /*df50*/  LDL.LU R22, [R1+0x6ec] ;  /* 0x0006ec0001167983 */ /* 0x000ef40000300800 */
[----:B------:R-:W-:Y:S01]  /*df60*/  @!P6 IMAD.IADD R19, R19, 0x1, -R0 ;  /* 0x000000011313e824 */ /* 0x000fe200078e0a00 */
[----:B------:R-:W-:-:S02]  /*df70*/  ISETP.GT.U32.AND P6, PT, R0, R2, PT ;  /* 0x000000020000720c */ /* 0x000fc40003fc4070 */
[----:B--2---:R-:W-:-:S11]  /*df80*/  IABS R6, R23 ;  /* 0x0000001700067213 */ /* 0x004fd60000000000 */
[----:B------:R-:W-:Y:S01]  /*df90*/  @!P6 IMAD.IADD R2, R2, 0x1, -R0 ;  /* 0x000000010202e824 */ /* 0x000fe200078e0a00 */
[----:B------:R-:W-:Y:S02]  /*dfa0*/  ISETP.GE.AND P6, PT, R23, RZ, PT ;  /* 0x000000ff1700720c */ /* 0x000fe40003fc6270 */
[----:B------:R-:W2:Y:S01]  /*dfb0*/  LDL.LU R23, [R1+0x6f0] ;  /* 0x0006f00001177983 */ /* 0x000ea20000300800 */
[----:B------:R-:W-:-:S04]  /*dfc0*/  IMAD.HI.U32 R18, R20, R10, RZ ;  /* 0x0000000a14127227 */ /* 0x000fc800078e00ff */
[----:B------:R-:W-:Y:S01]  /*dfd0*/  IMAD.MOV R18, RZ, RZ, -R18 ;  /* 0x000000ffff127224 */ /* 0x000fe200078e0a12 */
[----:B----4-:R-:W-:-:S03]  /*dfe0*/  IABS R8, R24 ;  /* 0x0000001800087213 */ /* 0x010fc60000000000 */
[----:B------:R-:W-:Y:S02]  /*dff0*/  IMAD R10, R0, R18, R10 ;  /* 0x00000012000a7224 */ /* 0x000fe400078e020a */
[----:B------:R-:W-:Y:S01]  /*e000*/  IMAD.HI.U32 R18, R20, R6, RZ ;  /* 0x0000000614127227 */ /* 0x000fe200078e00ff */
[----:B------:R-:W-:-:S03]  /*e010*/  ISETP.GT.U32.AND P2, PT, R0, R19, PT ;  /* 0x000000130000720c */ /* 0x000fc60003f44070 */
[----:B------:R-:W-:Y:S02]  /*e020*/  IMAD.MOV R18, RZ, RZ, -R18 ;  /* 0x000000ffff127224 */ /* 0x000fe400078e0a12 */
[----:B------:R-:W-:Y:S01]  /*e030*/  IMAD.HI.U32 R7, R20, R8, RZ ;  /* 0x0000000814077227 */ /* 0x000fe200078e00ff */
[----:B------:R-:W-:-:S03]  /*e040*/  ISETP.GT.U32.AND P5, PT, R0, R10, PT ;  /* 0x0000000a0000720c */ /* 0x000fc60003fa4070 */
[----:B------:R-:W-:Y:S02]  /*e050*/  IMAD R6, R0, R18, R6 ;  /* 0x0000001200067224 */ /* 0x000fe400078e0206 */
[----:B------:R-:W-:-:S03]  /*e060*/  IMAD.MOV R7, RZ, RZ, -R7 ;  /* 0x000000ffff077224 */ /* 0x000fc600078e0a07 */
[C---:B------:R-:W-:Y:S01]  /*e070*/  ISETP.GT.U32.AND P1, PT, R0.reuse, R6, PT ;  /* 0x000000060000720c */ /* 0x040fe20003f24070 */
[----:B------:R-:W-:Y:S02]  /*e080*/  IMAD R8, R0, R7, R8 ;  /* 0x0000000700087224 */ /* 0x000fe400078e0208 */
[----:B------:R-:W-:-:S03]  /*e090*/  @!P2 IMAD.IADD R19, R19, 0x1, -R0 ;  /* 0x000000011313a824 */ /* 0x000fc600078e0a00 */
[----:B------:R-:W-:Y:S01]  /*e0a0*/  ISETP.GT.U32.AND P2, PT, R0, R8, PT ;  /* 0x000000080000720c */ /* 0x000fe20003f44070 */
[--C-:B------:R-:W-:Y:S01]  /*e0b0*/  @!P5 IMAD.IADD R10, R10, 0x1, -R0.reuse ;  /* 0x000000010a0ad824 */ /* 0x100fe200078e0a00 */
[----:B------:R-:W-:Y:S02]  /*e0c0*/  IABS R18, R25 ;  /* 0x0000001900127213 */ /* 0x000fe40000000000 */
[----:B------:R-:W-:Y:S02]  /*e0d0*/  IABS R17, R3 ;  /* 0x0000000300117213 */ /* 0x000fe40000000000 */
[----:B------:R-:W-:Y:S01]  /*e0e0*/  ISETP.GT.U32.AND P5, PT, R0, R10, PT ;  /* 0x0000000a0000720c */ /* 0x000fe20003fa4070 */
[----:B------:R-:W-:Y:S02]  /*e0f0*/  @!P1 IMAD.IADD R6, R6, 0x1, -R0 ;  /* 0x0000000106069824 */ /* 0x000fe400078e0a00 */
[----:B------:R-:W-:-:S04]  /*e100*/  IMAD.HI.U32 R7, R20, R18, RZ ;  /* 0x0000001214077227 */ /* 0x000fc800078e00ff */
[----:B------:R-:W-:Y:S01]  /*e110*/  @!P2 IMAD.IADD R8, R8, 0x1, -R0 ;  /* 0x000000010808a824 */ /* 0x000fe200078e0a00 */
[----:B------:R-:W-:Y:S01]  /*e120*/  ISETP.GT.U32.AND P2, PT, R0, R6, PT ;  /* 0x000000060000720c */ /* 0x000fe20003f44070 */
[----:B------:R-:W-:Y:S02]  /*e130*/  IMAD.MOV R7, RZ, RZ, -R7 ;  /* 0x000000ffff077224 */ /* 0x000fe400078e0a07 */
[----:B------:R-:W-:-:S04]  /*e140*/  IMAD.HI.U32 R9, R20, R17, RZ ;  /* 0x0000001114097227 */ /* 0x000fc800078e00ff */
[----:B0-----:R-:W-:Y:S02]  /*e150*/  IMAD.MOV.U32 R5, RZ, RZ, R2 ;  /* 0x000000ffff057224 */ /* 0x001fe400078e0002 */
[----:B------:R-:W-:Y:S02]  /*e160*/  IMAD R7, R0, R7, R18 ;  /* 0x0000000700077224 */ /* 0x000fe400078e0212 */
[----:B------:R-:W-:Y:S02]  /*e170*/  IMAD.MOV R9, RZ, RZ, -R9 ;  /* 0x000000ffff097224 */ /* 0x000fe400078e0a09 */
[----:B-1----:R-:W-:Y:S01]  /*e180*/  IMAD.MOV.U32 R4, RZ, RZ, R19 ;  /* 0x000000ffff047224 */ /* 0x002fe200078e0013 */
[----:B------:R-:W-:Y:S01]  /*e190*/  @!P3 IADD3 R5, -R5, RZ, RZ ;  /* 0x000000ff0505b210 */ /* 0x000fe20007ffe1ff */
[----:B------:R-:W-:Y:S01]  /*e1a0*/  @!P5 IMAD.IADD R10, R10, 0x1, -R0 ;  /* 0x000000010a0ad824 */ /* 0x000fe200078e0a00 */
[----:B------:R-:W-:Y:S01]  /*e1b0*/  ISETP.GE.AND P5, PT, R24, RZ, PT ;  /* 0x000000ff1800720c */ /* 0x000fe20003fa6270 */
[C---:B------:R-:W-:Y:S01]  /*e1c0*/  IMAD R9, R0.reuse, R9, R17 ;  /* 0x0000000900097224 */ /* 0x040fe200078e0211 */
[----:B------:R-:W4:Y:S01]  /*e1d0*/  LDL.LU R24, [R1+0x6f4] ;  /* 0x0006f40001187983 */ /* 0x000f220000300800 */
[----:B------:R-:W-:Y:S01]  /*e1e0*/  @!P0 IMAD.MOV R4, RZ, RZ, -R4 ;  /* 0x000000ffff048224 */ /* 0x000fe200078e0a04 */
[----:B------:R-:W-:Y:S01]  /*e1f0*/  ISETP.GT.U32.AND P3, PT, R0, R7, PT ;  /* 0x000000070000720c */ /* 0x000fe20003f64070 */
[----:B------:R-:W-:Y:S01]  /*e200*/  @!P2 IMAD.IADD R6, R6, 0x1, -R0 ;  /* 0x000000010606a824 */ /* 0x000fe200078e0a00 */
[----:B------:R-:W-:-:S02]  /*e210*/  ISETP.GE.AND P1, PT, R25, RZ, PT ;  /* 0x000000ff1900720c */ /* 0x000fc40003f26270 */
[----:B------:R-:W4:Y:S01]  /*e220*/  LDL.LU R25, [R1+0x6f8] ;  /* 0x0006f80001197983 */ /* 0x000f220000300800 */
[----:B------:R-:W-:-:S03]  /*e230*/  ISETP.GT.U32.AND P2, PT, R0, R9, PT ;  /* 0x000000090000720c */ /* 0x000fc60003f44070 */
[----:B------:R-:W-:Y:S01]  /*e240*/  STL [R1+0x88], R5 ;  /* 0x0000880501007387 */ /* 0x000fe20000100800 */
[----:B------:R-:W-:-:S03]  /*e250*/  ISETP.GT.U32.AND P0, PT, R0, R8, PT ;  /* 0x000000080000720c */ /* 0x000fc60003f04070 */
[----:B------:R0:W-:Y:S01]  /*e260*/  STL [R1+0x84], R4 ;  /* 0x0000840401007387 */ /* 0x0001e20000100800 */
[----:B------:R-:W-:Y:S02]  /*e270*/  @!P3 IMAD.IADD R7, R7, 0x1, -R0 ;  /* 0x000000010707b824 */ /* 0x000fe400078e0a00 */
[----:B0-----:R-:W-:-:S04]  /*e280*/  IMAD.MOV.U32 R4, RZ, RZ, R10 ;  /* 0x000000ffff047224 */ /* 0x001fc800078e000a */
[----:B------:R-:W-:Y:S01]  /*e290*/  @!P4 IMAD.MOV R4, RZ, RZ, -R4 ;  /* 0x000000ffff04c224 */ /* 0x000fe200078e0a04 */
[----:B------:R-:W-:Y:S02]  /*e2a0*/  ISETP.GE.AND P4, PT, R3, RZ, PT ;  /* 0x000000ff0300720c */ /* 0x000fe40003f86270 */
[----:B------:R-:W-:Y:S01]  /*e2b0*/  MOV R3, R6 ;  /* 0x0000000600037202 */ /* 0x000fe20000000f00 */
[--C-:B------:R-:W-:Y:S01]  /*e2c0*/  @!P2 IMAD.IADD R9, R9, 0x1, -R0.reuse ;  /* 0x000000010909a824 */ /* 0x100fe200078e0a00 */
[----:B------:R-:W-:Y:S01]  /*e2d0*/  ISETP.GT.U32.AND P2, PT, R0, R7, PT ;  /* 0x000000070000720c */ /* 0x000fe20003f44070 */
[--C-:B------:R-:W-:Y:S02]  /*e2e0*/  @!P0 IMAD.IADD R8, R8, 0x1, -R0.reuse ;  /* 0x0000000108088824 */ /* 0x100fe400078e0a00 */
[----:B------:R-:W-:Y:S01]  /*e2f0*/  @!P6 IMAD.MOV R3, RZ, RZ, -R3 ;  /* 0x000000ffff03e224 */ /* 0x000fe200078e0a03 */
[----:B------:R-:W-:Y:S09]  /*e300*/  STL [R1+0x80], R4 ;  /* 0x0000800401007387 */ /* 0x000ff20000100800 */
[----:B------:R-:W-:Y:S01]  /*e310*/  @!P2 IMAD.IADD R7, R7, 0x1, -R0 ;  /* 0x000000010707a824 */ /* 0x000fe200078e0a00 */
[----:B------:R-:W-:-:S13]  /*e320*/  ISETP.GT.U32.AND P6, PT, R0, R9, PT ;  /* 0x000000090000720c */ /* 0x000fda0003fc4070 */
[----:B------:R-:W-:Y:S01]  /*e330*/  @!P6 IMAD.IADD R9, R9, 0x1, -R0 ;  /* 0x000000010909e824 */ /* 0x000fe200078e0a00 */
[----:B---3--:R-:W-:Y:S02]  /*e340*/  IABS R16, R26 ;  /* 0x0000001a00107213 */ /* 0x008fe40000000000 */
[----:B------:R-:W-:Y:S02]  /*e350*/  ISETP.GE.AND P0, PT, R26, RZ, PT ;  /* 0x000000ff1a00720c */ /* 0x000fe40003f06270 */
[----:B------:R-:W3:Y:S04]  /*e360*/  LDL.LU R26, [R1+0x6fc] ;  /* 0x0006fc00011a7983 */ /* 0x000ee80000300800 */
[----:B------:R0:W-:Y:S02]  /*e370*/  STL [R1+0x7c], R3 ;  /* 0x00007c0301007387 */ /* 0x0001e40000100800 */
[----:B0-----:R-:W-:-:S04]  /*e380*/  IMAD.MOV.U32 R3, RZ, RZ, R8 ;  /* 0x000000ffff037224 */ /* 0x001fc800078e0008 */
[----:B------:R-:W-:Y:S01]  /*e390*/  @!P5 IMAD.MOV R3, RZ, RZ, -R3 ;  /* 0x000000ffff03d224 */ /* 0x000fe200078e0a03 */
[----:B------:R-:W-:Y:S02]  /*e3a0*/  IABS R18, R27 ;  /* 0x0000001b00127213 */ /* 0x000fe40000000000 */
[----:B------:R-:W-:Y:S02]  /*e3b0*/  ISETP.GE.AND P2, PT, R27, RZ, PT ;  /* 0x000000ff1b00720c */ /* 0x000fe40003f46270 */
[----:B------:R0:W-:Y:S04]  /*e3c0*/  STL [R1+0x78], R3 ;  /* 0x0000780301007387 */ /* 0x0001e80000100800 */
[----:B------:R-:W3:Y:S01]  /*e3d0*/  LDL.LU R27, [R1+0x700] ;  /* 0x00070000011b7983 */ /* 0x000ee20000300800 */
[----:B------:R-:W-:-:S04]  /*e3e0*/  IMAD.HI.U32 R10, R20, R18, RZ ;  /* 0x00000012140a7227 */ /* 0x000fc800078e00ff */
[----:B------:R-:W-:Y:S01]  /*e3f0*/  IMAD.MOV R10, RZ, RZ, -R10 ;  /* 0x000000ffff0a7224 */ /* 0x000fe200078e0a0a */
[----:B------:R-:W-:-:S05]  /*e400*/  IABS R19, R22 ;  /* 0x0000001600137213 */ /* 0x000fca0000000000 */
[----:B------:R-:W-:-:S04]  /*e410*/  IMAD.HI.U32 R21, R20, R19, RZ ;  /* 0x0000001314157227 */ /* 0x000fc800078e00ff */
[----:B------:R-:W-:Y:S02]  /*e420*/  IMAD.MOV R21, RZ, RZ, -R21 ;  /* 0x000000ffff157224 */ /* 0x000fe400078e0a15 */
[C---:B------:R-:W-:Y:S02]  /*e430*/  IMAD R18, R0.reuse, R10, R18 ;  /* 0x0000000a00127224 */ /* 0x040fe400078e0212 */
[----:B------:R-:W-:-:S03]  /*e440*/  IMAD R19, R0, R21, R19 ;  /* 0x0000001500137224 */ /* 0x000fc600078e0213 */
[C---:B------:R-:W-:Y:S02]  /*e450*/  ISETP.GT.U32.AND P5, PT, R0.reuse, R18, PT ;  /* 0x000000120000720c */ /* 0x040fe40003fa4070 */
[----:B------:R-:W-:Y:S01]  /*e460*/  ISETP.GT.U32.AND P6, PT, R0, R19, PT ;  /* 0x000000130000720c */ /* 0x000fe20003fc4070 */
[----:B0-----:R-:W-:-:S04]  /*e470*/  IMAD.MOV.U32 R3, RZ, RZ, R7 ;  /* 0x000000ffff037224 */ /* 0x001fc800078e0007 */
[----:B------:R-:W-:Y:S01]  /*e480*/  @!P1 IMAD.MOV R3, RZ, RZ, -R3 ;  /* 0x000000ffff039224 */ /* 0x000fe200078e0a03 */
[----:B--2---:R-:W-:-:S04]  /*e490*/  IABS R17, R23 ;  /* 0x0000001700117213 */ /* 0x004fc80000000000 */
[----:B------:R0:W-:Y:S01]  /*e4a0*/  STL [R1+0x74], R3 ;  /* 0x0000740301007387 */ /* 0x0001e20000100800 */
[----:B------:R-:W-:Y:S02]  /*e4b0*/  @!P5 IADD3 R18, R18, -R0, RZ ;  /* 0x800000001212d210 */ /* 0x000fe40007ffe0ff */
[----:B------:R-:W-:Y:S01]  /*e4c0*/  ISETP.GE.AND P5, PT, R22, RZ, PT ;  /* 0x000000ff1600720c */ /* 0x000fe20003fa6270 */
[----:B------:R-:W-:Y:S01]  /*e4d0*/  @!P6 IMAD.IADD R19, R19, 0x1, -R0 ;  /* 0x000000011313e824 */ /* 0x000fe200078e0a00 */
[----:B------:R-:W-:Y:S01]  /*e4e0*/  ISETP.GE.AND P6, PT, R23, RZ, PT ;  /* 0x000000ff1700720c */ /* 0x000fe20003fc6270 */
[----:B------:R-:W2:Y:S04]  /*e4f0*/  LDL.LU R22, [R1+0x704] ;  /* 0x0007040001167983 */ /* 0x000ea80000300800 */
[----:B------:R-:W2:Y:S01]  /*e500*/  LDL.LU R23, [R1+0x708] ;  /* 0x0007080001177983 */ /* 0x000ea20000300800 */
[----:B------:R-:W-:-:S04]  /*e510*/  IMAD.HI.U32 R2, R20, R16, RZ ;  /* 0x0000001014027227 */ /* 0x000fc800078e00ff */
[----:B------:R-:W-:-:S04]  /*e520*/  IMAD.MOV R2, RZ, RZ, -R2 ;  /* 0x000000ffff027224 */ /* 0x000fc800078e0a02 */
[----:B------:R-:W-:-:S05]  /*e530*/  IMAD R2, R0, R2, R16 ;  /* 0x0000000200027224 */ /* 0x000fca00078e0210 */
[----:B------:R-:W-:Y:S01]  /*e540*/  ISETP.GT.U32.AND P3, PT, R0, R2, PT ;  /* 0x000000020000720c */ /* 0x000fe20003f64070 */
[----:B------:R-:W-:Y:S01]  /*e550*/  IMAD.HI.U32 R6, R20, R17, RZ ;  /* 0x0000001114067227 */ /* 0x000fe200078e00ff */
[----:B------:R-:W-:-:S11]  /*e560*/  ISETP.GT.U32.AND P1, PT, R0, R18, PT ;  /* 0x000000120000720c */ /* 0x000fd60003f24070 */
[----:B------:R-:W-:-:S05]  /*e570*/  @!P3 IMAD.IADD R2, R2, 0x1, -R0 ;  /* 0x000000010202b824 */ /* 0x000fca00078e0a00 */
[C---:B------:R-:W-:Y:S01]  /*e580*/  ISETP.GT.U32.AND P3, PT, R0.reuse, R2, PT ;  /* 0x000000020000720c */ /* 0x040fe20003f64070 */
[----:B------:R-:W-:Y:S02]  /*e590*/  IMAD.MOV R6, RZ, RZ, -R6 ;  /* 0x000000ffff067224 */ /* 0x000fe400078e0a06 */
[----:B0-----:R-:W-:Y:S02]  /*e5a0*/  IMAD.MOV.U32 R3, RZ, RZ, R9 ;  /* 0x000000ffff037224 */ /* 0x001fe400078e0009 */
[----:B------:R-:W-:Y:S02]  /*e5b0*/  IMAD R6, R0, R6, R17 ;  /* 0x0000000600067224 */ /* 0x000fe400078e0211 */
[----:B------:R-:W-:Y:S02]  /*e5c0*/  @!P4 IMAD.MOV R3, RZ, RZ, -R3 ;  /* 0x000000ffff03c224 */ /* 0x000fe400078e0a03 */
[----:B------:R-:W-:-:S04]  /*e5d0*/  @!P1 IMAD.IADD R18, R18, 0x1, -R0 ;  /* 0x0000000112129824 */ /* 0x000fc800078e0a00 */
[----:B------:R-:W-:Y:S01]  /*e5e0*/  @!P3 IMAD.IADD R2, R2, 0x1, -R0 ;  /* 0x000000010202b824 */ /* 0x000fe200078e0a00 */
[C---:B------:R-:W-:Y:S01]  /*e5f0*/  ISETP.GT.U32.AND P3, PT, R0.reuse, R6, PT ;  /* 0x000000060000720c */ /* 0x040fe20003f64070 */
[----:B------:R0:W-:Y:S01]  /*e600*/  STL [R1+0x6c], R3 ;  /* 0x00006c0301007387 */ /* 0x0001e20000100800 */
[----:B------:R-:W-:Y:S02]  /*e610*/  ISETP.GT.U32.AND P4, PT, R0, R19, PT ;  /* 0x000000130000720c */ /* 0x000fe40003f84070 */
[----:B------:R-:W-:Y:S02]  /*e620*/  @!P0 IADD3 R2, -R2, RZ, RZ ;  /* 0x000000ff02028210 */ /* 0x000fe40007ffe1ff */
[----:B----4-:R-:W-:Y:S01]  /*e630*/  IABS R10, R24 ;  /* 0x00000018000a7213 */ /* 0x010fe20000000000 */
[----:B0-----:R-:W-:-:S04]  /*e640*/  IMAD.MOV.U32 R3, RZ, RZ, R18 ;  /* 0x000000ffff037224 */ /* 0x001fc800078e0012 */
[----:B------:R-:W-:Y:S01]  /*e650*/  @!P2 IMAD.MOV R3, RZ, RZ, -R3 ;  /* 0x000000ffff03a224 */ /* 0x000fe200078e0a03 */
[----:B------:R-:W-:Y:S01]  /*e660*/  STL [R1+0x64], R2 ;  /* 0x0000640201007387 */ /* 0x000fe20000100800 */
[----:B------:R-:W-:Y:S01]  /*e670*/  IMAD.HI.U32 R17, R20, R10, RZ ;  /* 0x0000000a14117227 */ /* 0x000fe200078e00ff */
[----:B------:R-:W-:Y:S02]  /*e680*/  ISETP.GE.AND P0, PT, R24, RZ, PT ;  /* 0x000000ff1800720c */ /* 0x000fe40003f06270 */
[----:B------:R0:W-:Y:S01]  /*e690*/  STL [R1+0x54], R3 ;  /* 0x0000540301007387 */ /* 0x0001e20000100800 */
[----:B------:R-:W-:-:S03]  /*e6a0*/  @!P3 IMAD.IADD R6, R6, 0x1, -R0 ;  /* 0x000000010606b824 */ /* 0x000fc600078e0a00 */
[----:B------:R-:W4:Y:S01]  /*e6b0*/  LDL.LU R24, [R1+0x70c] ;  /* 0x00070c0001187983 */ /* 0x000f220000300800 */
[----:B------:R-:W-:Y:S01]  /*e6c0*/  IMAD.MOV R17, RZ, RZ, -R17 ;  /* 0x000000ffff117224 */ /* 0x000fe200078e0a11 */
[C---:B------:R-:W-:Y:S01]  /*e6d0*/  ISETP.GT.U32.AND P3, PT, R0.reuse, R6, PT ;  /* 0x000000060000720c */ /* 0x040fe20003f64070 */
[----:B------:R-:W-:Y:S02]  /*e6e0*/  @!P4 IMAD.IADD R19, R19, 0x1, -R0 ;  /* 0x000000011313c824 */ /* 0x000fe400078e0a00 */
[----:B------:R-:W-:Y:S02]  /*e6f0*/  IMAD R10, R0, R17, R10 ;  /* 0x00000011000a7224 */ /* 0x000fe400078e020a */
[----:B0-----:R-:W-:-:S03]  /*e700*/  IMAD.MOV.U32 R3, RZ, RZ, R19 ;  /* 0x000000ffff037224 */ /* 0x001fc600078e0013 */
[----:B------:R-:W-:Y:S01]  /*e710*/  ISETP.GT.U32.AND P1, PT, R0, R10, PT ;  /* 0x0000000a0000720c */ /* 0x000fe20003f24070 */
[----:B------:R-:W-:Y:S01]  /*e720*/  @!P5 IMAD.MOV R3, RZ, RZ, -R3 ;  /* 0x000000ffff03d224 */ /* 0x000fe200078e0a03 */
[----:B------:R-:W-:Y:S02]  /*e730*/  IABS R16, R25 ;  /* 0x0000001900107213 */ /* 0x000fe40000000000 */
[----:B------:R-:W-:Y:S01]  /*e740*/  ISETP.GE.AND P4, PT, R25, RZ, PT ;  /* 0x000000ff1900720c */ /* 0x000fe20003f86270 */
[--C-:B------:R-:W-:Y:S01]  /*e750*/  @!P3 IMAD.IADD R6, R6, 0x1, -R0.reuse ;  /* 0x000000010606b824 */ /* 0x100fe200078e0a00 */
[----:B------:R-:W4:Y:S04]  /*e760*/  LDL.LU R25, [R1+0x710] ;  /* 0x0007100001197983 */ /* 0x000f280000300800 */
[----:B------:R0:W-:Y:S03]  /*e770*/  STL [R1+0x4c], R3 ;  /* 0x00004c0301007387 */ /* 0x0001e60000100800 */
[----:B------:R-:W-:-:S02]  /*e780*/  @!P1 IMAD.IADD R10, R10, 0x1, -R0 ;  /* 0x000000010a0a9824 */ /* 0x000fc400078e0a00 */
[----:B0-----:R-:W-:-:S05]  /*e790*/  IMAD.MOV.U32 R3, RZ, RZ, R6 ;  /* 0x000000ffff037224 */ /* 0x001fca00078e0006 */
[----:B------:R-:W-:Y:S01]  /*e7a0*/  @!P6 IADD3 R3, -R3, RZ, RZ ;  /* 0x000000ff0303e210 */ /* 0x000fe20007ffe1ff */
[----:B------:R-:W-:-:S04]  /*e7b0*/  IMAD.HI.U32 R8, R20, R16, RZ ;  /* 0x0000001014087227 */ /* 0x000fc800078e00ff */
[----:B------:R-:W-:-:S04]  /*e7c0*/  IMAD.MOV R8, RZ, RZ, -R8 ;  /* 0x000000ffff087224 */ /* 0x000fc800078e0a08 */
[----:B------:R-:W-:-:S05]  /*e7d0*/  IMAD R16, R0, R8, R16 ;  /* 0x0000000800107224 */ /* 0x000fca00078e0210 */
[----:B------:R-:W-:-:S13]  /*e7e0*/  ISETP.GT.U32.AND P2, PT, R0, R16, PT ;  /* 0x000000100000720c */ /* 0x000fda0003f44070 */
[----:B------:R-:W-:-:S05]  /*e7f0*/  @!P2 IMAD.IADD R16, R16, 0x1, -R0 ;  /* 0x000000011010a824 */ /* 0x000fca00078e0a00 */
[----:B------:R-:W-:-:S13]  /*e800*/  ISETP.GT.U32.AND P5, PT, R0, R16, PT ;  /* 0x000000100000720c */ /* 0x000fda0003fa4070 */
[----:B------:R-:W-:Y:S01]  /*e810*/  @!P5 IMAD.IADD R16, R16, 0x1, -R0 ;  /* 0x000000011010d824 */ /* 0x000fe200078e0a00 */
[----:B---3--:R-:W-:Y:S02]  /*e820*/  IABS R7, R26 ;  /* 0x0000001a00077213 */ /* 0x008fe40000000000 */
[----:B------:R-:W-:Y:S02]  /*e830*/  ISETP.GE.AND P1, PT, R26, RZ, PT ;  /* 0x000000ff1a00720c */ /* 0x000fe40003f26270 */
[----:B------:R-:W3:Y:S01]  /*e840*/  LDL.LU R26, [R1+0x714] ;  /* 0x00071400011a7983 */ /* 0x000ee20000300800 */
[----:B------:R-:W-:Y:S01]  /*e850*/  IMAD.HI.U32 R8, R20, R7, RZ ;  /* 0x0000000714087227 */ /* 0x000fe200078e00ff */
[----:B------:R-:W-:Y:S02]  /*e860*/  IABS R2, R27 ;  /* 0x0000001b00027213 */ /* 0x000fe40000000000 */
[----:B------:R-:W-:Y:S02]  /*e870*/  ISETP.GE.AND P6, PT, R27, RZ, PT ;  /* 0x000000ff1b00720c */ /* 0x000fe40003fc6270 */
[----:B------:R-:W3:Y:S01]  /*e880*/  LDL.LU R27, [R1+0x718] ;  /* 0x00071800011b7983 */ /* 0x000ee20000300800 */
[----:B------:R-:W-:-:S04]  /*e890*/  IMAD.MOV R8, RZ, RZ, -R8 ;  /* 0x000000ffff087224 */ /* 0x000fc800078e0a08 */
[----:B------:R-:W-:-:S05]  /*e8a0*/  IMAD R8, R0, R8, R7 ;  /* 0x0000000800087224 */ /* 0x000fca00078e0207 */
[----:B------:R-:W-:-:S13]  /*e8b0*/  ISETP.GT.U32.AND P3, PT, R0, R8, PT ;  /* 0x000000080000720c */ /* 0x000fda0003f64070 */
[----:B------:R-:W-:-:S05]  /*e8c0*/  @!P3 IMAD.IADD R8, R8, 0x1, -R0 ;  /* 0x000000010808b824 */ /* 0x000fca00078e0a00 */
[----:B------:R-:W-:Y:S01]  /*e8d0*/  ISETP.GT.U32.AND P3, PT, R0, R8, PT ;  /* 0x000000080000720c */ /* 0x000fe20003f64070 */
[----:B------:R0:W-:-:S12]  /*e8e0*/  STL [R1+0x48], R3 ;  /* 0x0000480301007387 */ /* 0x0001d80000100800 */
[----:B------:R-:W-:Y:S01]  /*e8f0*/  @!P3 IMAD.IADD R8, R8, 0x1, -R0 ;  /* 0x000000010808b824 */ /* 0x000fe200078e0a00 */
[----:B--2---:R-:W-:Y:S02]  /*e900*/  IABS R18, R22 ;  /* 0x0000001600127213 */ /* 0x004fe40000000000 */
[----:B------:R-:W-:Y:S02]  /*e910*/  ISETP.GE.AND P5, PT, R22, RZ, PT ;  /* 0x000000ff1600720c */ /* 0x000fe40003fa6270 */
[----:B------:R-:W-:Y:S01]  /*e920*/  IABS R7, R23 ;  /* 0x0000001700077213 */ /* 0x000fe20000000000 */
[----:B------:R-:W2:Y:S01]  /*e930*/  LDL.LU R22, [R1+0x71c] ;  /* 0x00071c0001167983 */ /* 0x000ea20000300800 */
[----:B------:R-:W-:-:S03]  /*e940*/  ISETP.GE.AND P3, PT, R23, RZ, PT ;  /* 0x000000ff1700720c */ /* 0x000fc60003f66270 */
[----:B------:R-:W2:Y:S01]  /*e950*/  LDL.LU R23, [R1+0x720] ;  /* 0x0007200001177983 */ /* 0x000ea20000300800 */
[----:B------:R-:W-:Y:S01]  /*e960*/  ISETP.GT.U32.AND P2, PT, R0, R10, PT ;  /* 0x0000000a0000720c */ /* 0x000fe20003f44070 */
[----:B------:R-:W-:-:S04]  /*e970*/  IMAD.HI.U32 R9, R20, R2, RZ ;  /* 0x0000000214097227 */ /* 0x000fc800078e00ff */
[----:B------:R-:W-:-:S04]  /*e980*/  IMAD.MOV R9, RZ, RZ, -R9 ;  /* 0x000000ffff097224 */ /* 0x000fc800078e0a09 */
[----:B------:R-:W-:-:S04]  /*e990*/  IMAD R2, R0, R9, R2 ;  /* 0x0000000900027224 */ /* 0x000fc800078e0202 */
[----:B------:R-:W-:Y:S01]  /*e9a0*/  @!P2 IMAD.IADD R10, R10, 0x1, -R0 ;  /* 0x000000010a0aa824 */ /* 0x000fe200078e0a00 */
[----:B------:R-:W-:Y:S01]  /*e9b0*/  ISETP.GT.U32.AND P2, PT, R0, R2, PT ;  /* 0x000000020000720c */ /* 0x000fe20003f44070 */
[----:B------:R-:W-:-:S04]  /*e9c0*/  IMAD.HI.U32 R6, R20, R18, RZ ;  /* 0x0000001214067227 */ /* 0x000fc800078e00ff */
[----:B------:R-:W-:Y:S02]  /*e9d0*/  IMAD.MOV R6, RZ, RZ, -R6 ;  /* 0x000000ffff067224 */ /* 0x000fe400078e0a06 */
[----:B------:R-:W-:-:S04]  /*e9e0*/  IMAD.HI.U32 R9, R20, R7, RZ ;  /* 0x0000000714097227 */ /* 0x000fc800078e00ff */
[----:B------:R-:W-:Y:S02]  /*e9f0*/  IMAD R18, R0, R6, R18 ;  /* 0x0000000600127224 */ /* 0x000fe400078e0212 */
[----:B0-----:R-:W-:Y:S02]  /*ea00*/  IMAD.MOV.U32 R3, RZ, RZ, R10 ;  /* 0x000000ffff037224 */ /* 0x001fe400078e000a */
[----:B------:R-:W-:Y:S02]  /*ea10*/  @!P2 IMAD.IADD R2, R2, 0x1, -R0 ;  /* 0x000000010202a824 */ /* 0x000fe400078e0a00 */
[----:B------:R-:W-:Y:S02]  /*ea20*/  IMAD.MOV R9, RZ, RZ, -R9 ;  /* 0x000000ffff097224 */ /* 0x000fe400078e0a09 */
[----:B------:R-:W-:Y:S01]  /*ea30*/  @!P0 IMAD.MOV R3, RZ, RZ, -R3 ;  /* 0x000000ffff038224 */ /* 0x000fe200078e0a03 */
[C---:B------:R-:W-:Y:S01]  /*ea40*/  ISETP.GT.U32.AND P2, PT, R0.reuse, R2, PT ;  /* 0x000000020000720c */ /* 0x040fe20003f44070 */
[C---:B------:R-:W-:Y:S01]  /*ea50*/  IMAD R7, R0.reuse, R9, R7 ;  /* 0x0000000900077224 */ /* 0x040fe200078e0207 */
[----:B------:R-:W-:-:S02]  /*ea60*/  ISETP.GT.U32.AND P0, PT, R0, R18, PT ;  /* 0x000000120000720c */ /* 0x000fc40003f04070 */
[----:B------:R-:W-:Y:S02]  /*ea70*/  @!P4 IADD3 R16, -R16, RZ, RZ ;  /* 0x000000ff1010c210 */ /* 0x000fe40007ffe1ff */
[----:B------:R-:W-:Y:S01]  /*ea80*/  ISETP.GT.U32.AND P4, PT, R0, R7, PT ;  /* 0x000000070000720c */ /* 0x000fe20003f84070 */
[----:B------:R0:W-:Y:S06]  /*ea90*/  STL [R1+0x44], R3 ;  /* 0x0000440301007387 */ /* 0x0001ec0000100800 */
[----:B------:R-:W-:Y:S01]  /*eaa0*/  @!P2 IMAD.IADD R2, R2, 0x1, -R0 ;  /* 0x000000010202a824 */ /* 0x000fe200078e0a00 */
[----:B----4-:R-:W-:-:S05]  /*eab0*/  IABS R17, R24 ;  /* 0x0000001800117213 */ /* 0x010fca0000000000 */
[----:B------:R-:W-:-:S04]  /*eac0*/  IMAD.HI.U32 R9, R20, R17, RZ ;  /* 0x0000001114097227 */ /* 0x000fc800078e00ff */
[----:B------:R-:W-:-:S04]  /*ead0*/  IMAD.MOV R9, RZ, RZ, -R9 ;  /* 0x000000ffff097224 */ /* 0x000fc800078e0a09 */
[----:B------:R-:W-:Y:S02]  /*eae0*/  IMAD R17, R0, R9, R17 ;  /* 0x0000000900117224 */ /* 0x000fe400078e0211 */
[----:B0-----:R-:W-:Y:S01]  /*eaf0*/  IMAD.MOV.U32 R3, RZ, RZ, R8 ;  /* 0x000000ffff037224 */ /* 0x001fe200078e0008 */
[----:B------:R-:W-:Y:S01]  /*eb00*/  IABS R6, R25 ;  /* 0x0000001900067213 */ /* 0x000fe20000000000 */
[----:B------:R-:W-:Y:S01]  /*eb10*/  @!P0 IMAD.IADD R18, R18, 0x1, -R0 ;  /* 0x0000000112128824 */ /* 0x000fe200078e0a00 */
[----:B------:R-:W-:Y:S01]  /*eb20*/  ISETP.GT.U32.AND P2, PT, R0, R17, PT ;  /* 0x000000110000720c */ /* 0x000fe20003f44070 */
[----:B------:R-:W-:Y:S02]  /*eb30*/  @!P1 IMAD.MOV R3, RZ, RZ, -R3 ;  /* 0x000000ffff039224 */ /* 0x000fe400078e0a03 */
[----:B------:R-:W-:Y:S01]  /*eb40*/  IMAD.HI.U32 R9, R20, R6, RZ ;  /* 0x0000000614097227 */ /* 0x000fe200078e00ff */
[----:B------:R-:W-:Y:S01]  /*eb50*/  ISETP.GT.U32.AND P0, PT, R0, R18, PT ;  /* 0x000000120000720c */ /* 0x000fe20003f04070 */
[----:B------:R-:W-:Y:S02]  /*eb60*/  STL [R1+0x2870], R16 ;  /* 0x0028701001007387 */ /* 0x000fe40000100800 */
[----:B------:R-:W-:-:S02]  /*eb70*/  IMAD.MOV R9, RZ, RZ, -R9 ;  /* 0x000000ffff097224 */ /* 0x000fc400078e0a09 */
[----:B------:R0:W-:Y:S01]  /*eb80*/  STL [R1+0x40], R3 ;  /* 0x0000400301007387 */ /* 0x0001e20000100800 */
[----:B------:R-:W-:Y:S02]  /*eb90*/  @!P4 IMAD.IADD R7, R7, 0x1, -R0 ;  /* 0x000000010707c824 */ /* 0x000fe400078e0a00 */
[----:B------:R-:W-:Y:S02]  /*eba0*/  IMAD R6, R0, R9, R6 ;  /* 0x0000000900067224 */ /* 0x000fe400078e0206 */
[----:B------:R-:W-:Y:S02]  /*ebb0*/  @!P2 IMAD.IADD R17, R17, 0x1, -R0 ;  /* 0x000000011111a824 */ /* 0x000fe400078e0a00 */
[----:B0-----:R-:W-:-:S04]  /*ebc0*/  IMAD.MOV.U32 R3, RZ, RZ, R2 ;  /* 0x000000ffff037224 */ /* 0x001fc800078e0002 */
[----:B------:R-:W-:Y:S01]  /*ebd0*/  @!P6 IMAD.MOV R3, RZ, RZ, -R3 ;  /* 0x000000ffff03e224 */ /* 0x000fe200078e0a03 */
[----:B------:R-:W-:Y:S02]  /*ebe0*/  ISETP.GT.U32.AND P6, PT, R0, R7, PT ;  /* 0x000000070000720c */ /* 0x000fe40003fc4070 */
[----:B------:R-:W-:Y:S02]  /*ebf0*/  @!P0 IADD3 R18, R18, -R0, RZ ;  /* 0x8000000012128210 */ /* 0x000fe40007ffe0ff */
[C---:B------:R-:W-:Y:S02]  /*ec00*/  ISETP.GT.U32.AND P2, PT, R0.reuse, R17, PT ;  /* 0x000000110000720c */ /* 0x040fe40003f44070 */
[----:B------:R-:W-:Y:S02]  /*ec10*/  ISETP.GT.U32.AND P0, PT, R0, R6, PT ;  /* 0x000000060000720c */ /* 0x000fe40003f04070 */
[----:B------:R-:W-:Y:S02]  /*ec20*/  ISETP.GE.AND P1, PT, R24, RZ, PT ;  /* 0x000000ff1800720c */ /* 0x000fe40003f26270 */
[----:B------:R-:W4:Y:S03]  /*ec30*/  LDL.LU R24, [R1+0x724] ;  /* 0x0007240001187983 */ /* 0x000f260000300800 */
[--C-:B------:R-:W-:Y:S01]  /*ec40*/  @!P6 IMAD.IADD R7, R7, 0x1, -R0.reuse ;  /* 0x000000010707e824 */ /* 0x100fe200078e0a00 */
[----:B------:R0:W-:Y:S03]  /*ec50*/  STL [R1+0x3c], R3 ;  /* 0x00003c0301007387 */ /* 0x0001e60000100800 */
[----:B------:R-:W-:-:S02]  /*ec60*/  @!P2 IMAD.IADD R17, R17, 0x1, -R0 ;  /* 0x000000011111a824 */ /* 0x000fc400078e0a00 */
[----:B------:R-:W-:Y:S02]  /*ec70*/  @!P0 IMAD.IADD R6, R6, 0x1, -R0 ;  /* 0x0000000106068824 */ /* 0x000fe400078e0a00 */
[----:B0-----:R-:W-:-:S04]  /*ec80*/  IMAD.MOV.U32 R3, RZ, RZ, R18 ;  /* 0x000000ffff037224 */ /* 0x001fc800078e0012 */
[----:B------:R-:W-:Y:S01]  /*ec90*/  @!P5 IMAD.MOV R3, RZ, RZ, -R3 ;  /* 0x000000ffff03d224 */ /* 0x000fe200078e0a03 */
[----:B------:R-:W-:Y:S02]  /*eca0*/  ISETP.GT.U32.AND P5, PT, R0, R6, PT ;  /* 0x000000060000720c */ /* 0x000fe40003fa4070 */
[----:B------:R-:W-:Y:S02]  /*ecb0*/  ISETP.GE.AND P4, PT, R25, RZ, PT ;  /* 0x000000ff1900720c */ /* 0x000fe40003f86270 */
[----:B------:R0:W-:Y:S04]  /*ecc0*/  STL [R1+0x28], R3 ;  /* 0x0000280301007387 */ /* 0x0001e80000100800 */
[----:B------:R-:W4:Y:S01]  /*ecd0*/  LDL.LU R25, [R1+0x728] ;  /* 0x0007280001197983 */ /* 0x000f220000300800 */
[----:B0-----:R-:W-:-:S04]  /*ece0*/  IMAD.MOV.U32 R3, RZ, RZ, R7 ;  /* 0x000000ffff037224 */ /* 0x001fc800078e0007 */
[----:B------:R-:W-:Y:S02]  /*ecf0*/  @!P5 IMAD.IADD R6, R6, 0x1, -R0 ;  /* 0x000000010606d824 */ /* 0x000fe400078e0a00 */
[----:B------:R-:W-:Y:S02]  /*ed00*/  @!P3 IMAD.MOV R3, RZ, RZ, -R3 ;  /* 0x000000ffff03b224 */ /* 0x000fe400078e0a03 */
[----:B------:R-:W-:-:S04]  /*ed10*/  IMAD.MOV.U32 R4, RZ, RZ, R17 ;  /* 0x000000ffff047224 */ /* 0x000fc800078e0011 */
[----:B------:R-:W-:Y:S01]  /*ed20*/  @!P1 IMAD.MOV R4, RZ, RZ, -R4 ;  /* 0x000000ffff049224 */ /* 0x000fe200078e0a04 */
[----:B---3--:R-:W-:Y:S02]  /*ed30*/  IABS R10, R26 ;  /* 0x0000001a000a7213 */ /* 0x008fe40000000000 */
[----:B------:R-:W-:-:S05]  /*ed40*/  IABS R8, R27 ;  /* 0x0000001b00087213 */ /* 0x000fca0000000000 */
[----:B------:R-:W-:Y:S02]  /*ed50*/  IMAD.MOV.U32 R2, RZ, RZ, R8 ;  /* 0x000000ffff027224 */ /* 0x000fe400078e0008 */
[----:B------:R-:W-:-:S04]  /*ed60*/  IMAD.HI.U32 R8, R20, R10, RZ ;  /* 0x0000000a14087227 */ /* 0x000fc800078e00ff */
[----:B------:R-:W-:Y:S02]  /*ed70*/  IMAD.MOV R8, RZ, RZ, -R8 ;  /* 0x000000ffff087224 */ /* 0x000fe400078e0a08 */
[----:B------:R-:W-:-:S04]  /*ed80*/  IMAD.HI.U32 R19, R20, R2, RZ ;  /* 0x0000000214137227 */ /* 0x000fc800078e00ff */
[----:B------:R-:W-:Y:S02]  /*ed90*/  IMAD R10, R0, R8, R10 ;  /* 0x00000008000a7224 */ /* 0x000fe400078e020a */
[----:B------:R-:W-:-:S03]  /*eda0*/  IMAD.MOV R19, RZ, RZ, -R19 ;  /* 0x000000ffff137224 */ /* 0x000fc600078e0a13 */
[C---:B------:R-:W-:Y:S01]  /*edb0*/  ISETP.GT.U32.AND P6, PT, R0.reuse, R10, PT ;  /* 0x0000000a0000720c */ /* 0x040fe20003fc4070 */
[----:B------:R-:W-:-:S05]  /*edc0*/  IMAD R2, R0, R19, R2 ;  /* 0x0000001300027224 */ /* 0x000fca00078e0202 */
[----:B------:R-:W-:Y:S02]  /*edd0*/  ISETP.GT.U32.AND P2, PT, R0, R2, PT ;  /* 0x000000020000720c */ /* 0x000fe40003f44070 */
[----:B------:R-:W-:Y:S02]  /*ede0*/  ISETP.GE.AND P0, PT, R26, RZ, PT ;  /* 0x000000ff1a00720c */ /* 0x000fe40003f06270 */
[----:B------:R-:W3:Y:S03]  /*edf0*/  LDL.LU R26, [R1+0x72c] ;  /* 0x00072c00011a7983 */ /* 0x000ee60000300800 */
[----:B------:R-:W-:Y:S01]  /*ee00*/  @!P6 IMAD.IADD R10, R10, 0x1, -R0 ;  /* 0x000000010a0ae824 */ /* 0x000fe200078e0a00 */
[----:B------:R-:W-:Y:S02]  /*ee10*/  ISETP.GE.AND P6, PT, R27, RZ, PT ;  /* 0x000000ff1b00720c */ /* 0x000fe40003fc6270 */
[----:B------:R-:W3:Y:S03]  /*ee20*/  LDL.LU R27, [R1+0x730] ;  /* 0x00073000011b7983 */ /* 0x000ee60000300800 */
[----:B------:R-:W-:-:S02]  /*ee30*/  @!P2 IADD3 R2, R2, -R0, RZ ;  /* 0x800000000202a210 */ /* 0x000fc40007ffe0ff */
[----:B------:R-:W-:Y:S01]  /*ee40*/  ISETP.GT.U32.AND P2, PT, R0, R10, PT ;  /* 0x0000000a0000720c */ /* 0x000fe20003f44070 */
[----:B------:R0:W-:Y:S02]  /*ee50*/  STL [R1+0x30], R3 ;  /* 0x0000300301007387 */ /* 0x0001e40000100800 */
[----:B0-----:R-:W-:-:S10]  /*ee60*/  IMAD.MOV.U32 R3, RZ, RZ, R6 ;  /* 0x000000ffff037224 */ /* 0x001fd400078e0006 */
[----:B------:R-:W-:Y:S02]  /*ee70*/  @!P2 IMAD.IADD R10, R10, 0x1, -R0 ;  /* 0x000000010a0aa824 */ /* 0x000fe400078e0a00 */
[----:B------:R-:W-:Y:S01]  /*ee80*/  @!P4 IMAD.MOV R3, RZ, RZ, -R3 ;  /* 0x000000ffff03c224 */ /* 0x000fe200078e0a03 */
[----:B------:R-:W-:Y:S04]  /*ee90*/  STL [R1+0x34], R4 ;  /* 0x0000340401007387 */ /* 0x000fe80000100800 */
[----:B------:R0:W-:Y:S01]  /*eea0*/  STL [R1+0xf8], R3 ;  /* 0x0000f80301007387 */ /* 0x0001e20000100800 */
[----:B--2---:R-:W-:Y:S02]  /*eeb0*/  IABS R8, R23 ;  /* 0x0000001700087213 */ /* 0x004fe40000000000 */
[----:B------:R-:W-:-:S02]  /*eec0*/  ISETP.GE.AND P2, PT, R23, RZ, PT ;  /* 0x000000ff1700720c */ /* 0x000fc40003f46270 */
[----:B------:R-:W2:Y:S01]  /*eed0*/  LDL.LU R23, [R1+0x734] ;  /* 0x0007340001177983 */ /* 0x000ea20000300800 */
[----:B0-----:R-:W-:-:S04]  /*eee0*/  IMAD.MOV.U32 R3, RZ, RZ, R10 ;  /* 0x000000ffff037224 */ /* 0x001fc800078e000a */
[----:B------:R-:W-:-:S05]  /*eef0*/  @!P0 IMAD.MOV R3, RZ, RZ, -R3 ;  /* 0x000000ffff038224 */ /* 0x000fca00078e0a03 */
[----:B------:R0:W-:Y:S04]  /*ef00*/  STL [R1+0xfc], R3 ;  /* 0x0000fc0301007387 */ /* 0x0001e80000100800 */
[----:B0-----:R-:W2:Y:S01]  /*ef10*/  LDL.LU R3, [R1+0x738] ;  /* 0x0007380001037983 */ /* 0x001ea20000300800 */
[----:B------:R-:W-:-:S05]  /*ef20*/  IABS R9, R22 ;  /* 0x0000001600097213 */ /* 0x000fca0000000000 */
        /* <DEDUP_REMOVED lines=9> */
[----:B------:R-:W-:Y:S01]  /*efc0*/  ISETP.GT.U32.AND P4, PT, R0, R8, PT ;  /* 0x000000080000720c */ /* 0x000fe20003f84070 */
[----:B------:R-:W-:-:S04]  /*efd0*/  IMAD.MOV.U32 R4, RZ, RZ, R2 ;  /* 0x000000ffff047224 */ /* 0x000fc800078e0002 */
[----:B------:R-:W-:Y:S02]  /*efe0*/  @!P6 IMAD.MOV R4, RZ, RZ, -R4 ;  /* 0x000000ffff04e224 */ /* 0x000fe400078e0a04 */
[----:B------:R-:W-:-:S04]  /*eff0*/  @!P5 IADD3 R9, R9, -R0, RZ ;  /* 0x800000000909d210 */ /* 0x000fc80007ffe0ff */
[----:B------:R-:W-:Y:S02]  /*f000*/  ISETP.GT.U32.AND P5, PT, R0, R9, PT ;  /* 0x000000090000720c */ /* 0x000fe40003fa4070 */
[----:B------:R-:W-:Y:S01]  /*f010*/  @!P4 IMAD.IADD R8, R8, 0x1, -R0 ;  /* 0x000000010808c824 */ /* 0x000fe200078e0a00 */
[----:B------:R-:W-:-:S04]  /*f020*/  ISETP.GE.AND P1, PT, R22, RZ, PT ;  /* 0x000000ff1600720c */ /* 0x000fc80003f26270 */
[----:B------:R-:W-:-:S06]  /*f030*/  ISETP.GT.U32.AND P4, PT, R0, R8, PT ;  /* 0x000000080000720c */ /* 0x000fcc0003f84070 */
[----:B------:R-:W-:Y:S01]  /*f040*/  @!P5 IMAD.IADD R9, R9, 0x1, -R0 ;  /* 0x000000010909d824 */ /* 0x000fe200078e0a00 */
[----:B----4-:R-:W-:Y:S02]  /*f050*/  IABS R7, R24 ;  /* 0x0000001800077213 */ /* 0x010fe40000000000 */
[----:B------:R-:W-:Y:S02]  /*f060*/  ISETP.GE.AND P3, PT, R24, RZ, PT ;  /* 0x000000ff1800720c */ /* 0x000fe40003f66270 */
[----:B------:R-:W4:Y:S01]  /*f070*/  LDL.LU R24, [R1+0x73c] ;  /* 0x00073c0001187983 */ /* 0x000f220000300800 */
[----:B------:R-:W-:-:S04]  /*f080*/  IMAD.HI.U32 R6, R20, R7, RZ ;  /* 0x0000000714067227 */ /* 0x000fc800078e00ff */
[----:B------:R-:W-:Y:S01]  /*f090*/  IMAD.MOV R6, RZ, RZ, -R6 ;  /* 0x000000ffff067224 */ /* 0x000fe200078e0a06 */
[----:B------:R0:W-:Y:S03]  /*f0a0*/  STL [R1+0xf4], R4 ;  /* 0x0000f40401007387 */ /* 0x0001e60000100800 */
[C---:B------:R-:W-:Y:S01]  /*f0b0*/  IMAD R7, R0.reuse, R6, R7 ;  /* 0x0000000600077224 */ /* 0x040fe200078e0207 */
[----:B------:R-:W4:Y:S04]  /*f0c0*/  LDL.LU R29, [R1+0x740] ;  /* 0x00074000011d7983 */ /* 0x000f280000300800 */
[----:B------:R-:W-:Y:S02]  /*f0d0*/  ISETP.GT.U32.AND P6, PT, R0, R7, PT ;  /* 0x000000070000720c */ /* 0x000fe40003fc4070 */
[----:B------:R-:W-:-:S02]  /*f0e0*/  IABS R19, R25 ;  /* 0x0000001900137213 */ /* 0x000fc40000000000 */
[----:B------:R-:W-:Y:S02]  /*f0f0*/  ISETP.GE.AND P0, PT, R25, RZ, PT ;  /* 0x000000ff1900720c */ /* 0x000fe40003f06270 */
[----:B------:R-:W4:Y:S01]  /*f100*/  LDL.LU R25, [R1+0x744] ;  /* 0x0007440001197983 */ /* 0x000f220000300800 */
[----:B------:R-:W-:Y:S01]  /*f110*/  IMAD.HI.U32 R2, R20, R19, RZ ;  /* 0x0000001314027227 */ /* 0x000fe200078e00ff */
[----:B------:R-:W-:-:S03]  /*f120*/  MOV R5, R9 ;  /* 0x0000000900057202 */ /* 0x000fc60000000f00 */
[----:B------:R-:W-:Y:S02]  /*f130*/  IMAD.MOV R2, RZ, RZ, -R2 ;  /* 0x000000ffff027224 */ /* 0x000fe400078e0a02 */
[--C-:B------:R-:W-:Y:S02]  /*f140*/  @!P4 IMAD.IADD R8, R8, 0x1, -R0.reuse ;  /* 0x000000010808c824 */ /* 0x100fe400078e0a00 */
[C---:B------:R-:W-:Y:S02]  /*f150*/  IMAD R19, R0.reuse, R2, R19 ;  /* 0x0000000200137224 */ /* 0x040fe400078e0213 */
[----:B------:R-:W-:Y:S02]  /*f160*/  @!P6 IMAD.IADD R7, R7, 0x1, -R0 ;  /* 0x000000010707e824 */ /* 0x000fe400078e0a00 */
[----:B0-----:R-:W-:Y:S02]  /*f170*/  IMAD.MOV.U32 R4, RZ, RZ, R8 ;  /* 0x000000ffff047224 */ /* 0x001fe400078e0008 */
[----:B------:R-:W-:Y:S01]  /*f180*/  @!P1 IMAD.MOV R5, RZ, RZ, -R5 ;  /* 0x000000ffff059224 */ /* 0x000fe200078e0a05 */
[----:B------:R-:W-:-:S02]  /*f190*/  ISETP.GT.U32.AND P1, PT, R0, R19, PT ;  /* 0x000000130000720c */ /* 0x000fc40003f24070 */
[----:B------:R-:W-:Y:S01]  /*f1a0*/  ISETP.GT.U32.AND P6, PT, R0, R7, PT ;  /* 0x000000070000720c */ /* 0x000fe20003fc4070 */
[----:B------:R-:W-:-:S10]  /*f1b0*/  @!P2 IMAD.MOV R4, RZ, RZ, -R4 ;  /* 0x000000ffff04a224 */ /* 0x000fd400078e0a04 */
[--C-:B------:R-:W-:Y:S02]  /*f1c0*/  @!P1 IMAD.IADD R19, R19, 0x1, -R0.reuse ;  /* 0x0000000113139824 */ /* 0x100fe400078e0a00 */
[----:B------:R-:W-:Y:S01]  /*f1d0*/  @!P6 IMAD.IADD R7, R7, 0x1, -R0 ;  /* 0x000000010707e824 */ /* 0x000fe200078e0a00 */
[----:B---3--:R-:W-:Y:S02]  /*f1e0*/  IABS R18, R26 ;  /* 0x0000001a00127213 */ /* 0x008fe40000000000 */
[----:B------:R-:W-:Y:S02]  /*f1f0*/  ISETP.GE.AND P5, PT, R26, RZ, PT ;  /* 0x000000ff1a00720c */ /* 0x000fe40003fa6270 */
[----:B------:R-:W3:Y:S01]  /*f200*/  LDL.LU R26, [R1+0x748] ;  /* 0x00074800011a7983 */ /* 0x000ee20000300800 */
[----:B------:R-:W-:-:S04]  /*f210*/  IMAD.HI.U32 R6, R20, R18, RZ ;  /* 0x0000001214067227 */ /* 0x000fc800078e00ff */
[----:B------:R-:W-:-:S04]  /*f220*/  IMAD.MOV R6, RZ, RZ, -R6 ;  /* 0x000000ffff067224 */ /* 0x000fc800078e0a06 */
[----:B------:R-:W-:Y:S01]  /*f230*/  IMAD R18, R0, R6, R18 ;  /* 0x0000000600127224 */ /* 0x000fe200078e0212 */
[----:B------:R-:W-:-:S04]  /*f240*/  IABS R10, R27 ;  /* 0x0000001b000a7213 */ /* 0x000fc80000000000 */
[----:B------:R-:W-:Y:S01]  /*f250*/  ISETP.GT.U32.AND P2, PT, R0, R18, PT ;  /* 0x000000120000720c */ /* 0x000fe20003f44070 */
[----:B------:R-:W-:Y:S01]  /*f260*/  STL [R1+0xc4], R5 ;  /* 0x0000c40501007387 */ /* 0x000fe20000100800 */
[----:B------:R-:W-:-:S03]  /*f270*/  ISETP.GE.AND P4, PT, R27, RZ, PT ;  /* 0x000000ff1b00720c */ /* 0x000fc60003f86270 */
[----:B------:R-:W3:Y:S04]  /*f280*/  LDL.LU R27, [R1+0x74c] ;  /* 0x00074c00011b7983 */ /* 0x000ee80000300800 */
[----:B------:R0:W-:Y:S04]  /*f290*/  STL [R1+0xcc], R4 ;  /* 0x0000cc0401007387 */ /* 0x0001e80000100800 */
[----:B------:R-:W-:Y:S01]  /*f2a0*/  @!P2 IMAD.IADD R18, R18, 0x1, -R0 ;  /* 0x000000011212a824 */ /* 0x000fe200078e0a00 */
[----:B------:R-:W-:Y:S01]  /*f2b0*/  ISETP.GT.U32.AND P2, PT, R0, R19, PT ;  /* 0x000000130000720c */ /* 0x000fe20003f44070 */
[----:B0-----:R-:W-:-:S04]  /*f2c0*/  IMAD.MOV.U32 R4, RZ, RZ, R7 ;  /* 0x000000ffff047224 */ /* 0x001fc800078e0007 */
[----:B------:R-:W-:-:S05]  /*f2d0*/  @!P3 IMAD.MOV R4, RZ, RZ, -R4 ;  /* 0x000000ffff04b224 */ /* 0x000fca00078e0a04 */
[----:B------:R0:W-:Y:S01]  /*f2e0*/  STL [R1+0xb4], R4 ;  /* 0x0000b40401007387 */ /* 0x0001e20000100800 */
[----:B--2---:R-:W-:-:S03]  /*f2f0*/  IABS R6, R3 ;  /* 0x0000000300067213 */ /* 0x004fc60000000000 */
[----:B------:R-:W2:Y:S02]  /*f300*/  LDL.LU R28, [R1+0x750] ;  /* 0x00075000011c7983 */ /* 0x000ea40000300800 */
[----:B------:R-:W-:-:S04]  /*f310*/  IMAD.HI.U32 R8, R20, R6, RZ ;  /* 0x0000000614087227 */ /* 0x000fc800078e00ff */
[----:B------:R-:W-:-:S04]  /*f320*/  IMAD.MOV R8, RZ, RZ, -R8 ;  /* 0x000000ffff087224 */ /* 0x000fc800078e0a08 */
[----:B------:R-:W-:Y:S02]  /*f330*/  IMAD R6, R0, R8, R6 ;  /* 0x0000000800067224 */ /* 0x000fe400078e0206 */
[----:B------:R-:W-:-:S03]  /*f340*/  @!P2 IMAD.IADD R19, R19, 0x1, -R0 ;  /* 0x000000011313a824 */ /* 0x000fc600078e0a00 */
[----:B------:R-:W-:-:S13]  /*f350*/  ISETP.GT.U32.AND P2, PT, R0, R6, PT ;  /* 0x000000060000720c */ /* 0x000fda0003f44070 */
[----:B------:R-:W-:Y:S01]  /*f360*/  @!P2 IMAD.IADD R6, R6, 0x1, -R0 ;  /* 0x000000010606a824 */ /* 0x000fe200078e0a00 */
[----:B------:R-:W-:Y:S02]  /*f370*/  ISETP.GE.AND P2, PT, R3, RZ, PT ;  /* 0x000000ff0300720c */ /* 0x000fe40003f46270 */
[----:B------:R-:W2:Y:S01]  /*f380*/  LDL.LU R3, [R1+0x754] ;  /* 0x0007540001037983 */ /* 0x000ea20000300800 */
[----:B------:R-:W-:Y:S01]  /*f390*/  IABS R2, R23 ;  /* 0x0000001700027213 */ /* 0x000fe20000000000 */
[----:B------:R-:W-:-:S04]  /*f3a0*/  IMAD.HI.U32 R17, R20, R10, RZ ;  /* 0x0000000a14117227 */ /* 0x000fc800078e00ff */
[----:B------:R-:W-:Y:S02]  /*f3b0*/  IMAD.MOV R17, RZ, RZ, -R17 ;  /* 0x000000ffff117224 */ /* 0x000fe400078e0a11 */
[----:B------:R-:W-:-:S04]  /*f3c0*/  IMAD.HI.U32 R9, R20, R2, RZ ;  /* 0x0000000214097227 */ /* 0x000fc800078e00ff */
[----:B------:R-:W-:Y:S02]  /*f3d0*/  IMAD R10, R0, R17, R10 ;  /* 0x00000011000a7224 */ /* 0x000fe400078e020a */
[----:B------:R-:W-:-:S03]  /*f3e0*/  IMAD.MOV R9, RZ, RZ, -R9 ;  /* 0x000000ffff097224 */ /* 0x000fc600078e0a09 */
[C---:B------:R-:W-:Y:S01]  /*f3f0*/  ISETP.GT.U32.AND P6, PT, R0.reuse, R10, PT ;  /* 0x0000000a0000720c */ /* 0x040fe20003fc4070 */
[----:B------:R-:W-:-:S05]  /*f400*/  IMAD R2, R0, R9, R2 ;  /* 0x0000000900027224 */ /* 0x000fca00078e0202 */
[----:B------:R-:W-:-:S07]  /*f410*/  ISETP.GT.U32.AND P1, PT, R0, R2, PT ;  /* 0x000000020000720c */ /* 0x000fce0003f24070 */
[----:B------:R-:W-:-:S04]  /*f420*/  @!P6 IADD3 R10, R10, -R0, RZ ;  /* 0x800000000a0ae210 */ /* 0x000fc80007ffe0ff */
[----:B------:R-:W-:Y:S02]  /*f430*/  ISETP.GT.U32.AND P3, PT, R0, R10, PT ;  /* 0x0000000a0000720c */ /* 0x000fe40003f64070 */
[----:B------:R-:W-:Y:S01]  /*f440*/  @!P1 IMAD.IADD R2, R2, 0x1, -R0 ;  /* 0x0000000102029824 */ /* 0x000fe200078e0a00 */
[----:B----4-:R-:W-:-:S05]  /*f450*/  IABS R17, R24 ;  /* 0x0000001800117213 */ /* 0x010fca0000000000 */
[----:B------:R-:W-:-:S04]  /*f460*/  IMAD.HI.U32 R21, R20, R17, RZ ;  /* 0x0000001114157227 */ /* 0x000fc800078e00ff */
[----:B------:R-:W-:Y:S01]  /*f470*/  IMAD.MOV R21, RZ, RZ, -R21 ;  /* 0x000000ffff157224 */ /* 0x000fe200078e0a15 */
[----:B------:R-:W-:Y:S02]  /*f480*/  IABS R9, R29 ;  /* 0x0000001d00097213 */ /* 0x000fe40000000000 */
[C---:B------:R-:W-:Y:S01]  /*f490*/  ISETP.GT.U32.AND P6, PT, R0.reuse, R18, PT ;  /* 0x000000120000720c */ /* 0x040fe20003fc4070 */
[C---:B------:R-:W-:Y:S01]  /*f4a0*/  IMAD R17, R0.reuse, R21, R17 ;  /* 0x0000001500117224 */ /* 0x040fe200078e0211 */
[----:B------:R-:W-:Y:S01]  /*f4b0*/  ISETP.GT.U32.AND P1, PT, R0, R2, PT ;  /* 0x000000020000720c */ /* 0x000fe20003f24070 */
[----:B------:R-:W-:-:S04]  /*f4c0*/  IMAD.HI.U32 R21, R20, R9, RZ ;  /* 0x0000000914157227 */ /* 0x000fc800078e00ff */
[----:B------:R-:W-:Y:S02]  /*f4d0*/  IMAD.MOV R21, RZ, RZ, -R21 ;  /* 0x000000ffff157224 */ /* 0x000fe400078e0a15 */
[--C-:B------:R-:W-:Y:S01]  /*f4e0*/  @!P3 IMAD.IADD R10, R10, 0x1, -R0.reuse ;  /* 0x000000010a0ab824 */ /* 0x100fe200078e0a00 */
[----:B------:R-:W-:Y:S01]  /*f4f0*/  ISETP.GE.AND P3, PT, R23, RZ, PT ;  /* 0x000000ff1700720c */ /* 0x000fe20003f66270 */
[----:B------:R-:W-:Y:S01]  /*f500*/  IMAD R9, R0, R21, R9 ;  /* 0x0000001500097224 */ /* 0x000fe200078e0209 */
[----:B------:R-:W-:Y:S01]  /*f510*/  IABS R8, R25 ;  /* 0x0000001900087213 */ /* 0x000fe20000000000 */
[----:B------:R-:W-:-:S04]  /*f520*/  @!P6 IMAD.IADD R18, R18, 0x1, -R0 ;  /* 0x000000011212e824 */ /* 0x000fc800078e0a00 */
[----:B------:R-:W-:Y:S01]  /*f530*/  IMAD.HI.U32 R23, R20, R8, RZ ;  /* 0x0000000814177227 */ /* 0x000fe200078e00ff */
[----:B------:R-:W-:-:S03]  /*f540*/  ISETP.GT.U32.AND P6, PT, R0, R17, PT ;  /* 0x000000110000720c */ /* 0x000fc60003fc4070 */
[----:B------:R-:W-:Y:S01]  /*f550*/  @!P1 IMAD.IADD R2, R2, 0x1, -R0 ;  /* 0x0000000102029824 */ /* 0x000fe200078e0a00 */
[C---:B------:R-:W-:Y:S01]  /*f560*/  ISETP.GT.U32.AND P1, PT, R0.reuse, R9, PT ;  /* 0x000000090000720c */ /* 0x040fe20003f24070 */
[----:B------:R-:W-:Y:S02]  /*f570*/  IMAD.MOV.U32 R14, RZ, RZ, R19 ;  /* 0x000000ffff0e7224 */ /* 0x000fe400078e0013 */
[----:B------:R-:W-:Y:S02]  /*f580*/  IMAD.MOV R23, RZ, RZ, -R23 ;  /* 0x000000ffff177224 */ /* 0x000fe400078e0a17 */
[----:B------:R-:W-:Y:S01]  /*f590*/  @!P0 IMAD.MOV R14, RZ, RZ, -R14 ;  /* 0x000000ffff0e8224 */ /* 0x000fe200078e0a0e */
[C---:B------:R-:W-:Y:S01]  /*f5a0*/  ISETP.GT.U32.AND P0, PT, R0.reuse, R6, PT ;  /* 0x000000060000720c */ /* 0x040fe20003f04070 */
[----:B------:R-:W-:Y:S02]  /*f5b0*/  IMAD R8, R0, R23, R8 ;  /* 0x0000001700087224 */ /* 0x000fe400078e0208 */
[----:B0-----:R-:W-:-:S04]  /*f5c0*/  IMAD.MOV.U32 R4, RZ, RZ, R10 ;  /* 0x000000ffff047224 */ /* 0x001fc800078e000a */
[----:B------:R-:W-:Y:S01]  /*f5d0*/  @!P4 IMAD.MOV R4, RZ, RZ, -R4 ;  /* 0x000000ffff04c224 */ /* 0x000fe200078e0a04 */
[----:B------:R-:W-:Y:S01]  /*f5e0*/  ISETP.GT.U32.AND P4, PT, R0, R8, PT ;  /* 0x000000080000720c */ /* 0x000fe20003f84070 */
[----:B------:R-:W-:Y:S01]  /*f5f0*/  IMAD.MOV.U32 R15, RZ, RZ, R18 ;  /* 0x000000ffff0f7224 */ /* 0x000fe200078e0012 */
[----:B------:R-:W-:Y:S01]  /*f600*/  @!P6 IADD3 R17, R17, -R0, RZ ;  /* 0x800000001111e210 */ /* 0x000fe20007ffe0ff */
[--C-:B------:R-:W-:Y:S01]  /*f610*/  @!P1 IMAD.IADD R9, R9, 0x1, -R0.reuse ;  /* 0x0000000109099824 */ /* 0x100fe200078e0a00 */
[----:B------:R-:W-:Y:S01]  /*f620*/  ISETP.GE.AND P6, PT, R24, RZ, PT ;  /* 0x000000ff1800720c */ /* 0x000fe20003fc6270 */
[----:B------:R-:W-:Y:S01]  /*f630*/  @!P5 IMAD.MOV R15, RZ, RZ, -R15 ;  /* 0x000000ffff0fd224 */ /* 0x000fe200078e0a0f */
[----:B------:R-:W4:Y:S01]  /*f640*/  LDL.LU R24, [R1+0x758] ;  /* 0x0007580001187983 */ /* 0x000f220000300800 */
[----:B------:R-:W-:Y:S01]  /*f650*/  ISETP.GT.U32.AND P1, PT, R0, R17, PT ;  /* 0x000000110000720c */ /* 0x000fe20003f24070 */
[----:B------:R-:W-:Y:S01]  /*f660*/  @!P0 IMAD.IADD R6, R6, 0x1, -R0 ;  /* 0x0000000106068824 */ /* 0x000fe200078e0a00 */
[----:B------:R-:W-:Y:S01]  /*f670*/  ISETP.GT.U32.AND P5, PT, R0, R9, PT ;  /* 0x000000090000720c */ /* 0x000fe20003fa4070 */
[----:B------:R-:W-:Y:S01]  /*f680*/  STL [R1+0x284c], R14 ;  /* 0x00284c0e01007387 */ /* 0x000fe20000100800 */
[----:B------:R-:W-:-:S03]  /*f690*/  @!P3 IMAD.MOV R2, RZ, RZ, -R2 ;  /* 0x000000ffff02b224 */ /* 0x000fc600078e0a02 */
[----:B------:R-:W-:Y:S01]  /*f6a0*/  STL [R1+0x2850], R15 ;  /* 0x0028500f01007387 */ /* 0x000fe20000100800 */
[----:B------:R-:W-:-:S03]  /*f6b0*/  @!P4 IMAD.IADD R8, R8, 0x1, -R0 ;  /* 0x000000010808c824 */ /* 0x000fc600078e0a00 */
[----:B------:R0:W-:Y:S04]  /*f6c0*/  STL [R1+0x2854], R4 ;  /* 0x0028540401007387 */ /* 0x0001e80000100800 */
[----:B------:R-:W-:Y:S01]  /*f6d0*/  STL [R1+0x5c], R2 ;  /* 0x00005c0201007387 */ /* 0x000fe20000100800 */
[----:B0-----:R-:W-:-:S04]  /*f6e0*/  IMAD.MOV.U32 R4, RZ, RZ, R6 ;  /* 0x000000ffff047224 */ /* 0x001fc800078e0006 */
[----:B------:R-:W-:Y:S01]  /*f6f0*/  @!P2 IMAD.MOV R4, RZ, RZ, -R4 ;  /* 0x000000ffff04a224 */ /* 0x000fe200078e0a04 */
[----:B------:R-:W-:Y:S01]  /*f700*/  ISETP.GT.U32.AND P2, PT, R0, R8, PT ;  /* 0x000000080000720c */ /* 0x000fe20003f44070 */
[----:B------:R-:W-:Y:S01]  /*f710*/  @!P5 IMAD.IADD R9, R9, 0x1, -R0 ;  /* 0x000000010909d824 */ /* 0x000fe200078e0a00 */
[----:B------:R-:W-:Y:S02]  /*f720*/  @!P1 IADD3 R17, R17, -R0, RZ ;  /* 0x8000000011119210 */ /* 0x000fe40007ffe0ff */
[----:B------:R-:W-:Y:S02]  /*f730*/  ISETP.GE.AND P3, PT, R29, RZ, PT ;  /* 0x000000ff1d00720c */ /* 0x000fe40003f66270 */
[----:B------:R-:W-:Y:S01]  /*f740*/  ISETP.GE.AND P1, PT, R25, RZ, PT ;  /* 0x000000ff1900720c */ /* 0x000fe20003f26270 */
[----:B------:R-:W-:Y:S01]  /*f750*/  @!P6 IMAD.MOV R17, RZ, RZ, -R17 ;  /* 0x000000ffff11e224 */ /* 0x000fe200078e0a11 */
[----:B------:R-:W4:Y:S01]  /*f760*/  LDL.LU R25, [R1+0x75c] ;  /* 0x00075c0001197983 */ /* 0x000f220000300800 */
[----:B------:R-:W-:-:S04]  /*f770*/  MOV R5, R9 ;  /* 0x0000000900057202 */ /* 0x000fc80000000f00 */
[----:B------:R-:W-:Y:S01]  /*f780*/  @!P2 IMAD.IADD R8, R8, 0x1, -R0 ;  /* 0x000000010808a824 */ /* 0x000fe200078e0a00 */
[----:B------:R0:W-:Y:S03]  /*f790*/  STL [R1+0x58], R4 ;  /* 0x0000580401007387 */ /* 0x0001e60000100800 */
[----:B------:R-:W-:Y:S02]  /*f7a0*/  @!P3 IMAD.MOV R5, RZ, RZ, -R5 ;  /* 0x000000ffff05b224 */ /* 0x000fe400078e0a05 */
[----:B0-----:R-:W-:-:S04]  /*f7b0*/  IMAD.MOV.U32 R4, RZ, RZ, R8 ;  /* 0x000000ffff047224 */ /* 0x001fc800078e0008 */
[----:B------:R-:W-:Y:S01]  /*f7c0*/  @!P1 IMAD.MOV R4, RZ, RZ, -R4 ;  /* 0x000000ffff049224 */ /* 0x000fe200078e0a04 */
[----:B---3--:R-:W-:-:S05]  /*f7d0*/  IABS R7, R26 ;  /* 0x0000001a00077213 */ /* 0x008fca0000000000 */
[----:B------:R-:W-:-:S04]  /*f7e0*/  IMAD.HI.U32 R22, R20, R7, RZ ;  /* 0x0000000714167227 */ /* 0x000fc800078e00ff */
[----:B------:R-:W-:-:S04]  /*f7f0*/  IMAD.MOV R22, RZ, RZ, -R22 ;  /* 0x000000ffff167224 */ /* 0x000fc800078e0a16 */
[----:B------:R-:W-:Y:S01]  /*f800*/  IMAD R7, R0, R22, R7 ;  /* 0x0000001600077224 */ /* 0x000fe200078e0207 */
[----:B------:R-:W-:-:S04]  /*f810*/  IABS R21, R27 ;  /* 0x0000001b00157213 */ /* 0x000fc80000000000 */
[----:B------:R-:W-:Y:S01]  /*f820*/  ISETP.GT.U32.AND P0, PT, R0, R7, PT ;  /* 0x000000070000720c */ /* 0x000fe20003f04070 */
[----:B------:R-:W-:-:S04]  /*f830*/  IMAD.HI.U32 R19, R20, R21, RZ ;  /* 0x0000001514137227 */ /* 0x000fc800078e00ff */
[----:B------:R-:W-:-:S04]  /*f840*/  IMAD.MOV R19, RZ, RZ, -R19 ;  /* 0x000000ffff137224 */ /* 0x000fc800078e0a13 */
[----:B------:R-:W-:-:S04]  /*f850*/  IMAD R2, R0, R19, R21 ;  /* 0x0000001300027224 */ /* 0x000fc800078e0215 */
[----:B------:R-:W-:Y:S01]  /*f860*/  @!P0 IMAD.IADD R7, R7, 0x1, -R0 ;  /* 0x0000000107078824 */ /* 0x000fe200078e0a00 */
[----:B------:R-:W-:-:S04]  /*f870*/  ISETP.GT.U32.AND P5, PT, R0, R2, PT ;  /* 0x000000020000720c */ /* 0x000fc80003fa4070 */
[----:B------:R-:W-:Y:S02]  /*f880*/  ISETP.GT.U32.AND P6, PT, R0, R7, PT ;  /* 0x000000070000720c */ /* 0x000fe40003fc4070 */
[----:B------:R-:W-:Y:S02]  /*f890*/  ISETP.GE.AND P4, PT, R26, RZ, PT ;  /* 0x000000ff1a00720c */ /* 0x000fe40003f86270 */
[----:B------:R-:W-:Y:S01]  /*f8a0*/  ISETP.GE.AND P0, PT, R27, RZ, PT ;  /* 0x000000ff1b00720c */ /* 0x000fe20003f06270 */
[----:B------:R-:W3:Y:S04]  /*f8b0*/  LDL.LU R26, [R1+0x760] ;  /* 0x00076000011a7983 */ /* 0x000ee80000300800 */
[----:B------:R-:W3:Y:S01]  /*f8c0*/  LDL.LU R27, [R1+0x764] ;  /* 0x00076400011b7983 */ /* 0x000ee20000300800 */
[----:B--2---:R-:W-:-:S03]  /*f8d0*/  IABS R18, R28 ;  /* 0x0000001c00127213 */ /* 0x004fc60000000000 */
[----:B------:R-:W2:Y:S02]  /*f8e0*/  LDL.LU R13, [R1+0x768] ;  /* 0x00076800010d7983 */ /* 0x000ea40000300800 */
[----:B------:R-:W-:-:S04]  /*f8f0*/  IMAD.HI.U32 R21, R20, R18, RZ ;  /* 0x0000001214157227 */ /* 0x000fc800078e00ff */
[----:B------:R-:W-:Y:S02]  /*f900*/  IMAD.MOV R21, RZ, RZ, -R21 ;  /* 0x000000ffff157224 */ /* 0x000fe400078e0a15 */
[----:B------:R-:W-:Y:S02]  /*f910*/  @!P5 IMAD.IADD R2, R2, 0x1, -R0 ;  /* 0x000000010202d824 */ /* 0x000fe400078e0a00 */
[C---:B------:R-:W-:Y:S02]  /*f920*/  IMAD R18, R0.reuse, R21, R18 ;  /* 0x0000001500127224 */ /* 0x040fe400078e0212 */
[----:B------:R-:W-:Y:S01]  /*f930*/  @!P6 IMAD.IADD R7, R7, 0x1, -R0 ;  /* 0x000000010707e824 */ /* 0x000fe200078e0a00 */
[C---:B------:R-:W-:Y:S01]  /*f940*/  ISETP.GT.U32.AND P5, PT, R0.reuse, R2, PT ;  /* 0x000000020000720c */ /* 0x040fe20003fa4070 */
[----:B------:R-:W-:Y:S01]  /*f950*/  STL [R1+0x2858], R17 ;  /* 0x0028581101007387 */ /* 0x000fe20000100800 */
[----:B------:R-:W-:-:S03]  /*f960*/  ISETP.GT.U32.AND P2, PT, R0, R18, PT ;  /* 0x000000120000720c */ /* 0x000fc60003f44070 */
[----:B------:R-:W-:Y:S04]  /*f970*/  STL [R1+0x18], R5 ;  /* 0x0000180501007387 */ /* 0x000fe80000100800 */
[----:B------:R-:W-:Y:S04]  /*f980*/  STL [R1+0x1c], R4 ;  /* 0x00001c0401007387 */ /* 0x000fe80000100800 */
[----:B------:R-:W2:Y:S01]  /*f990*/  LDL.LU R12, [R1+0x76c] ;  /* 0x00076c00010c7983 */ /* 0x000ea20000300800 */
[----:B------:R-:W-:Y:S02]  /*f9a0*/  IABS R10, R3 ;  /* 0x00000003000a7213 */ /* 0x000fe40000000000 */
[----:B------:R-:W-:Y:S01]  /*f9b0*/  ISETP.GE.AND P6, PT, R3, RZ, PT ;  /* 0x000000ff0300720c */ /* 0x000fe20003fc6270 */
[----:B------:R-:W-:-:S04]  /*f9c0*/  IMAD.MOV.U32 R3, RZ, RZ, R7 ;  /* 0x000000ffff037224 */ /* 0x000fc800078e0007 */
[----:B------:R-:W-:Y:S02]  /*f9d0*/  @!P4 IMAD.MOV R3, RZ, RZ, -R3 ;  /* 0x000000ffff03c224 */ /* 0x000fe400078e0a03 */
[----:B------:R-:W-:-:S03]  /*f9e0*/  @!P5 IMAD.IADD R2, R2, 0x1, -R0 ;  /* 0x000000010202d824 */ /* 0x000fc600078e0a00 */
[----:B------:R0:W-:Y:S01]  /*f9f0*/  STL [R1+0x24], R3 ;  /* 0x0000240301007387 */ /* 0x0001e20000100800 */
[----:B------:R-:W-:Y:S01]  /*fa00*/  @!P2 IMAD.IADD R18, R18, 0x1, -R0 ;  /* 0x000000011212a824 */ /* 0x000fe200078e0a00 */
[----:B------:R-:W-:Y:S02]  /*fa10*/  @!P0 IADD3 R2, -R2, RZ, RZ ;  /* 0x000000ff02028210 */ /* 0x000fe40007ffe1ff */
[----:B0-----:R-:W2:Y:S04]  /*fa20*/  LDL.LU R3, [R1+0x770] ;  /* 0x0007700001037983 */ /* 0x001ea80000300800 */
[----:B------:R-:W2:Y:S04]  /*fa30*/  LDL.LU R17, [R1+0x774] ;  /* 0x0007740001117983 */ /* 0x000ea80000300800 */
[----:B------:R-:W2:Y:S01]  /*fa40*/  LDL.LU R4, [R1+0x778] ;  /* 0x0007780001047983 */ /* 0x000ea20000300800 */
[----:B------:R-:W-:-:S02]  /*fa50*/  ISETP.GT.U32.AND P2, PT, R0, R18, PT ;  /* 0x000000120000720c */ /* 0x000fc40003f44070 */
[----:B------:R-:W-:Y:S01]  /*fa60*/  ISETP.GE.AND P3, PT, R28, RZ, PT ;  /* 0x000000ff1c00720c */ /* 0x000fe20003f66270 */
[----:B------:R0:W-:Y:S04]  /*fa70*/  STL [R1+0x2c], R2 ;  /* 0x00002c0201007387 */ /* 0x0001e80000100800 */
[----:B------:R-:W2:Y:S04]  /*fa80*/  LDL.LU R15, [R1+0x77c] ;  /* 0x00077c00010f7983 */ /* 0x000ea80000300800 */
[----:B------:R-:W2:Y:S02]  /*fa90*/  LDL.LU R5, [R1+0x780] ;  /* 0x0007800001057983 */ /* 0x000ea40000300800 */
[----:B------:R-:W-:-:S02]  /*faa0*/  @!P2 IMAD.IADD R18, R18, 0x1, -R0 ;  /* 0x000000011212a824 */ /* 0x000fc400078e0a00 */
[----:B------:R-:W2:Y:S02]  /*fab0*/  LDL.LU R14, [R1+0x784] ;  /* 0x00078400010e7983 */ /* 0x000ea40000300800 */
[----:B------:R-:W-:-:S05]  /*fac0*/  @!P3 IMAD.MOV R18, RZ, RZ, -R18 ;  /* 0x000000ffff12b224 */ /* 0x000fca00078e0a12 */
[----:B------:R-:W-:Y:S04]  /*fad0*/  STL [R1+0x285c], R18 ;  /* 0x00285c1201007387 */ /* 0x000fe80000100800 */
[----:B------:R-:W2:Y:S04]  /*fae0*/  LDL.LU R11, [R1+0x788] ;  /* 0x00078800010b7983 */ /* 0x000ea80000300800 */
[----:B------:R-:W2:Y:S04]  /*faf0*/  LDL.LU R29, [R1+0x78c] ;  /* 0x00078c00011d7983 */ /* 0x000ea80000300800 */
[----:B------:R-:W2:Y:S01]  /*fb00*/  LDL.LU R16, [R1+0x790] ;  /* 0x0007900001107983 */ /* 0x000ea20000300800 */
[----:B------:R-:W-:-:S04]  /*fb10*/  IMAD.HI.U32 R6, R20, R10, RZ ;  /* 0x0000000a14067227 */ /* 0x000fc800078e00ff */
[----:B------:R-:W-:-:S04]  /*fb20*/  IMAD.MOV R6, RZ, RZ, -R6 ;  /* 0x000000ffff067224 */ /* 0x000fc800078e0a06 */
[----:B------:R-:W-:-:S05]  /*fb30*/  IMAD R6, R0, R6, R10 ;  /* 0x0000000600067224 */ /* 0x000fca00078e020a */
[----:B------:R-:W-:Y:S02]  /*fb40*/  ISETP.GT.U32.AND P1, PT, R0, R6, PT ;  /* 0x000000060000720c */ /* 0x000fe40003f24070 */
[----:B----4-:R-:W-:-:S05]  /*fb50*/  IABS R19, R24 ;  /* 0x0000001800137213 */ /* 0x010fca0000000000 */
[----:B------:R-:W-:-:S04]  /*fb60*/  IMAD.HI.U32 R9, R20, R19, RZ ;  /* 0x0000001314097227 */ /* 0x000fc800078e00ff */
[----:B------:R-:W-:-:S04]  /*fb70*/  IMAD.MOV R9, RZ, RZ, -R9 ;  /* 0x000000ffff097224 */ /* 0x000fc800078e0a09 */
[----:B------:R-:W-:Y:S02]  /*fb80*/  IMAD R19, R0, R9, R19 ;  /* 0x0000000900137224 */ /* 0x000fe400078e0213 */
[----:B------:R-:W-:-:S03]  /*fb90*/  @!P1 IMAD.IADD R6, R6, 0x1, -R0 ;  /* 0x0000000106069824 */ /* 0x000fc600078e0a00 */
[C---:B------:R-:W-:Y:S02]  /*fba0*/  ISETP.GT.U32.AND P0, PT, R0.reuse, R19, PT ;  /* 0x000000130000720c */ /* 0x040fe40003f04070 */
[----:B------:R-:W-:Y:S02]  /*fbb0*/  ISETP.GT.U32.AND P1, PT, R0, R6, PT ;  /* 0x000000060000720c */ /* 0x000fe40003f24070 */
[----:B------:R-:W-:-:S09]  /*fbc0*/  IABS R28, R25 ;  /* 0x00000019001c7213 */ /* 0x000fd20000000000 */
[----:B------:R-:W-:Y:S02]  /*fbd0*/  @!P0 IMAD.IADD R19, R19, 0x1, -R0 ;  /* 0x0000000113138824 */ /* 0x000fe400078e0a00 */
[----:B------:R-:W-:-:S04]  /*fbe0*/  IMAD.HI.U32 R9, R20, R28, RZ ;  /* 0x0000001c14097227 */ /* 0x000fc800078e00ff */
[----:B------:R-:W-:Y:S01]  /*fbf0*/  IMAD.MOV R9, RZ, RZ, -R9 ;  /* 0x000000ffff097224 */ /* 0x000fe200078e0a09 */
[----:B------:R-:W-:Y:S01]  /*fc00*/  ISETP.GT.U32.AND P3, PT, R0, R19, PT ;  /* 0x000000130000720c */ /* 0x000fe20003f64070 */
[----:B------:R-:W-:Y:S01]  /*fc10*/  @!P1 IMAD.IADD R6, R6, 0x1, -R0 ;  /* 0x0000000106069824 */ /* 0x000fe200078e0a00 */
[----:B------:R-:W-:Y:S01]  /*fc20*/  ISETP.GE.AND P5, PT, R24, RZ, PT ;  /* 0x000000ff1800720c */ /* 0x000fe20003fa6270 */
[----:B------:R-:W-:Y:S02]  /*fc30*/  IMAD R28, R0, R9, R28 ;  /* 0x00000009001c7224 */ /* 0x000fe400078e021c */
[----:B------:R-:W-:-:S03]  /*fc40*/  IMAD.MOV.U32 R10, RZ, RZ, R6 ;  /* 0x000000ffff0a7224 */ /* 0x000fc600078e0006 */
[----:B------:R-:W-:Y:S01]  /*fc50*/  ISETP.GT.U32.AND P0, PT, R0, R28, PT ;  /* 0x0000001c0000720c */ /* 0x000fe20003f04070 */
[----:B------:R-:W-:-:S04]  /*fc60*/  @!P6 IMAD.MOV R10, RZ, RZ, -R10 ;  /* 0x000000ffff0ae224 */ /* 0x000fc800078e0a0a */
[----:B------:R-:W-:Y:S01]  /*fc70*/  @!P3 IMAD.IADD R19, R19, 0x1, -R0 ;  /* 0x000000011313b824 */ /* 0x000fe200078e0a00 */
[----:B------:R1:W-:Y:S01]  /*fc80*/  STL [R1+0x10], R10 ;  /* 0x0000100a01007387 */ /* 0x0003e20000100800 */
[----:B------:R-:W-:-:S06]  /*fc90*/  ISETP.GE.AND P4, PT, R25, RZ, PT ;  /* 0x000000ff1900720c */ /* 0x000fcc0003f86270 */
[----:B------:R-:W-:-:S05]  /*fca0*/  @!P0 IMAD.IADD R28, R28, 0x1, -R0 ;  /* 0x000000011c1c8824 */ /* 0x000fca00078e0a00 */
[----:B------:R-:W-:Y:S02]  /*fcb0*/  ISETP.GT.U32.AND P0, PT, R0, R28, PT ;  /* 0x0000001c0000720c */ /* 0x000fe40003f04070 */
[----:B------:R-:W-:-:S11]  /*fcc0*/  @!P5 IADD3 R19, -R19, RZ, RZ ;  /* 0x000000ff1313d210 */ /* 0x000fd60007ffe1ff */
[----:B------:R-:W-:Y:S01]  /*fcd0*/  @!P0 IMAD.IADD R28, R28, 0x1, -R0 ;  /* 0x000000011c1c8824 */ /* 0x000fe200078e0a00 */
[----:B------:R4:W-:Y:S01]  /*fce0*/  STL [R1+0x2860], R19 ;  /* 0x0028601301007387 */ /* 0x0009e20000100800 */
[----:B---3--:R-:W-:Y:S02]  /*fcf0*/  IABS R21, R26 ;  /* 0x0000001a00157213 */ /* 0x008fe40000000000 */
[----:B------:R-:W-:-:S03]  /*fd00*/  IABS R22, R27 ;  /* 0x0000001b00167213 */ /* 0x000fc60000000000 */
[----:B------:R-:W-:Y:S01]  /*fd10*/  IMAD.HI.U32 R8, R20, R21, RZ ;  /* 0x0000001514087227 */ /* 0x000fe200078e00ff */
[----:B--2---:R-:W-:-:S03]  /*fd20*/  IABS R23, R13 ;  /* 0x0000000d00177213 */ /* 0x004fc60000000000 */
[----:B------:R-:W-:-:S04]  /*fd30*/  IMAD.HI.U32 R7, R20, R22, RZ ;  /* 0x0000001614077227 */ /* 0x000fc800078e00ff */
[----:B0-----:R-:W-:-:S04]  /*fd40*/  IMAD.HI.U32 R2, R20, R23, RZ ;  /* 0x0000001714027227 */ /* 0x001fc800078e00ff */
[----:B------:R-:W-:Y:S02]  /*fd50*/  IMAD.MOV R8, RZ, RZ, -R8 ;  /* 0x000000ffff087224 */ /* 0x000fe400078e0a08 */
[----:B------:R-:W-:Y:S02]  /*fd60*/  IMAD.MOV R2, RZ, RZ, -R2 ;  /* 0x000000ffff027224 */ /* 0x000fe400078e0a02 */
[----:B------:R-:W-:Y:S02]  /*fd70*/  IMAD.MOV R7, RZ, RZ, -R7 ;  /* 0x000000ffff077224 */ /* 0x000fe400078e0a07 */
[C---:B------:R-:W-:Y:S02]  /*fd80*/  IMAD R21, R0.reuse, R8, R21 ;  /* 0x0000000800157224 */ /* 0x040fe400078e0215 */
[C---:B------:R-:W-:Y:S02]  /*fd90*/  IMAD R23, R0.reuse, R2, R23 ;  /* 0x0000000200177224 */ /* 0x040fe400078e0217 */
[C---:B------:R-:W-:Y:S01]  /*fda0*/  IMAD R22, R0.reuse, R7, R22 ;  /* 0x0000000700167224 */ /* 0x040fe200078e0216 */
[----:B------:R-:W-:-:S02]  /*fdb0*/  ISETP.GT.U32.AND P6, PT, R0, R21, PT ;  /* 0x000000150000720c */ /* 0x000fc40003fc4070 */
[----:B------:R-:W-:-:S05]  /*fdc0*/  IABS R24, R12 ;  /* 0x0000000c00187213 */ /* 0x000fca0000000000 */
[----:B------:R-:W-:Y:S01]  /*fdd0*/  IMAD.HI.U32 R2, R20, R24, RZ ;  /* 0x0000001814027227 */ /* 0x000fe200078e00ff */
[----:B------:R-:W-:Y:S02]  /*fde0*/  ISETP.GE.AND P1, PT, R27, RZ, PT ;  /* 0x000000ff1b00720c */ /* 0x000fe40003f26270 */
[----:B------:R-:W-:Y:S02]  /*fdf0*/  ISETP.GT.U32.AND P3, PT, R0, R22, PT ;  /* 0x000000160000720c */ /* 0x000fe40003f64070 */
[----:B------:R-:W-:-:S05]  /*fe00*/  IADD3 R2, -R2, RZ, RZ ;  /* 0x000000ff02027210 */ /* 0x000fca0007ffe1ff */
[----:B------:R-:W-:Y:S02]  /*fe10*/  IMAD R24, R0, R2, R24 ;  /* 0x0000000200187224 */ /* 0x000fe400078e0218 */
[----:B------:R-:W-:Y:S01]  /*fe20*/  @!P6 IMAD.IADD R21, R21, 0x1, -R0 ;  /* 0x000000011515e824 */ /* 0x000fe200078e0a00 */
[----:B------:R-:W-:Y:S02]  /*fe30*/  ISETP.GE.AND P2, PT, R26, RZ, PT ;  /* 0x000000ff1a00720c */ /* 0x000fe40003f46270 */
[----:B------:R-:W-:-:S05]  /*fe40*/  IABS R27, R4 ;  /* 0x00000004001b7213 */ /* 0x000fca0000000000 */
[----:B------:R-:W-:Y:S01]  /*fe50*/  IMAD.HI.U32 R2, R20, R27, RZ ;  /* 0x0000001b14027227 */ /* 0x000fe200078e00ff */
[----:B------:R-:W-:Y:S02]  /*fe60*/  IABS R25, R3 ;  /* 0x0000000300197213 */ /* 0x000fe40000000000 */
[----:B-1----:R-:W-:Y:S01]  /*fe70*/  IABS R10, R15 ;  /* 0x0000000f000a7213 */ /* 0x002fe20000000000 */
[----:B------:R-:W-:Y:S01]  /*fe80*/  IMAD.MOV R2, RZ, RZ, -R2 ;  /* 0x000000ffff027224 */ /* 0x000fe200078e0a02 */
[----:B------:R-:W-:Y:S01]  /*fe90*/  IABS R26, R17 ;  /* 0x00000011001a7213 */ /* 0x000fe20000000000 */
[----:B------:R-:W-:Y:S02]  /*fea0*/  @!P3 IMAD.IADD R22, R22, 0x1, -R0 ;  /* 0x000000011616b824 */ /* 0x000fe400078e0a00 */
[C---:B------:R-:W-:Y:S01]  /*feb0*/  IMAD R27, R0.reuse, R2, R27 ;  /* 0x00000002001b7224 */ /* 0x040fe200078e021b */
[----:B------:R-:W-:Y:S01]  /*fec0*/  ISETP.GT.U32.AND P3, PT, R0, R21, PT ;  /* 0x000000150000720c */ /* 0x000fe20003f64070 */
[----:B------:R-:W-:Y:S01]  /*fed0*/  IMAD.HI.U32 R2, R20, R10, RZ ;  /* 0x0000000a14027227 */ /* 0x000fe200078e00ff */
[----:B------:R-:W-:-:S03]  /*fee0*/  IABS R8, R14 ;  /* 0x0000000e00087213 */ /* 0x000fc60000000000 */
[----:B------:R-:W-:-:S04]  /*fef0*/  IMAD.HI.U32 R7, R20, R25, RZ ;  /* 0x0000001914077227 */ /* 0x000fc800078e00ff */
[----:B------:R-:W-:-:S04]  /*ff00*/  IMAD.HI.U32 R6, R20, R26, RZ ;  /* 0x0000001a14067227 */ /* 0x000fc800078e00ff */
[----:B------:R-:W-:Y:S02]  /*ff10*/  IMAD.MOV R2, RZ, RZ, -R2 ;  /* 0x000000ffff027224 */ /* 0x000fe400078e0a02 */
[----:B------:R-:W-:Y:S01]  /*ff20*/  IMAD.MOV R7, RZ, RZ, -R7 ;  /* 0x000000ffff077224 */ /* 0x000fe200078e0a07 */
[----:B------:R-:W-:Y:S01]  /*ff30*/  IABS R9, R5 ;  /* 0x0000000500097213 */ /* 0x000fe20000000000 */
[----:B------:R-:W-:Y:S02]  /*ff40*/  IMAD.MOV R6, RZ, RZ, -R6 ;  /* 0x000000ffff067224 */ /* 0x000fe400078e0a06 */
[C---:B------:R-:W-:Y:S01]  /*ff50*/  IMAD R10, R0.reuse, R2, R10 ;  /* 0x00000002000a7224 */ /* 0x040fe200078e020a */
[----:B------:R-:W-:Y:S01]  /*ff60*/  ISETP.GT.U32.AND P0, PT, R0, R23, PT ;  /* 0x000000170000720c */ /* 0x000fe20003f04070 */
[----:B------:R-:W-:Y:S01]  /*ff70*/  IMAD.HI.U32 R2, R20, R8, RZ ;  /* 0x0000000814027227 */ /* 0x000fe200078e00ff */
[----:B------:R-:W-:-:S03]  /*ff80*/  ISETP.GT.U32.AND P6, PT, R0, R24, PT ;  /* 0x000000180000720c */ /* 0x000fc60003fc4070 */
[C---:B------:R-:W-:Y:S01]  /*ff90*/  IMAD R25, R0.reuse, R7, R25 ;  /* 0x0000000700197224 */ /* 0x040fe200078e0219 */
[----:B------:R-:W-:Y:S01]  /*ffa0*/  IABS R7, R11 ;  /* 0x0000000b00077213 */ /* 0x000fe20000000000 */
[----:B------:R-:W-:Y:S02]  /*ffb0*/  IMAD R26, R0, R6, R26 ;  /* 0x00000006001a7224 */ /* 0x000fe400078e021a */
[----:B------:R-:W-:-:S04]  /*ffc0*/  IMAD.HI.U32 R6, R20, R9, RZ ;  /* 0x0000000914067227 */ /* 0x000fc800078e00ff */
[----:B------:R-:W-:Y:S02]  /*ffd0*/  IMAD.MOV R2, RZ, RZ, -R2 ;  /* 0x000000ffff027224 */ /* 0x000fe400078e0a02 */
[----:B------:R-:W-:Y:S01]  /*ffe0*/  @!P3 IMAD.IADD R21, R21, 0x1, -R0 ;  /* 0x000000011515b824 */ /* 0x000fe200078e0a00 */
[C---:B------:R-:W-:Y:S01]  /*fff0*/  ISETP.GT.U32.AND P3, PT, R0.reuse, R25, PT ;  /* 0x000000190000720c */ /* 0x040fe20003f64070 */
[----:B------:R-:W-:Y:S01]  /*10000*/  IMAD.MOV R6, RZ, RZ, -R6 ;  /* 0x000000ffff067224 */ /* 0x000fe200078e0a06 */
[----:B----4-:R-:W-:Y:S01]  /*10010*/  IABS R19, R16 ;  /* 0x0000001000137213 */ /* 0x010fe20000000000 */
[----:B------:R-:W-:Y:S02]  /*10020*/  IMAD R8, R0, R2, R8 ;  /* 0x0000000200087224 */ /* 0x000fe400078e0208 */
[----:B------:R-:W-:-:S04]  /*10030*/  IMAD.HI.U32 R2, R20, R7, RZ ;  /* 0x0000000714027227 */ /* 0x000fc800078e00ff */
[C---:B------:R-:W-:Y:S01]  /*10040*/  IMAD R9, R0.reuse, R6, R9 ;  /* 0x0000000600097224 */ /* 0x040fe200078e0209 */
[----:B------:R-:W-:Y:S01]  /*10050*/  IABS R6, R29 ;  /* 0x0000001d00067213 */ /* 0x000fe20000000000 */
[----:B------:R-:W-:Y:S02]  /*10060*/  IMAD.MOV R18, RZ, RZ, -R2 ;  /* 0x000000ffff127224 */ /* 0x000fe400078e0a02 */
[--C-:B------:R-:W-:Y:S01]  /*10070*/  @!P0 IMAD.IADD R23, R23, 0x1, -R0.reuse ;  /* 0x0000000117178824 */ /* 0x100fe200078e0a00 */
[----:B------:R-:W-:Y:S01]  /*10080*/  ISETP.GT.U32.AND P0, PT, R0, R22, PT ;  /* 0x000000160000720c */ /* 0x000fe20003f04070 */
[----:B------:R-:W-:Y:S02]  /*10090*/  @!P6 IMAD.IADD R24, R24, 0x1, -R0 ;  /* 0x000000011818e824 */ /* 0x000fe400078e0a00 */
[----:B------:R-:W-:Y:S02]  /*100a0*/  IMAD.MOV.U32 R2, RZ, RZ, R19 ;  /* 0x000000ffff027224 */ /* 0x000fe400078e0013 */
[C---:B------:R-:W-:Y:S01]  /*100b0*/  IMAD R7, R0.reuse, R18, R7 ;  /* 0x0000001200077224 */ /* 0x040fe200078e0207 */
[----:B------:R-:W-:Y:S01]  /*100c0*/  ISETP.GT.U32.AND P5, PT, R0, R24, PT ;  /* 0x000000180000720c */ /* 0x000fe20003fa4070 */
[----:B------:R-:W-:-:S04]  /*100d0*/  IMAD.HI.U32 R19, R20, R6, RZ ;  /* 0x0000000614137227 */ /* 0x000fc800078e00ff */
[----:B------:R-:W-:-:S04]  /*100e0*/  IMAD.HI.U32 R18, R20, R2, RZ ;  /* 0x0000000214127227 */ /* 0x000fc800078e00ff */
[----:B------:R-:W-:Y:S02]  /*100f0*/  @!P3 IMAD.IADD R25, R25, 0x1, -R0 ;  /* 0x000000011919b824 */ /* 0x000fe400078e0a00 */
[----:B------:R-:W-:-:S04]  /*10100*/  IMAD.MOV.U32 R20, RZ, RZ, R28 ;  /* 0x000000ffff147224 */ /* 0x000fc800078e001c */
[----:B------:R-:W-:Y:S01]  /*10110*/  @!P4 IMAD.MOV R20, RZ, RZ, -R20 ;  /* 0x000000ffff14c224 */ /* 0x000fe200078e0a14 */
[----:B------:R-:W-:Y:S01]  /*10120*/  ISETP.GT.U32.AND P4, PT, R0, R25, PT ;  /* 0x000000190000720c */ /* 0x000fe20003f84070 */
[--C-:B------:R-:W-:Y:S01]  /*10130*/  @!P0 IMAD.IADD R22, R22, 0x1, -R0.reuse ;  /* 0x0000000116168824 */ /* 0x100fe200078e0a00 */
[C---:B------:R-:W-:Y:S02]  /*10140*/  ISETP.GT.U32.AND P0, PT, R0.reuse, R26, PT ;  /* 0x0000001a0000720c */ /* 0x040fe40003f04070 */
[----:B------:R-:W-:Y:S01]  /*10150*/  ISETP.GT.U32.AND P6, PT, R0, R23, PT ;  /* 0x000000170000720c */ /* 0x000fe20003fc4070 */
[----:B------:R-:W-:Y:S01]  /*10160*/  @!P5 IMAD.IADD R24, R24, 0x1, -R0 ;  /* 0x000000011818d824 */ /* 0x000fe200078e0a00 */
[----:B------:R-:W-:-:S07]  /*10170*/  ISETP.GT.U32.AND P5, PT, R0, R10, PT ;  /* 0x0000000a0000720c */ /* 0x000fce0003fa4070 */
[--C-:B------:R-:W-:Y:S01]  /*10180*/  @!P4 IMAD.IADD R25, R25, 0x1, -R0.reuse ;  /* 0x000000011919c824 */ /* 0x100fe200078e0a00 */
[----:B------:R-:W-:Y:S01]  /*10190*/  ISETP.GT.U32.AND P4, PT, R0, R7, PT ;  /* 0x000000070000720c */ /* 0x000fe20003f84070 */
[--C-:B------:R-:W-:Y:S01]  /*101a0*/  @!P0 IMAD.IADD R26, R26, 0x1, -R0.reuse ;  /* 0x000000011a1a8824 */ /* 0x100fe200078e0a00 */
[C---:B------:R-:W-:Y:S01]  /*101b0*/  ISETP.GT.U32.AND P0, PT, R0.reuse, R9, PT ;  /* 0x000000090000720c */ /* 0x040fe20003f04070 */
[----:B------:R-:W-:Y:S01]  /*101c0*/  @!P6 IMAD.IADD R23, R23, 0x1, -R0 ;  /* 0x000000011717e824 */ /* 0x000fe200078e0a00 */
[----:B------:R-:W-:Y:S02]  /*101d0*/  ISETP.GT.U32.AND P6, PT, R0, R27, PT ;  /* 0x0000001b0000720c */ /* 0x000fe40003fc4070 */
[----:B------:R-:W-:Y:S02]  /*101e0*/  @!P5 IADD3 R10, R10, -R0, RZ ;  /* 0x800000000a0ad210 */ /* 0x000fe40007ffe0ff */
[----:B------:R-:W-:Y:S02]  /*101f0*/  ISETP.GE.AND P5, PT, R12, RZ, PT ;  /* 0x000000ff0c00720c */ /* 0x000fe40003fa6270 */
[----:B------:R-:W-:Y:S01]  /*10200*/  ISETP.GE.AND P3, PT, R13, RZ, PT ;  /* 0x000000ff0d00720c */ /* 0x000fe20003f66270 */
[----:B------:R-:W-:-:S02]  /*10210*/  @!P2 IMAD.MOV R21, RZ, RZ, -R21 ;  /* 0x000000ffff15a224 */ /* 0x000fc400078e0a15 */
[--C-:B------:R-:W-:Y:S01]  /*10220*/  @!P4 IMAD.IADD R7, R7, 0x1, -R0.reuse ;  /* 0x000000010707c824 */ /* 0x100fe200078e0a00 */
[----:B------:R-:W-:Y:S01]  /*10230*/  ISETP.GE.AND P4, PT, R5, RZ, PT ;  /* 0x000000ff0500720c */ /* 0x000fe20003f86270 */
[--C-:B------:R-:W-:Y:S01]  /*10240*/  @!P0 IMAD.IADD R9, R9, 0x1, -R0.reuse ;  /* 0x0000000109098824 */ /* 0x100fe200078e0a00 */
[----:B------:R-:W0:Y:S01]  /*10250*/  S2R R5, SR_TID.X ;  /* 0x0000000000057919 */ /* 0x000e220000002100 */
[----:B------:R-:W-:Y:S01]  /*10260*/  @!P6 IMAD.IADD R27, R27, 0x1, -R0 ;  /* 0x000000011b1be824 */ /* 0x000fe200078e0a00 */
[----:B------:R-:W-:Y:S01]  /*10270*/  ISETP.GT.U32.AND P2, PT, R0, R26, PT ;  /* 0x0000001a0000720c */ /* 0x000fe20003f44070 */
[----:B------:R-:W-:Y:S01]  /*10280*/  IMAD.MOV R28, RZ, RZ, -R19 ;  /* 0x000000ffff1c7224 */ /* 0x000fe200078e0a13 */
[----:B------:R-:W2:Y:S01]  /*10290*/  LDL.LU R13, [R1+0x28a4] ;  /* 0x0028a400010d7983 */ /* 0x000ea20000300800 */
[----:B------:R-:W-:Y:S01]  /*102a0*/  @!P5 IADD3 R24, -R24, RZ, RZ ;  /* 0x000000ff1818d210 */ /* 0x000fe20007ffe1ff */
[----:B------:R-:W-:Y:S01]  /*102b0*/  @!P1 IMAD.MOV R22, RZ, RZ, -R22 ;  /* 0x000000ffff169224 */ /* 0x000fe200078e0a16 */
[C---:B------:R-:W-:Y:S01]  /*102c0*/  ISETP.GT.U32.AND P5, PT, R0.reuse, R9, PT ;  /* 0x000000090000720c */ /* 0x040fe20003fa4070 */
[----:B------:R-:W-:Y:S01]  /*102d0*/  @!P3 IMAD.MOV R23, RZ, RZ, -R23 ;  /* 0x000000ffff17b224 */ /* 0x000fe200078e0a17 */
[C---:B------:R-:W-:Y:S01]  /*102e0*/  ISETP.GT.U32.AND P1, PT, R0.reuse, R27, PT ;  /* 0x0000001b0000720c */ /* 0x040fe20003f24070 */
[C---:B------:R-:W-:Y:S01]  /*102f0*/  IMAD R6, R0.reuse, R28, R6 ;  /* 0x0000001c00067224 */ /* 0x040fe200078e0206 */
[C---:B------:R-:W-:Y:S01]  /*10300*/  ISETP.GT.U32.AND P3, PT, R0.reuse, R10, PT ;  /* 0x0000000a0000720c */ /* 0x040fe20003f64070 */
[----:B------:R-:W-:Y:S01]  /*10310*/  IMAD.MOV R28, RZ, RZ, -R18 ;  /* 0x000000ffff1c7224 */ /* 0x000fe200078e0a12 */
[----:B------:R-:W-:Y:S01]  /*10320*/  ISETP.GE.AND P0, PT, R3, RZ, PT ;  /* 0x000000ff0300720c */ /* 0x000fe20003f06270 */
[----:B------:R-:W3:Y:S02]  /*10330*/  LDL.LU R12, [R1+0x28a0] ;  /* 0x0028a000010c7983 */ /* 0x000ee40000300800 */
[----:B------:R-:W-:-:S02]  /*10340*/  IMAD R2, R0, R28, R2 ;  /* 0x0000001c00027224 */ /* 0x000fc400078e0202 */
[--C-:B------:R-:W-:Y:S01]  /*10350*/  @!P2 IMAD.IADD R26, R26, 0x1, -R0.reuse ;  /* 0x000000011a1aa824 */ /* 0x100fe200078e0a00 */
[C---:B------:R-:W-:Y:S01]  /*10360*/  ISETP.GT.U32.AND P2, PT, R0.reuse, R6, PT ;  /* 0x000000060000720c */ /* 0x040fe20003f44070 */
[--C-:B------:R-:W-:Y:S01]  /*10370*/  @!P5 IMAD.IADD R9, R9, 0x1, -R0.reuse ;  /* 0x000000010909d824 */ /* 0x100fe200078e0a00 */
[----:B------:R-:W-:Y:S01]  /*10380*/  ISETP.GT.U32.AND P5, PT, R0, R2, PT ;  /* 0x000000020000720c */ /* 0x000fe20003fa4070 */
[--C-:B------:R-:W-:Y:S01]  /*10390*/  @!P1 IMAD.IADD R27, R27, 0x1, -R0.reuse ;  /* 0x000000011b1b9824 */ /* 0x100fe200078e0a00 */
[----:B------:R-:W-:Y:S01]  /*103a0*/  ISETP.GE.AND P1, PT, R17, RZ, PT ;  /* 0x000000ff1100720c */ /* 0x000fe20003f26270 */
[----:B------:R-:W-:Y:S01]  /*103b0*/  @!P3 IMAD.IADD R10, R10, 0x1, -R0 ;  /* 0x000000010a0ab824 */ /* 0x000fe200078e0a00 */
[----:B------:R-:W-:Y:S01]  /*103c0*/  ISETP.GE.AND P3, PT, R4, RZ, PT ;  /* 0x000000ff0400720c */ /* 0x000fe20003f66270 */
[----:B------:R-:W4:Y:S01]  /*103d0*/  LDL.LU R3, [R1+0x289c] ;  /* 0x00289c0001037983 */ /* 0x000f220000300800 */
[----:B------:R-:W-:Y:S01]  /*103e0*/  @!P0 IMAD.MOV R25, RZ, RZ, -R25 ;  /* 0x000000ffff198224 */ /* 0x000fe200078e0a19 */
[----:B0-----:R-:W-:-:S04]  /*103f0*/  LOP3.LUT R28, R5, 0x7, RZ, 0xc0, !PT ;  /* 0x00000007051c7812 */ /* 0x001fc800078ec0ff */
[----:B------:R-:W-:Y:S01]  /*10400*/  @!P2 IMAD.IADD R6, R6, 0x1, -R0 ;  /* 0x000000010606a824 */ /* 0x000fe200078e0a00 */
[----:B------:R-:W-:Y:S01]  /*10410*/  STL [R1+0x2864], R20 ;  /* 0x0028641401007387 */ /* 0x000fe20000100800 */
[----:B------:R-:W-:Y:S02]  /*10420*/  @!P5 IADD3 R2, R2, -R0, RZ ;  /* 0x800000000202d210 */ /* 0x000fe40007ffe0ff */
[----:B------:R-:W-:Y:S01]  /*10430*/  @!P1 IMAD.MOV R26, RZ, RZ, -R26 ;  /* 0x000000ffff1a9224 */ /* 0x000fe200078e0a1a */
[----:B------:R-:W-:Y:S01]  /*10440*/  ISETP.GE.AND P5, PT, R11, RZ, PT ;  /* 0x000000ff0b00720c */ /* 0x000fe20003fa6270 */
[----:B------:R-:W-:Y:S01]  /*10450*/  STL [R1+0x2868], R21 ;  /* 0x0028681501007387 */ /* 0x000fe20000100800 */
[----:B------:R-:W-:Y:S01]  /*10460*/  @!P3 IMAD.MOV R27, RZ, RZ, -R27 ;  /* 0x000000ffff1bb224 */ /* 0x000fe200078e0a1b */
[----:B------:R-:W-:Y:S01]  /*10470*/  ISETP.GT.U32.AND P1, PT, R0, R6, PT ;  /* 0x000000060000720c */ /* 0x000fe20003f24070 */
[----:B------:R-:W-:Y:S01]  /*10480*/  IMAD R4, R28, 0x110, RZ ;  /* 0x000001101c047824 */ /* 0x000fe200078e02ff */
[----:B------:R-:W-:Y:S01]  /*10490*/  STL [R1+0x286c], R22 ;  /* 0x00286c1601007387 */ /* 0x000fe20000100800 */
[----:B------:R-:W-:Y:S01]  /*104a0*/  IMAD.SHL.U32 R11, R5, 0x2, RZ ;  /* 0x00000002050b7824 */ /* 0x000fe200078e00ff */
[----:B------:R-:W-:-:S02]  /*104b0*/  ISETP.GT.U32.AND P0, PT, R0, R7, PT ;  /* 0x000000070000720c */ /* 0x000fc40003f04070 */
[----:B------:R-:W-:Y:S04]  /*104c0*/  STL [R1+0x2874], R23 ;  /* 0x0028741701007387 */ /* 0x000fe80000100800 */
[----:B------:R-:W-:Y:S01]  /*104d0*/  STL [R1+0x2878], R24 ;  /* 0x0028781801007387 */ /* 0x000fe20000100800 */
[----:B------:R-:W-:-:S03]  /*104e0*/  LOP3.LUT R28, R4, 0x10, R11, 0x78, !PT ;  /* 0x00000010041c7812 */ /* 0x000fc600078e780b */
[----:B------:R-:W-:Y:S01]  /*104f0*/  STL [R1+0x287c], R25 ;  /* 0x00287c1901007387 */ /* 0x000fe20000100800 */
[----:B------:R-:W-:-:S03]  /*10500*/  LOP3.LUT R4, R4, 0x30, R11, 0x78, !PT ;  /* 0x0000003004047812 */ /* 0x000fc600078e780b */
[----:B------:R-:W-:Y:S01]  /*10510*/  STL [R1+0x2880], R26 ;  /* 0x0028801a01007387 */ /* 0x000fe20000100800 */
[----:B------:R-:W-:-:S03]  /*10520*/  IMAD.SHL.U32 R11, R5, 0x80, RZ ;  /* 0x00000080050b7824 */ /* 0x000fc600078e00ff */
[----:B------:R0:W-:Y:S02]  /*10530*/  STL [R1+0x2884], R27 ;  /* 0x0028841b01007387 */ /* 0x0001e40000100800 */
[----:B------:R-:W-:Y:S02]  /*10540*/  LOP3.LUT R11, R28, 0x800, R11, 0xf8, !PT ;  /* 0x000008001c0b7812 */ /* 0x000fe400078ef80b */
[----:B0-----:R-:W2:Y:S04]  /*10550*/  LDL.LU R27, [R1+0x3a0] ;  /* 0x0003a000011b7983 */ /* 0x001ea80000300800 */
[----:B------:R-:W3:Y:S04]  /*10560*/  LDL.LU R26, [R1+0x39c] ;  /* 0x00039c00011a7983 */ /* 0x000ee80000300800 */
[----:B------:R-:W3:Y:S01]  /*10570*/  LDL.LU R25, [R1+0x398] ;  /* 0x0003980001197983 */ /* 0x000ee20000300800 */
[----:B------:R-:W-:-:S03]  /*10580*/  @!P1 IMAD.IADD R6, R6, 0x1, -R0 ;  /* 0x0000000106069824 */ /* 0x000fc600078e0a00 */
[----:B------:R-:W3:Y:S01]  /*10590*/  LDL.LU R19, [R1+0x394] ;  /* 0x0003940001137983 */ /* 0x000ee20000300800 */
[----:B------:R-:W-:Y:S01]  /*105a0*/  ISETP.GE.AND P1, PT, R16, RZ, PT ;  /* 0x000000ff1000720c */ /* 0x000fe20003f26270 */
[----:B------:R-:W-:Y:S02]  /*105b0*/  @!P0 IMAD.IADD R7, R7, 0x1, -R0 ;  /* 0x0000000107078824 */ /* 0x000fe400078e0a00 */
[----:B------:R-:W3:Y:S01]  /*105c0*/  LDL.LU R18, [R1+0x390] ;  /* 0x0003900001127983 */ /* 0x000ee20000300800 */
[----:B------:R-:W-:Y:S02]  /*105d0*/  ISETP.GE.AND P0, PT, R29, RZ, PT ;  /* 0x000000ff1d00720c */ /* 0x000fe40003f06270 */
[----:B------:R-:W0:Y:S01]  /*105e0*/  LDC R29, c[0x0][0x230] ;  /* 0x00008c00ff1d7b82 */ /* 0x000e220000000800 */
[----:B------:R-:W3:Y:S04]  /*105f0*/  LDL.LU R16, [R1+0x38c] ;  /* 0x00038c0001107983 */ /* 0x000ee80000300800 */
[----:B------:R-:W3:Y:S04]  /*10600*/  LDL.LU R11, [R1+0x388] ;  /* 0x00038800010b7983 */ /* 0x000ee80000300800 */
[----:B------:R-:W3:Y:S04]  /*10610*/  LDL.LU R24, [R1+0x384] ;  /* 0x0003840001187983 */ /* 0x000ee80000300800 */
[----:B------:R-:W3:Y:S04]  /*10620*/  LDL.LU R23, [R1+0x380] ;  /* 0x0003800001177983 */ /* 0x000ee80000300800 */
[----:B------:R-:W3:Y:S04]  /*10630*/  LDL.LU R22, [R1+0x37c] ;  /* 0x00037c0001167983 */ /* 0x000ee80000300800 */
[----:B------:R-:W3:Y:S01]  /*10640*/  LDL.LU R21, [R1+0x378] ;  /* 0x0003780001157983 */ /* 0x000ee20000300800 */
[----:B------:R-:W-:-:S02]  /*10650*/  IMAD.SHL.U32 R5, R5, 0x40, RZ ;  /* 0x0000004005057824 */ /* 0x000fc400078e00ff */
[----:B0-----:R-:W-:Y:S01]  /*10660*/  VIADD R29, R29, 0x7f ;  /* 0x0000007f1d1d7836 */ /* 0x001fe20000000000 */
[----:B------:R-:W3:Y:S01]  /*10670*/  LDL.LU R17, [R1+0x374] ;  /* 0x0003740001117983 */ /* 0x000ee20000300800 */
[----:B------:R-:W-:Y:S02]  /*10680*/  ISETP.GE.AND P2, PT, R14, RZ, PT ;  /* 0x000000ff0e00720c */ /* 0x000fe40003f46270 */
[----:B------:R-:W-:Y:S02]  /*10690*/  LOP3.LUT R4, R4, 0x800, R5, 0xf8, !PT ;  /* 0x0000080004047812 */ /* 0x000fe400078ef805 */
[----:B------:R-:W3:Y:S01]  /*106a0*/  LDL.LU R5, [R1+0x370] ;  /* 0x0003700001057983 */ /* 0x000ee20000300800 */
[----:B------:R-:W-:-:S04]  /*106b0*/  SHF.R.S32.HI R14, RZ, 0x1f, R29 ;  /* 0x0000001fff0e7819 */ /* 0x000fc8000001141d */
[----:B------:R-:W-:Y:S02]  /*106c0*/  LEA.HI R14, R14, R29, RZ, 0x7 ;  /* 0x0000001d0e0e7211 */ /* 0x000fe400078f38ff */
[----:B------:R-:W3:Y:S01]  /*106d0*/  LDL.LU R29, [R1+0x36c] ;  /* 0x00036c00011d7983 */ /* 0x000ee20000300800 */
[C---:B------:R-:W-:Y:S02]  /*106e0*/  ISETP.GT.U32.AND P6, PT, R0.reuse, R8, PT ;  /* 0x000000080000720c */ /* 0x040fe40003fc4070 */
[----:B------:R-:W-:Y:S01]  /*106f0*/  ISETP.GT.U32.AND P3, PT, R0, R2, PT ;  /* 0x000000020000720c */ /* 0x000fe20003f64070 */
[----:B------:R-:W3:Y:S04]  /*10700*/  LDL.LU R4, [R1+0x368] ;  /* 0x0003680001047983 */ /* 0x000ee80000300800 */
[----:B------:R-:W3:Y:S06]  /*10710*/  LDL.LU R20, [R1+0x364] ;  /* 0x0003640001147983 */ /* 0x000eec0000300800 */
[----:B------:R-:W-:-:S05]  /*10720*/  @!P6 IMAD.IADD R8, R8, 0x1, -R0 ;  /* 0x000000010808e824 */ /* 0x000fca00078e0a00 */
[----:B------:R-:W-:Y:S01]  /*10730*/  ISETP.GT.U32.AND P6, PT, R0, R8, PT ;  /* 0x000000080000720c */ /* 0x000fe20003fc4070 */
[----:B------:R-:W-:-:S12]  /*10740*/  @!P3 IMAD.IADD R2, R2, 0x1, -R0 ;  /* 0x000000010202b824 */ /* 0x000fd800078e0a00 */
[----:B------:R-:W-:Y:S01]  /*10750*/  @!P6 IMAD.IADD R8, R8, 0x1, -R0 ;  /* 0x000000010808e824 */ /* 0x000fe200078e0a00 */
[----:B------:R-:W-:Y:S02]  /*10760*/  ISETP.GE.AND P6, PT, R15, RZ, PT ;  /* 0x000000ff0f00720c */ /* 0x000fe40003fc6270 */
[----:B------:R-:W3:Y:S01]  /*10770*/  LDL.LU R15, [R1+0x360] ;  /* 0x00036000010f7983 */ /* 0x000ee20000300800 */
[----:B------:R-:W-:-:S03]  /*10780*/  @!P4 IADD3 R9, -R9, RZ, RZ ;  /* 0x000000ff0909c210 */ /* 0x000fc60007ffe1ff */
[----:B------:R-:W3:Y:S07]  /*10790*/  LDL.LU R14, [R1+0x35c] ;  /* 0x00035c00010e7983 */ /* 0x000eee0000300800 */
[----:B------:R-:W-:-:S05]  /*107a0*/  @!P6 IMAD.MOV R10, RZ, RZ, -R10 ;  /* 0x000000ffff0ae224 */ /* 0x000fca00078e0a0a */
[----:B------:R3:W-:Y:S04]  /*107b0*/  STL [R1+0x288c], R10 ;  /* 0x00288c0a01007387 */ /* 0x0007e80000100800 */
[----:B------:R0:W-:Y:S01]  /*107c0*/  STL [R1+0x2890], R9 ;  /* 0x0028900901007387 */ /* 0x0001e20000100800 */
[----:B----4-:R-:W-:Y:S02]  /*107d0*/  ISETP.NE.AND P3, PT, R3, RZ, PT ;  /* 0x000000ff0300720c */ /* 0x010fe40003f65270 */
[----:B------:R-:W-:-:S04]  /*107e0*/  LOP3.LUT R3, RZ, R3, RZ, 0x33, !PT ;  /* 0x00000003ff037212 */ /* 0x000fc800078e33ff */
[C---:B--2---:R-:W-:Y:S02]  /*107f0*/  SEL R0, R3.reuse, R27, !P3 ;  /* 0x0000001b03007207 */ /* 0x044fe40005800000 */
[----:B---3--:R-:W-:-:S03]  /*10800*/  SEL R10, R3, R26, !P3 ;  /* 0x0000001a030a7207 */ /* 0x008fc60005800000 */
[----:B------:R1:W-:Y:S01]  /*10810*/  STL [R1+0x3e8], R0 ;  /* 0x0003e80001007387 */ /* 0x0003e20000100800 */
[----:B0-----:R-:W-:-:S03]  /*10820*/  SEL R9, R3, R25, !P3 ;  /* 0x0000001903097207 */ /* 0x001fc60005800000 */
[----:B------:R0:W-:Y:S01]  /*10830*/  STL [R1+0x3e4], R10 ;  /* 0x0003e40a01007387 */ /* 0x0001e20000100800 */
[----:B-1----:R-:W-:-:S03]  /*10840*/  SEL R0, R3, R19, !P3 ;  /* 0x0000001303007207 */ /* 0x002fc60005800000 */
[----:B------:R1:W-:Y:S01]  /*10850*/  STL [R1+0x3e0], R9 ;  /* 0x0003e00901007387 */ /* 0x0003e20000100800 */
[----:B0-----:R-:W-:-:S03]  /*10860*/  SEL R10, R3, R18, !P3 ;  /* 0x00000012030a7207 */ /* 0x001fc60005800000 */
[----:B------:R0:W-:Y:S01]  /*10870*/  STL [R1+0x3dc], R0 ;  /* 0x0003dc0001007387 */ /* 0x0001e20000100800 */
[----:B-1----:R-:W-:-:S03]  /*10880*/  SEL R9, R3, R16, !P3 ;  /* 0x0000001003097207 */ /* 0x002fc60005800000 */
[----:B------:R-:W-:Y:S01]  /*10890*/  STL [R1+0x3d8], R10 ;  /* 0x0003d80a01007387 */ /* 0x000fe20000100800 */
[----:B0-----:R-:W-:-:S03]  /*108a0*/  SEL R0, R3, R11, !P3 ;  /* 0x0000000b03007207 */ /* 0x001fc60005800000 */
[----:B------:R-:W2:Y:S04]  /*108b0*/  LDL.LU R19, [R1+0x358] ;  /* 0x0003580001137983 */ /* 0x000ea80000300800 */
[----:B------:R0:W-:Y:S04]  /*108c0*/  STL [R1+0x3d4], R9 ;  /* 0x0003d40901007387 */ /* 0x0001e80000100800 */
[----:B------:R-:W3:Y:S04]  /*108d0*/  LDL.LU R18, [R1+0x354] ;  /* 0x0003540001127983 */ /* 0x000ee80000300800 */
[----:B------:R1:W-:Y:S04]  /*108e0*/  STL [R1+0x3d0], R0 ;  /* 0x0003d00001007387 */ /* 0x0003e80000100800 */
[----:B------:R-:W4:Y:S01]  /*108f0*/  LDL.LU R16, [R1+0x350] ;  /* 0x0003500001107983 */ /* 0x000f220000300800 */
[----:B0-----:R-:W-:-:S03]  /*10900*/  SEL R9, R3, R24, !P3 ;  /* 0x0000001803097207 */ /* 0x001fc60005800000 */
[----:B------:R-:W4:Y:S01]  /*10910*/  LDL.LU R11, [R1+0x34c] ;  /* 0x00034c00010b7983 */ /* 0x000f220000300800 */
[C---:B------:R-:W-:Y:S02]  /*10920*/  SEL R10, R3.reuse, R23, !P3 ;  /* 0x00000017030a7207 */ /* 0x040fe40005800000 */
[C---:B-1----:R-:W-:Y:S01]  /*10930*/  SEL R0, R3.reuse, R22, !P3 ;  /* 0x0000001603007207 */ /* 0x042fe20005800000 */
[----:B------:R0:W-:Y:S04]  /*10940*/  STL [R1+0x3cc], R9 ;  /* 0x0003cc0901007387 */ /* 0x0001e80000100800 */
[----:B------:R1:W-:Y:S01]  /*10950*/  STL [R1+0x3c8], R10 ;  /* 0x0003c80a01007387 */ /* 0x0003e20000100800 */
[----:B0-----:R-:W-:-:S03]  /*10960*/  SEL R9, R3, R21, !P3 ;  /* 0x0000001503097207 */ /* 0x001fc60005800000 */
[----:B------:R-:W-:Y:S01]  /*10970*/  STL [R1+0x3c0], R0 ;  /* 0x0003c00001007387 */ /* 0x000fe20000100800 */
[----:B-1----:R-:W-:-:S03]  /*10980*/  SEL R10, R3, R17, !P3 ;  /* 0x00000011030a7207 */ /* 0x002fc60005800000 */
[----:B------:R0:W-:Y:S04]  /*10990*/  STL [R1+0x3b8], R9 ;  /* 0x0003b80901007387 */ /* 0x0001e80000100800 */
[----:B0-----:R-:W4:Y:S01]  /*109a0*/  LDL.LU R9, [R1+0x348] ;  /* 0x0003480001097983 */ /* 0x001f220000300800 */
[----:B------:R-:W-:-:S03]  /*109b0*/  SEL R0, R3, R5, !P3 ;  /* 0x0000000503007207 */ /* 0x000fc60005800000 */
[----:B------:R0:W-:Y:S04]  /*109c0*/  STL [R1+0x3b4], R10 ;  /* 0x0003b40a01007387 */ /* 0x0001e80000100800 */
[----:B------:R-:W4:Y:S04]  /*109d0*/  LDL.LU R5, [R1+0x344] ;  /* 0x0003440001057983 */ /* 0x000f280000300800 */
[----:B------:R1:W-:Y:S01]  /*109e0*/  STL [R1+0x3b0], R0 ;  /* 0x0003b00001007387 */ /* 0x0003e20000100800 */
[----:B0-----:R-:W-:-:S03]  /*109f0*/  SEL R10, R3, R29, !P3 ;  /* 0x0000001d030a7207 */ /* 0x001fc60005800000 */
[----:B------:R-:W4:Y:S04]  /*10a00*/  LDL.LU R29, [R1+0x340] ;  /* 0x00034000011d7983 */ /* 0x000f280000300800 */
[----:B------:R0:W-:Y:S01]  /*10a10*/  STL [R1+0x3ac], R10 ;  /* 0x0003ac0a01007387 */ /* 0x0001e20000100800 */
[----:B-1----:R-:W-:-:S03]  /*10a20*/  SEL R0, R3, R4, !P3 ;  /* 0x0000000403007207 */ /* 0x002fc60005800000 */
[----:B0-----:R-:W4:Y:S04]  /*10a30*/  LDL.LU R10, [R1+0x33c] ;  /* 0x00033c00010a7983 */ /* 0x001f280000300800 */
[----:B------:R-:W4:Y:S01]  /*10a40*/  LDL.LU R17, [R1+0x338] ;  /* 0x0003380001117983 */ /* 0x000f220000300800 */
[----:B------:R-:W-:-:S03]  /*10a50*/  SEL R20, R3, R20, !P3 ;  /* 0x0000001403147207 */ /* 0x000fc60005800000 */
[----:B------:R0:W-:Y:S04]  /*10a60*/  STL [R1+0x3a8], R0 ;  /* 0x0003a80001007387 */ /* 0x0001e80000100800 */
[----:B------:R-:W4:Y:S01]  /*10a70*/  LDL.LU R4, [R1+0x334] ;  /* 0x0003340001047983 */ /* 0x000f220000300800 */
[----:B------:R-:W-:-:S03]  /*10a80*/  SEL R15, R3, R15, !P3 ;  /* 0x0000000f030f7207 */ /* 0x000fc60005800000 */
[----:B0-----:R-:W4:Y:S04]  /*10a90*/  LDL.LU R0, [R1+0x330] ;  /* 0x0003300001007983 */ /* 0x001f280000300800 */
[----:B------:R-:W-:Y:S01]  /*10aa0*/  STL [R1+0x3a4], R20 ;  /* 0x0003a41401007387 */ /* 0x000fe20000100800 */
[----:B------:R-:W-:-:S03]  /*10ab0*/  SEL R14, R3, R14, !P3 ;  /* 0x0000000e030e7207 */ /* 0x000fc60005800000 */
[----:B------:R-:W4:Y:S04]  /*10ac0*/  LDL.LU R28, [R1+0x32c] ;  /* 0x00032c00011c7983 */ /* 0x000f280000300800 */
[----:B------:R0:W-:Y:S04]  /*10ad0*/  STL [R1+0x3a0], R15 ;  /* 0x0003a00f01007387 */ /* 0x0001e80000100800 */
[----:B0-----:R-:W4:Y:S04]  /*10ae0*/  LDL.LU R15, [R1+0x328] ;  /* 0x00032800010f7983 */ /* 0x001f280000300800 */
[----:B------:R-:W4:Y:S04]  /*10af0*/  LDL.LU R27, [R1+0x324] ;  /* 0x00032400011b7983 */ /* 0x000f280000300800 */
[----:B------:R-:W4:Y:S04]  /*10b00*/  LDL.LU R26, [R1+0x320] ;  /* 0x00032000011a7983 */ /* 0x000f280000300800 */
[----:B------:R0:W-:Y:S04]  /*10b10*/  STL [R1+0x39c], R14 ;  /* 0x00039c0e01007387 */ /* 0x0001e80000100800 */
[----:B------:R-:W4:Y:S04]  /*10b20*/  LDL.LU R25, [R1+0x31c] ;  /* 0x00031c0001197983 */ /* 0x000f280000300800 */
[----:B------:R-:W4:Y:S04]  /*10b30*/  LDL.LU R22, [R1+0x318] ;  /* 0x0003180001167983 */ /* 0x000f280000300800 */
[----:B------:R-:W4:Y:S04]  /*10b40*/  LDL.LU R21, [R1+0x314] ;  /* 0x0003140001157983 */ /* 0x000f280000300800 */
[----:B------:R-:W4:Y:S04]  /*10b50*/  LDL.LU R20, [R1+0x310] ;  /* 0x0003100001147983 */ /* 0x000f280000300800 */
[----:B0-----:R-:W4:Y:S01]  /*10b60*/  LDL.LU R14, [R1+0x30c] ;  /* 0x00030c00010e7983 */ /* 0x001f220000300800 */
[----:B--2---:R-:W-:-:S02]  /*10b70*/  SEL R19, R3, R19, !P3 ;  /* 0x0000001303137207 */ /* 0x004fc40005800000 */
[----:B---3--:R-:W-:-:S03]  /*10b80*/  SEL R18, R3, R18, !P3 ;  /* 0x0000001203127207 */ /* 0x008fc60005800000 */
[----:B------:R0:W-:Y:S04]  /*10b90*/  STL [R1+0x398], R19 ;  /* 0x0003981301007387 */ /* 0x0001e80000100800 */
[----:B------:R1:W-:Y:S01]  /*10ba0*/  STL [R1+0x394], R18 ;  /* 0x0003941201007387 */ /* 0x0003e20000100800 */
[----:B----4-:R-:W-:-:S03]  /*10bb0*/  SEL R16, R3, R16, !P3 ;  /* 0x0000001003107207 */ /* 0x010fc60005800000 */
[----:B------:R-:W2:Y:S01]  /*10bc0*/  LDL.LU R24, [R1+0x308] ;  /* 0x0003080001187983 */ /* 0x000ea20000300800 */
[----:B------:R-:W-:-:S03]  /*10bd0*/  SEL R11, R3, R11, !P3 ;  /* 0x0000000b030b7207 */ /* 0x000fc60005800000 */
[----:B------:R3:W-:Y:S04]  /*10be0*/  STL [R1+0x390], R16 ;  /* 0x0003901001007387 */ /* 0x0007e80000100800 */
[----:B------:R-:W4:Y:S04]  /*10bf0*/  LDL.LU R23, [R1+0x304] ;  /* 0x0003040001177983 */ /* 0x000f280000300800 */
[----:B------:R3:W-:Y:S04]  /*10c00*/  STL [R1+0x38c], R11 ;  /* 0x00038c0b01007387 */ /* 0x0007e80000100800 */
[----:B0-----:R-:W4:Y:S04]  /*10c10*/  LDL.LU R19, [R1+0x300] ;  /* 0x0003000001137983 */ /* 0x001f280000300800 */
[----:B-1----:R-:W4:Y:S04]  /*10c20*/  LDL.LU R18, [R1+0x2fc] ;  /* 0x0002fc0001127983 */ /* 0x002f280000300800 */
[----:B---3--:R-:W3:Y:S04]  /*10c30*/  LDL.LU R16, [R1+0x2f8] ;  /* 0x0002f80001107983 */ /* 0x008ee80000300800 */
[----:B------:R-:W3:Y:S01]  /*10c40*/  LDL.LU R11, [R1+0x2f4] ;  /* 0x0002f400010b7983 */ /* 0x000ee20000300800 */
[----:B------:R-:W-:-:S05]  /*10c50*/  SEL R9, R3, R9, !P3 ;  /* 0x0000000903097207 */ /* 0x000fca0005800000 */
[----:B------:R0:W-:Y:S02]  /*10c60*/  STL [R1+0x388], R9 ;  /* 0x0003880901007387 */ /* 0x0001e40000100800 */
[C---:B0-----:R-:W-:Y:S02]  /*10c70*/  SEL R9, R3.reuse, R5, !P3 ;  /* 0x0000000503097207 */ /* 0x041fe40005800000 */
[----:B------:R-:W3:Y:S04]  /*10c80*/  LDL.LU R5, [R1+0x2f0] ;  /* 0x0002f00001057983 */ /* 0x000ee80000300800 */
[----:B------:R0:W-:Y:S02]  /*10c90*/  STL [R1+0x384], R9 ;  /* 0x0003840901007387 */ /* 0x0001e40000100800 */
[----:B0-----:R-:W-:-:S02]  /*10ca0*/  SEL R9, R3, R29, !P3 ;  /* 0x0000001d03097207 */ /* 0x001fc40005800000 */
[----:B------:R-:W3:Y:S04]  /*10cb0*/  LDL.LU R29, [R1+0x2ec] ;  /* 0x0002ec00011d7983 */ /* 0x000ee80000300800 */
[----:B------:R0:W-:Y:S02]  /*10cc0*/  STL [R1+0x380], R9 ;  /* 0x0003800901007387 */ /* 0x0001e40000100800 */
[C---:B0-----:R-:W-:Y:S02]  /*10cd0*/  SEL R9, R3.reuse, R10, !P3 ;  /* 0x0000000a03097207 */ /* 0x041fe40005800000 */
[----:B------:R-:W-:-:S03]  /*10ce0*/  SEL R10, R3, R17, !P3 ;  /* 0x00000011030a7207 */ /* 0x000fc60005800000 */
[----:B------:R0:W-:Y:S04]  /*10cf0*/  STL [R1+0x37c], R9 ;  /* 0x00037c0901007387 */ /* 0x0001e80000100800 */
[----:B------:R-:W3:Y:S04]  /*10d00*/  LDL.LU R17, [R1+0x2e8] ;  /* 0x0002e80001117983 */ /* 0x000ee80000300800 */
[----:B------:R1:W-:Y:S01]  /*10d10*/  STL [R1+0x378], R10 ;  /* 0x0003780a01007387 */ /* 0x0003e20000100800 */
[----:B0-----:R-:W-:-:S03]  /*10d20*/  SEL R9, R3, R4, !P3 ;  /* 0x0000000403097207 */ /* 0x001fc60005800000 */
[----:B------:R-:W3:Y:S01]  /*10d30*/  LDL.LU R4, [R1+0x2e4] ;  /* 0x0002e40001047983 */ /* 0x000ee20000300800 */
[----:B-1----:R-:W-:-:S03]  /*10d40*/  SEL R10, R3, R0, !P3 ;  /* 0x00000000030a7207 */ /* 0x002fc60005800000 */
[----:B------:R0:W-:Y:S01]  /*10d50*/  STL [R1+0x374], R9 ;  /* 0x0003740901007387 */ /* 0x0001e20000100800 */
[----:B------:R-:W-:-:S03]  /*10d60*/  SEL R0, R3, R28, !P3 ;  /* 0x0000001c03007207 */ /* 0x000fc60005800000 */
[----:B------:R1:W-:Y:S01]  /*10d70*/  STL [R1+0x370], R10 ;  /* 0x0003700a01007387 */ /* 0x0003e20000100800 */
[----:B0-----:R-:W-:-:S03]  /*10d80*/  SEL R9, R3, R15, !P3 ;  /* 0x0000000f03097207 */ /* 0x001fc60005800000 */
[----:B------:R-:W3:Y:S01]  /*10d90*/  LDL.LU R15, [R1+0x2dc] ;  /* 0x0002dc00010f7983 */ /* 0x000ee20000300800 */
[----:B-1----:R-:W-:-:S03]  /*10da0*/  SEL R10, R3, R26, !P3 ;  /* 0x0000001a030a7207 */ /* 0x002fc60005800000 */
[----:B------:R0:W-:Y:S04]  /*10db0*/  STL [R1+0x36c], R0 ;  /* 0x00036c0001007387 */ /* 0x0001e80000100800 */
[----:B------:R1:W-:Y:S01]  /*10dc0*/  STL [R1+0x368], R9 ;  /* 0x0003680901007387 */ /* 0x0003e20000100800 */
[C---:B0-----:R-:W-:Y:S02]  /*10dd0*/  SEL R0, R3.reuse, R27, !P3 ;  /* 0x0000001b03007207 */ /* 0x041fe40005800000 */
[----:B-1----:R-:W-:-:S03]  /*10de0*/  SEL R9, R3, R25, !P3 ;  /* 0x0000001903097207 */ /* 0x002fc60005800000 */
[----:B------:R0:W-:Y:S04]  /*10df0*/  STL [R1+0x364], R0 ;  /* 0x0003640001007387 */ /* 0x0001e80000100800 */
[----:B------:R1:W-:Y:S04]  /*10e00*/  STL [R1+0x360], R10 ;  /* 0x0003600a01007387 */ /* 0x0003e80000100800 */
[----:B------:R1:W-:Y:S01]  /*10e10*/  STL [R1+0x35c], R9 ;  /* 0x00035c0901007387 */ /* 0x0003e20000100800 */
[C---:B0-----:R-:W-:Y:S02]  /*10e20*/  SEL R0, R3.reuse, R22, !P3 ;  /* 0x0000001603007207 */ /* 0x041fe40005800000 */
[----:B-1----:R-:W-:-:S03]  /*10e30*/  SEL R10, R3, R21, !P3 ;  /* 0x00000015030a7207 */ /* 0x002fc60005800000 */
[----:B------:R0:W-:Y:S01]  /*10e40*/  STL [R1+0x358], R0 ;  /* 0x0003580001007387 */ /* 0x0001e20000100800 */
[----:B------:R-:W-:-:S03]  /*10e50*/  SEL R9, R3, R20, !P3 ;  /* 0x0000001403097207 */ /* 0x000fc60005800000 */
[----:B------:R2:W-:Y:S04]  /*10e60*/  STL [R1+0x354], R10 ;  /* 0x0003540a01007387 */ /* 0x0005e80000100800 */
[----:B------:R-:W3:Y:S01]  /*10e70*/  LDL.LU R22, [R1+0x2d8] ;  /* 0x0002d80001167983 */ /* 0x000ee20000300800 */
[----:B0-----:R-:W-:-:S03]  /*10e80*/  SEL R0, R3, R14, !P3 ;  /* 0x0000000e03007207 */ /* 0x001fc60005800000 */
[----:B------:R4:W-:Y:S04]  /*10e90*/  STL [R1+0x350], R9 ;  /* 0x0003500901007387 */ /* 0x0009e80000100800 */
[----:B------:R-:W3:Y:S04]  /*10ea0*/  LDL.LU R21, [R1+0x2d4] ;  /* 0x0002d40001157983 */ /* 0x000ee80000300800 */
[----:B------:R0:W-:Y:S04]  /*10eb0*/  STL [R1+0x34c], R0 ;  /* 0x00034c0001007387 */ /* 0x0001e80000100800 */
[----:B------:R-:W3:Y:S04]  /*10ec0*/  LDL.LU R20, [R1+0x2d0] ;  /* 0x0002d00001147983 */ /* 0x000ee80000300800 */
[----:B------:R-:W3:Y:S01]  /*10ed0*/  LDL.LU R14, [R1+0x2cc] ;  /* 0x0002cc00010e7983 */ /* 0x000ee20000300800 */
[----:B--2---:R-:W-:-:S05]  /*10ee0*/  SEL R10, R3, R24, !P3 ;  /* 0x00000018030a7207 */ /* 0x004fca0005800000 */
[----:B------:R1:W-:Y:S01]  /*10ef0*/  STL [R1+0x348], R10 ;  /* 0x0003480a01007387 */ /* 0x0003e20000100800 */
[----:B----4-:R-:W-:-:S05]  /*10f00*/  SEL R9, R3, R23, !P3 ;  /* 0x0000001703097207 */ /* 0x010fca0005800000 */
[----:B------:R3:W-:Y:S01]  /*10f10*/  STL [R1+0x344], R9 ;  /* 0x0003440901007387 */ /* 0x0007e20000100800 */
[C---:B0-----:R-:W-:Y:S02]  /*10f20*/  SEL R0, R3.reuse, R19, !P3 ;  /* 0x0000001303007207 */ /* 0x041fe40005800000 */
[----:B-1----:R-:W-:-:S03]  /*10f30*/  SEL R10, R3, R18, !P3 ;  /* 0x00000012030a7207 */ /* 0x002fc60005800000 */
[----:B------:R0:W-:Y:S01]  /*10f40*/  STL [R1+0x340], R0 ;  /* 0x0003400001007387 */ /* 0x0001e20000100800 */
[----:B---3--:R-:W-:-:S03]  /*10f50*/  SEL R9, R3, R16, !P3 ;  /* 0x0000001003097207 */ /* 0x008fc60005800000 */
[----:B------:R-:W-:Y:S01]  /*10f60*/  STL [R1+0x33c], R10 ;  /* 0x00033c0a01007387 */ /* 0x000fe20000100800 */
[----:B0-----:R-:W-:-:S03]  /*10f70*/  SEL R0, R3, R11, !P3 ;  /* 0x0000000b03007207 */ /* 0x001fc60005800000 */
[----:B------:R-:W2:Y:S04]  /*10f80*/  LDL.LU R11, [R1+0x2c8] ;  /* 0x0002c800010b7983 */ /* 0x000ea80000300800 */
[----:B------:R0:W-:Y:S04]  /*10f90*/  STL [R1+0x338], R9 ;  /* 0x0003380901007387 */ /* 0x0001e80000100800 */
[----:B------:R-:W3:Y:S04]  /*10fa0*/  LDL.LU R18, [R1+0x2c4] ;  /* 0x0002c40001127983 */ /* 0x000ee80000300800 */
[----:B------:R1:W-:Y:S01]  /*10fb0*/  STL [R1+0x334], R0 ;  /* 0x0003340001007387 */ /* 0x0003e20000100800 */
[----:B0-----:R-:W-:-:S03]  /*10fc0*/  SEL R9, R3, R5, !P3 ;  /* 0x0000000503097207 */ /* 0x001fc60005800000 */
[----:B------:R-:W4:Y:S04]  /*10fd0*/  LDL.LU R5, [R1+0x2c0] ;  /* 0x0002c00001057983 */ /* 0x000f280000300800 */
[----:B------:R0:W-:Y:S01]  /*10fe0*/  STL [R1+0x330], R9 ;  /* 0x0003300901007387 */ /* 0x0001e20000100800 */
[----:B-1----:R-:W-:-:S03]  /*10ff0*/  SEL R0, R3, R29, !P3 ;  /* 0x0000001d03007207 */ /* 0x002fc60005800000 */
[----:B------:R-:W4:Y:S04]  /*11000*/  LDL.LU R29, [R1+0x2bc] ;  /* 0x0002bc00011d7983 */ /* 0x000f280000300800 */
[----:B------:R-:W4:Y:S04]  /*11010*/  LDL.LU R19, [R1+0x2b8] ;  /* 0x0002b80001137983 */ /* 0x000f280000300800 */
[----:B------:R1:W-:Y:S04]  /*11020*/  STL [R1+0x32c], R0 ;  /* 0x00032c0001007387 */ /* 0x0003e80000100800 */
[----:B------:R-:W4:Y:S04]  /*11030*/  LDL.LU R16, [R1+0x2b4] ;  /* 0x0002b40001107983 */ /* 0x000f280000300800 */
[----:B0-----:R-:W4:Y:S01]  /*11040*/  LDL.LU R9, [R1+0x2b0] ;  /* 0x0002b00001097983 */ /* 0x001f220000300800 */
[----:B------:R-:W-:-:S05]  /*11050*/  SEL R10, R3, R17, !P3 ;  /* 0x00000011030a7207 */ /* 0x000fca0005800000 */
[----:B------:R0:W-:Y:S01]  /*11060*/  STL [R1+0x328], R10 ;  /* 0x0003280a01007387 */ /* 0x0001e20000100800 */
[----:B-1----:R-:W-:-:S03]  /*11070*/  SEL R0, R3, R4, !P3 ;  /* 0x0000000403007207 */ /* 0x002fc60005800000 */
[----:B0-----:R-:W4:Y:S04]  /*11080*/  LDL.LU R10, [R1+0x2ac] ;  /* 0x0002ac00010a7983 */ /* 0x001f280000300800 */
[----:B------:R0:W-:Y:S04]  /*11090*/  STL [R1+0x324], R0 ;  /* 0x0003240001007387 */ /* 0x0001e80000100800 */
[----:B------:R-:W4:Y:S01]  /*110a0*/  LDL.LU R17, [R1+0x2a8] ;  /* 0x0002a80001117983 */ /* 0x000f220000300800 */
[----:B------:R-:W-:-:S03]  /*110b0*/  SEL R4, R3, R15, !P3 ;  /* 0x0000000f03047207 */ /* 0x000fc60005800000 */
[----:B0-----:R-:W4:Y:S04]  /*110c0*/  LDL.LU R0, [R1+0x2a4] ;  /* 0x0002a40001007983 */ /* 0x001f280000300800 */
[----:B------:R-:W4:Y:S04]  /*110d0*/  LDL.LU R28, [R1+0x2a0] ;  /* 0x0002a000011c7983 */ /* 0x000f280000300800 */
[----:B------:R0:W-:Y:S04]  /*110e0*/  STL [R1+0x320], R4 ;  /* 0x0003200401007387 */ /* 0x0001e80000100800 */
[----:B------:R-:W4:Y:S04]  /*110f0*/  LDL.LU R27, [R1+0x29c] ;  /* 0x00029c00011b7983 */ /* 0x000f280000300800 */
[----:B------:R-:W4:Y:S04]  /*11100*/  LDL.LU R26, [R1+0x298] ;  /* 0x00029800011a7983 */ /* 0x000f280000300800 */
[----:B------:R-:W4:Y:S04]  /*11110*/  LDL.LU R25, [R1+0x294] ;  /* 0x0002940001197983 */ /* 0x000f280000300800 */
[----:B0-----:R-:W4:Y:S04]  /*11120*/  LDL.LU R4, [R1+0x290] ;  /* 0x0002900001047983 */ /* 0x001f280000300800 */
[----:B------:R-:W4:Y:S01]  /*11130*/  LDL.LU R15, [R1+0x28c] ;  /* 0x00028c00010f7983 */ /* 0x000f220000300800 */
[----:B------:R-:W-:-:S02]  /*11140*/  SEL R22, R3, R22, !P3 ;  /* 0x0000001603167207 */ /* 0x000fc40005800000 */
[----:B------:R-:W-:-:S03]  /*11150*/  SEL R21, R3, R21, !P3 ;  /* 0x0000001503157207 */ /* 0x000fc60005800000 */
[----:B------:R0:W-:Y:S04]  /*11160*/  STL [R1+0x31c], R22 ;  /* 0x00031c1601007387 */ /* 0x0001e80000100800 */
[----:B------:R1:W-:Y:S01]  /*11170*/  STL [R1+0x318], R21 ;  /* 0x0003181501007387 */ /* 0x0003e20000100800 */
[----:B------:R-:W-:-:S03]  /*11180*/  SEL R20, R3, R20, !P3 ;  /* 0x0000001403147207 */ /* 0x000fc60005800000 */
[----:B------:R-:W4:Y:S01]  /*11190*/  LDL.LU R24, [R1+0x288] ;  /* 0x0002880001187983 */ /* 0x000f220000300800 */
[----:B------:R-:W-:-:S03]  /*111a0*/  SEL R14, R3, R14, !P3 ;  /* 0x0000000e030e7207 */ /* 0x000fc60005800000 */
[----:B------:R1:W-:Y:S04]  /*111b0*/  STL [R1+0x314], R20 ;  /* 0x0003141401007387 */ /* 0x0003e80000100800 */
[----:B------:R-:W4:Y:S04]  /*111c0*/  LDL.LU R23, [R1+0x284] ;  /* 0x0002840001177983 */ /* 0x000f280000300800 */
[----:B------:R1:W-:Y:S04]  /*111d0*/  STL [R1+0x310], R14 ;  /* 0x0003100e01007387 */ /* 0x0003e80000100800 */
[----:B0-----:R-:W4:Y:S04]  /*111e0*/  LDL.LU R22, [R1+0x280] ;  /* 0x0002800001167983 */ /* 0x001f280000300800 */
[----:B-1----:R-:W4:Y:S04]  /*111f0*/  LDL.LU R21, [R1+0x27c] ;  /* 0x00027c0001157983 */ /* 0x002f280000300800 */
[----:B------:R-:W4:Y:S04]  /*11200*/  LDL.LU R20, [R1+0x278] ;  /* 0x0002780001147983 */ /* 0x000f280000300800 */
[----:B------:R-:W4:Y:S01]  /*11210*/  LDL.LU R14, [R1+0x274] ;  /* 0x00027400010e7983 */ /* 0x000f220000300800 */
[----:B--2---:R-:W-:-:S05]  /*11220*/  SEL R11, R3, R11, !P3 ;  /* 0x0000000b030b7207 */ /* 0x004fca0005800000 */
[----:B------:R0:W-:Y:S01]  /*11230*/  STL [R1+0x30c], R11 ;  /* 0x00030c0b01007387 */ /* 0x0001e20000100800 */
[----:B---3--:R-:W-:-:S03]  /*11240*/  SEL R18, R3, R18, !P3 ;  /* 0x0000001203127207 */ /* 0x008fc60005800000 */
[----:B0-----:R-:W2:Y:S04]  /*11250*/  LDL.LU R11, [R1+0x2898] ;  /* 0x00289800010b7983 */ /* 0x001ea80000300800 */
[----:B------:R0:W-:Y:S01]  /*11260*/  STL [R1+0x308], R18 ;  /* 0x0003081201007387 */ /* 0x0001e20000100800 */
[----:B----4-:R-:W-:-:S03]  /*11270*/  SEL R5, R3, R5, !P3 ;  /* 0x0000000503057207 */ /* 0x010fc60005800000 */
[----:B0-----:R-:W3:Y:S04]  /*11280*/  LDL.LU R18, [R1+0x270] ;  /* 0x0002700001127983 */ /* 0x001ee80000300800 */
[----:B------:R0:W-:Y:S01]  /*11290*/  STL [R1+0x304], R5 ;  /* 0x0003040501007387 */ /* 0x0001e20000100800 */
[C---:B------:R-:W-:Y:S02]  /*112a0*/  SEL R29, R3.reuse, R29, !P3 ;  /* 0x0000001d031d7207 */ /* 0x040fe40005800000 */
[C---:B------:R-:W-:Y:S01]  /*112b0*/  SEL R19, R3.reuse, R19, !P3 ;  /* 0x0000001303137207 */ /* 0x040fe20005800000 */
[----:B0-----:R-:W4:Y:S01]  /*112c0*/  LDL.LU R5, [R1+0x26c] ;  /* 0x00026c0001057983 */ /* 0x001f220000300800 */
[----:B------:R-:W-:-:S03]  /*112d0*/  SEL R16, R3, R16, !P3 ;  /* 0x0000001003107207 */ /* 0x000fc60005800000 */
[----:B------:R0:W-:Y:S04]  /*112e0*/  STL [R1+0x300], R29 ;  /* 0x0003001d01007387 */ /* 0x0001e80000100800 */
[----:B0-----:R-:W2:Y:S04]  /*112f0*/  LDL.LU R29, [R1+0x2894] ;  /* 0x00289400011d7983 */ /* 0x001ea80000300800 */
[----:B------:R0:W-:Y:S04]  /*11300*/  STL [R1+0x2fc], R19 ;  /* 0x0002fc1301007387 */ /* 0x0001e80000100800 */
[----:B0-----:R-:W2:Y:S04]  /*11310*/  LDL.LU R19, [R1+0x8c] ;  /* 0x00008c0001137983 */ /* 0x001ea80000300800 */
[----:B------:R0:W-:Y:S04]  /*11320*/  STL [R1+0x2f8], R16 ;  /* 0x0002f81001007387 */ /* 0x0001e80000100800 */
[----:B0-----:R-:W2:Y:S01]  /*11330*/  LDL.LU R16, [R1+0x50] ;  /* 0x0000500001107983 */ /* 0x001ea20000300800 */
[----:B------:R-:W-:-:S02]  /*11340*/  SEL R9, R3, R9, !P3 ;  /* 0x0000000903097207 */ /* 0x000fc40005800000 */
[----:B------:R-:W-:-:S03]  /*11350*/  SEL R10, R3, R10, !P3 ;  /* 0x0000000a030a7207 */ /* 0x000fc60005800000 */
[----:B------:R0:W-:Y:S01]  /*11360*/  STL [R1+0x2f4], R9 ;  /* 0x0002f40901007387 */ /* 0x0001e20000100800 */
[C---:B------:R-:W-:Y:S02]  /*11370*/  SEL R0, R3.reuse, R0, !P3 ;  /* 0x0000000003007207 */ /* 0x040fe40005800000 */
[C---:B0-----:R-:W-:Y:S02]  /*11380*/  SEL R9, R3.reuse, R17, !P3 ;  /* 0x0000001103097207 */ /* 0x041fe40005800000 */
[----:B------:R-:W2:Y:S04]  /*11390*/  LDL.LU R17, [R1+0x38] ;  /* 0x0000380001117983 */ /* 0x000ea80000300800 */
[----:B------:R0:W-:Y:S04]  /*113a0*/  STL [R1+0x2f0], R10 ;  /* 0x0002f00a01007387 */ /* 0x0001e80000100800 */
[----:B------:R1:W-:Y:S04]  /*113b0*/  STL [R1+0x2ec], R9 ;  /* 0x0002ec0901007387 */ /* 0x0003e80000100800 */
[----:B------:R1:W-:Y:S01]  /*113c0*/  STL [R1+0x2e8], R0 ;  /* 0x0002e80001007387 */ /* 0x0003e20000100800 */
[----:B0-----:R-:W-:-:S02]  /*113d0*/  SEL R10, R3, R27, !P3 ;  /* 0x0000001b030a7207 */ /* 0x001fc40005800000 */
[C---:B-1----:R-:W-:Y:S02]  /*113e0*/  SEL R9, R3.reuse, R28, !P3 ;  /* 0x0000001c03097207 */ /* 0x042fe40005800000 */
[----:B------:R-:W-:-:S03]  /*113f0*/  SEL R0, R3, R26, !P3 ;  /* 0x0000001a03007207 */ /* 0x000fc60005800000 */
[----:B------:R0:W-:Y:S01]  /*11400*/  STL [R1+0x2e4], R9 ;  /* 0x0002e40901007387 */ /* 0x0001e20000100800 */
[----:B------:R-:W-:-:S03]  /*11410*/  SEL R4, R3, R4, !P3 ;  /* 0x0000000403047207 */ /* 0x000fc60005800000 */
[----:B------:R-:W-:Y:S01]  /*11420*/  STL [R1+0x2dc], R10 ;  /* 0x0002dc0a01007387 */ /* 0x000fe20000100800 */
[----:B0-----:R-:W-:-:S03]  /*11430*/  SEL R9, R3, R25, !P3 ;  /* 0x0000001903097207 */ /* 0x001fc60005800000 */
[----:B------:R0:W-:Y:S04]  /*11440*/  STL [R1+0x2d8], R0 ;  /* 0x0002d80001007387 */ /* 0x0001e80000100800 */
[----:B------:R1:W-:Y:S01]  /*11450*/  STL [R1+0x2d4], R9 ;  /* 0x0002d40901007387 */ /* 0x0003e20000100800 */
[----:B0-----:R-:W-:-:S03]  /*11460*/  SEL R0, R3, R15, !P3 ;  /* 0x0000000f03007207 */ /* 0x001fc60005800000 */
[----:B-1----:R-:W2:Y:S04]  /*11470*/  LDL.LU R9, [R1+0x20] ;  /* 0x0000200001097983 */ /* 0x002ea80000300800 */
[----:B------:R0:W-:Y:S04]  /*11480*/  STL [R1+0x2d0], R4 ;  /* 0x0002d00401007387 */ /* 0x0001e80000100800 */
[----:B------:R-:W2:Y:S04]  /*11490*/  LDL.LU R10, [R1+0x14] ;  /* 0x00001400010a7983 */ /* 0x000ea80000300800 */
[----:B------:R1:W-:Y:S04]  /*114a0*/  STL [R1+0x2cc], R0 ;  /* 0x0002cc0001007387 */ /* 0x0003e80000100800 */
[----:B0-----:R-:W2:Y:S04]  /*114b0*/  LDL.LU R4, [R1+0x8] ;  /* 0x0000080001047983 */ /* 0x001ea80000300800 */
[----:B------:R-:W2:Y:S01]  /*114c0*/  LDL.LU R15, [R1+0x4] ;  /* 0x00000400010f7983 */ /* 0x000ea20000300800 */
[----:B-1----:R-:W-:-:S02]  /*114d0*/  SEL R0, R3, R24, !P3 ;  /* 0x0000001803007207 */ /* 0x002fc40005800000 */
[C---:B------:R-:W-:Y:S02]  /*114e0*/  SEL R23, R3.reuse, R23, !P3 ;  /* 0x0000001703177207 */ /* 0x040fe40005800000 */
[C---:B------:R-:W-:Y:S01]  /*114f0*/  SEL R22, R3.reuse, R22, !P3 ;  /* 0x0000001603167207 */ /* 0x040fe20005800000 */
[----:B------:R0:W-:Y:S04]  /*11500*/  STL [R1+0x2c8], R0 ;  /* 0x0002c80001007387 */ /* 0x0001e80000100800 */
[----:B------:R-:W-:Y:S01]  /*11510*/  STL [R1+0x2c4], R23 ;  /* 0x0002c41701007387 */ /* 0x000fe20000100800 */
[C---:B0-----:R-:W-:Y:S02]  /*11520*/  SEL R0, R3.reuse, R21, !P3 ;  /* 0x0000001503007207 */ /* 0x041fe40005800000 */
[C---:B------:R-:W-:Y:S01]  /*11530*/  SEL R21, R3.reuse, R20, !P3 ;  /* 0x0000001403157207 */ /* 0x040fe20005800000 */
[----:B------:R-:W-:Y:S01]  /*11540*/  STL [R1+0x2c0], R22 ;  /* 0x0002c01601007387 */ /* 0x000fe20000100800 */
[----:B------:R-:W-:-:S03]  /*11550*/  SEL R20, R3, R14, !P3 ;  /* 0x0000000e03147207 */ /* 0x000fc60005800000 */
[----:B------:R0:W-:Y:S04]  /*11560*/  STL [R1+0x2bc], R0 ;  /* 0x0002bc0001007387 */ /* 0x0001e80000100800 */
[----:B0-----:R-:W2:Y:S04]  /*11570*/  LDL.LU R0, [R1+0x20c] ;  /* 0x00020c0001007983 */ /* 0x001ea80000300800 */
[----:B------:R-:W-:Y:S04]  /*11580*/  STL [R1+0x2b8], R21 ;  /* 0x0002b81501007387 */ /* 0x000fe80000100800 */
[----:B------:R-:W2:Y:S04]  /*11590*/  LDL.LU R14, [R1+0x24c] ;  /* 0x00024c00010e7983 */ /* 0x000ea80000300800 */
[----:B------:R3:W-:Y:S02]  /*115a0*/  STL [R1+0x2b4], R20 ;  /* 0x0002b41401007387 */ /* 0x0007e40000100800 */
[----:B---3--:R-:W-:-:S02]  /*115b0*/  SEL R20, R3, R18, !P3 ;  /* 0x0000001203147207 */ /* 0x008fc40005800000 */
[----:B------:R-:W3:Y:S04]  /*115c0*/  LDL.LU R18, [R1+0x250] ;  /* 0x0002500001127983 */ /* 0x000ee80000300800 */
[----:B------:R0:W-:Y:S04]  /*115d0*/  STL [R1+0x2b0], R20 ;  /* 0x0002b01401007387 */ /* 0x0001e80000100800 */
[----:B------:R-:W3:Y:S01]  /*115e0*/  LDL.LU R28, [R1+0x268] ;  /* 0x00026800011c7983 */ /* 0x000ee20000300800 */
[----:B----4-:R-:W-:-:S03]  /*115f0*/  SEL R5, R3, R5, !P3 ;  /* 0x0000000503057207 */ /* 0x010fc60005800000 */
[----:B0-----:R-:W4:Y:S04]  /*11600*/  LDL.LU R20, [R1+0x254] ;  /* 0x0002540001147983 */ /* 0x001f280000300800 */
[----:B------:R0:W-:Y:S04]  /*11610*/  STL [R1+0x2ac], R5 ;  /* 0x0002ac0501007387 */ /* 0x0001e80000100800 */
[----:B0-----:R-:W4:Y:S04]  /*11620*/  LDL.LU R5, [R1+0x264] ;  /* 0x0002640001057983 */ /* 0x001f280000300800 */
[----:B------:R-:W4:Y:S01]  /*11630*/  LDL.LU R27, [R1+0x258] ;  /* 0x00025800011b7983 */ /* 0x000f220000300800 */
[----:B--2---:R-:W-:-:S05]  /*11640*/  SEL R19, R3, R19, !P3 ;  /* 0x0000001303137207 */ /* 0x004fca0005800000 */
[----:B------:R-:W-:Y:S04]  /*11650*/  STL [R1+0x2a8], R19 ;  /* 0x0002a81301007387 */ /* 0x000fe80000100800 */
[----:B------:R-:W2:Y:S01]  /*11660*/  LDL.LU R26, [R1+0x260] ;  /* 0x00026000011a7983 */ /* 0x000ea20000300800 */
[----:B------:R-:W-:-:S05]  /*11670*/  SEL R16, R3, R16, !P3 ;  /* 0x0000001003107207 */ /* 0x000fca0005800000 */
[----:B------:R0:W-:Y:S04]  /*11680*/  STL [R1+0x2a4], R16 ;  /* 0x0002a41001007387 */ /* 0x0001e80000100800 */
[----:B0-----:R-:W2:Y:S01]  /*11690*/  LDL.LU R16, [R1+0x25c] ;  /* 0x00025c0001107983 */ /* 0x001ea20000300800 */
[----:B------:R-:W-:-:S03]  /*116a0*/  SEL R17, R3, R17, !P3 ;  /* 0x0000001103117207 */ /* 0x000fc60005800000 */
[----:B------:R-:W2:Y:S04]  /*116b0*/  LDL.LU R25, [R1+0x244] ;  /* 0x0002440001197983 */ /* 0x000ea80000300800 */
[----:B------:R-:W2:Y:S04]  /*116c0*/  LDL.LU R24, [R1+0x248] ;  /* 0x0002480001187983 */ /* 0x000ea80000300800 */
[----:B------:R0:W-:Y:S04]  /*116d0*/  STL [R1+0x2a0], R17 ;  /* 0x0002a01101007387 */ /* 0x0001e80000100800 */
[----:B------:R-:W2:Y:S04]  /*116e0*/  LDL.LU R23, [R1+0x240] ;  /* 0x0002400001177983 */ /* 0x000ea80000300800 */
[----:B------:R-:W2:Y:S04]  /*116f0*/  LDL.LU R22, [R1+0x23c] ;  /* 0x00023c0001167983 */ /* 0x000ea80000300800 */
[----:B------:R-:W2:Y:S04]  /*11700*/  LDL.LU R21, [R1+0x238] ;  /* 0x0002380001157983 */ /* 0x000ea80000300800 */
[----:B------:R-:W2:Y:S04]  /*11710*/  LDL.LU R19, [R1+0x234] ;  /* 0x0002340001137983 */ /* 0x000ea80000300800 */
[----:B0-----:R-:W2:Y:S01]  /*11720*/  LDL.LU R17, [R1+0x230] ;  /* 0x0002300001117983 */ /* 0x001ea20000300800 */
[----:B------:R-:W-:-:S05]  /*11730*/  SEL R9, R3, R9, !P3 ;  /* 0x0000000903097207 */ /* 0x000fca0005800000 */
[----:B------:R0:W-:Y:S02]  /*11740*/  STL [R1+0x29c], R9 ;  /* 0x00029c0901007387 */ /* 0x0001e40000100800 */
[C---:B0-----:R-:W-:Y:S02]  /*11750*/  SEL R9, R3.reuse, R10, !P3 ;  /* 0x0000000a03097207 */ /* 0x041fe40005800000 */
[C---:B------:R-:W-:Y:S02]  /*11760*/  SEL R10, R3.reuse, R4, !P3 ;  /* 0x00000004030a7207 */ /* 0x040fe40005800000 */
[C---:B------:R-:W-:Y:S01]  /*11770*/  SEL R4, R3.reuse, R15, !P3 ;  /* 0x0000000f03047207 */ /* 0x040fe20005800000 */
[----:B------:R0:W-:Y:S04]  /*11780*/  STL [R1+0x298], R9 ;  /* 0x0002980901007387 */ /* 0x0001e80000100800 */
[----:B------:R1:W-:Y:S04]  /*11790*/  STL [R1+0x294], R10 ;  /* 0x0002940a01007387 */ /* 0x0003e80000100800 */
[----:B------:R1:W-:Y:S01]  /*117a0*/  STL [R1+0x290], R4 ;  /* 0x0002900401007387 */ /* 0x0003e20000100800 */
[----:B0-----:R-:W-:-:S02]  /*117b0*/  SEL R9, R3, R29, !P3 ;  /* 0x0000001d03097207 */ /* 0x001fc40005800000 */
[C---:B-1----:R-:W-:Y:S01]  /*117c0*/  SEL R10, R3.reuse, R11, !P3 ;  /* 0x0000000b030a7207 */ /* 0x042fe20005800000 */
[----:B------:R-:W2:Y:S04]  /*117d0*/  LDL.LU R4, [R1+0x22c] ;  /* 0x00022c0001047983 */ /* 0x000ea80000300800 */
[----:B------:R0:W-:Y:S04]  /*117e0*/  STL [R1+0x28c], R9 ;  /* 0x00028c0901007387 */ /* 0x0001e80000100800 */
[----:B------:R1:W-:Y:S04]  /*117f0*/  STL [R1+0x288], R10 ;  /* 0x0002880a01007387 */ /* 0x0003e80000100800 */
[----:B------:R-:W2:Y:S01]  /*11800*/  LDL.LU R15, [R1+0x228] ;  /* 0x00022800010f7983 */ /* 0x000ea20000300800 */
[----:B0-----:R-:W-:-:S02]  /*11810*/  SEL R9, R3, R12, !P3 ;  /* 0x0000000c03097207 */ /* 0x001fc40005800000 */
[----:B-1----:R-:W-:-:S03]  /*11820*/  SEL R10, R3, R13, !P3 ;  /* 0x0000000d030a7207 */ /* 0x002fc60005800000 */
[----:B------:R0:W-:Y:S01]  /*11830*/  STL [R1+0x284], R9 ;  /* 0x0002840901007387 */ /* 0x0001e20000100800 */
[----:B------:R-:W-:-:S03]  /*11840*/  SEL R0, R3, R0, !P3 ;  /* 0x0000000003007207 */ /* 0x000fc60005800000 */
[----:B------:R-:W-:Y:S01]  /*11850*/  STL [R1+0x280], R10 ;  /* 0x0002800a01007387 */ /* 0x000fe20000100800 */
[----:B0-----:R-:W-:-:S03]  /*11860*/  SEL R9, R3, R14, !P3 ;  /* 0x0000000e03097207 */ /* 0x001fc60005800000 */
[----:B------:R-:W2:Y:S04]  /*11870*/  LDL.LU R14, [R1+0x224] ;  /* 0x00022400010e7983 */ /* 0x000ea80000300800 */
[----:B------:R3:W-:Y:S04]  /*11880*/  STL [R1+0x27c], R0 ;  /* 0x00027c0001007387 */ /* 0x0007e80000100800 */
[----:B------:R4:W-:Y:S01]  /*11890*/  STL [R1+0x278], R9 ;  /* 0x0002780901007387 */ /* 0x0009e20000100800 */
[----:B---3--:R-:W-:-:S03]  /*118a0*/  SEL R0, R3, R18, !P3 ;  /* 0x0000001203007207 */ /* 0x008fc60005800000 */
[----:B------:R-:W3:Y:S01]  /*118b0*/  LDL.LU R18, [R1+0x220] ;  /* 0x0002200001127983 */ /* 0x000ee20000300800 */
[----:B------:R-:W-:-:S03]  /*118c0*/  SEL R10, R3, R28, !P3 ;  /* 0x0000001c030a7207 */ /* 0x000fc60005800000 */
[----:B------:R0:W-:Y:S01]  /*118d0*/  STL [R1+0x274], R0 ;  /* 0x0002740001007387 */ /* 0x0001e20000100800 */
[----:B----4-:R-:W-:-:S03]  /*118e0*/  SEL R9, R3, R20, !P3 ;  /* 0x0000001403097207 */ /* 0x010fc60005800000 */
[----:B------:R1:W-:Y:S04]  /*118f0*/  STL [R1+0x270], R10 ;  /* 0x0002700a01007387 */ /* 0x0003e80000100800 */
[----:B------:R-:W4:Y:S04]  /*11900*/  LDL.LU R20, [R1+0x21c] ;  /* 0x00021c0001147983 */ /* 0x000f280000300800 */
[----:B------:R2:W-:Y:S01]  /*11910*/  STL [R1+0x26c], R9 ;  /* 0x00026c0901007387 */ /* 0x0005e20000100800 */
[----:B0-----:R-:W-:-:S03]  /*11920*/  SEL R0, R3, R5, !P3 ;  /* 0x0000000503007207 */ /* 0x001fc60005800000 */
[----:B------:R-:W4:Y:S01]  /*11930*/  LDL.LU R5, [R1+0x218] ;  /* 0x0002180001057983 */ /* 0x000f220000300800 */
[----:B-1----:R-:W-:-:S03]  /*11940*/  SEL R10, R3, R27, !P3 ;  /* 0x0000001b030a7207 */ /* 0x002fc60005800000 */
[----:B------:R0:W-:Y:S04]  /*11950*/  STL [R1+0x268], R0 ;  /* 0x0002680001007387 */ /* 0x0001e80000100800 */
[----:B------:R1:W-:Y:S01]  /*11960*/  STL [R1+0x264], R10 ;  /* 0x0002640a01007387 */ /* 0x0003e20000100800 */
[----:B--2---:R-:W-:-:S03]  /*11970*/  SEL R9, R3, R16, !P3 ;  /* 0x0000001003097207 */ /* 0x004fc60005800000 */
[----:B------:R-:W2:Y:S01]  /*11980*/  LDL.LU R16, [R1+0x210] ;  /* 0x0002100001107983 */ /* 0x000ea20000300800 */
[----:B0-----:R-:W-:-:S05]  /*11990*/  SEL R0, R3, R26, !P3 ;  /* 0x0000001a03007207 */ /* 0x001fca0005800000 */
[----:B------:R0:W-:Y:S01]  /*119a0*/  STL [R1+0x260], R0 ;  /* 0x0002600001007387 */ /* 0x0001e20000100800 */
[----:B-1----:R-:W-:-:S03]  /*119b0*/  SEL R10, R3, R24, !P3 ;  /* 0x00000018030a7207 */ /* 0x002fc60005800000 */
[----:B------:R1:W-:Y:S01]  /*119c0*/  STL [R1+0x25c], R9 ;  /* 0x00025c0901007387 */ /* 0x0003e20000100800 */
[C---:B0-----:R-:W-:Y:S02]  /*119d0*/  SEL R0, R3.reuse, R25, !P3 ;  /* 0x0000001903007207 */ /* 0x041fe40005800000 */
[----:B-1----:R-:W-:-:S03]  /*119e0*/  SEL R9, R3, R23, !P3 ;  /* 0x0000001703097207 */ /* 0x002fc60005800000 */
[----:B------:R0:W-:Y:S04]  /*119f0*/  STL [R1+0x258], R0 ;  /* 0x0002580001007387 */ /* 0x0001e80000100800 */
[----:B------:R1:W-:Y:S01]  /*11a00*/  STL [R1+0x254], R10 ;  /* 0x0002540a01007387 */ /* 0x0003e20000100800 */
[----:B0-----:R-:W-:-:S03]  /*11a10*/  SEL R0, R3, R22, !P3 ;  /* 0x0000001603007207 */ /* 0x001fc60005800000 */
[----:B------:R0:W-:Y:S01]  /*11a20*/  STL [R1+0x250], R9 ;  /* 0x0002500901007387 */ /* 0x0001e20000100800 */
[----:B-1----:R-:W-:-:S03]  /*11a30*/  SEL R10, R3, R21, !P3 ;  /* 0x00000015030a7207 */ /* 0x002fc60005800000 */
[----:B------:R1:W-:Y:S04]  /*11a40*/  STL [R1+0x24c], R0 ;  /* 0x00024c0001007387 */ /* 0x0003e80000100800 */
[----:B------:R-:W-:Y:S01]  /*11a50*/  STL [R1+0x248], R10 ;  /* 0x0002480a01007387 */ /* 0x000fe20000100800 */
[----:B0-----:R-:W-:-:S03]  /*11a60*/  SEL R9, R3, R19, !P3 ;  /* 0x0000001303097207 */ /* 0x001fc60005800000 */
[----:B------:R-:W2:Y:S01]  /*11a70*/  LDL.LU R13, [R1+0x214] ;  /* 0x00021400010d7983 */ /* 0x000ea20000300800 */
[----:B-1----:R-:W-:-:S03]  /*11a80*/  SEL R0, R3, R17, !P3 ;  /* 0x0000001103007207 */ /* 0x002fc60005800000 */
[----:B------:R0:W-:Y:S04]  /*11a90*/  STL [R1+0x244], R9 ;  /* 0x0002440901007387 */ /* 0x0001e80000100800 */
[----:B------:R-:W2:Y:S04]  /*11aa0*/  LDL.LU R12, [R1+0x174] ;  /* 0x00017400010c7983 */ /* 0x000ea80000300800 */
[----:B------:R1:W-:Y:S04]  /*11ab0*/  STL [R1+0x240], R0 ;  /* 0x0002400001007387 */ /* 0x0003e80000100800 */
[----:B------:R-:W2:Y:S04]  /*11ac0*/  LDL.LU R11, [R1+0x208] ;  /* 0x00020800010b7983 */ /* 0x000ea80000300800 */
[----:B------:R-:W2:Y:S04]  /*11ad0*/  LDL.LU R29, [R1+0x1e8] ;  /* 0x0001e800011d7983 */ /* 0x000ea80000300800 */
[----:B0-----:R-:W2:Y:S04]  /*11ae0*/  LDL.LU R9, [R1+0x1ec] ;  /* 0x0001ec0001097983 */ /* 0x001ea80000300800 */
[----:B------:R-:W2:Y:S01]  /*11af0*/  LDL.LU R17, [R1+0x200] ;  /* 0x0002000001117983 */ /* 0x000ea20000300800 */
[----:B-1----:R-:W-:-:S03]  /*11b00*/  SEL R0, R3, R4, !P3 ;  /* 0x0000000403007207 */ /* 0x002fc60005800000 */
[----:B------:R-:W2:Y:S04]  /*11b10*/  LDL.LU R4, [R1+0x204] ;  /* 0x0002040001047983 */ /* 0x000ea80000300800 */
[----:B------:R0:W-:Y:S04]  /*11b20*/  STL [R1+0x23c], R0 ;  /* 0x00023c0001007387 */ /* 0x0001e80000100800 */
[----:B------:R-:W2:Y:S01]  /*11b30*/  LDL.LU R10, [R1+0x1f0] ;  /* 0x0001f000010a7983 */ /* 0x000ea20000300800 */
[----:B------:R-:W-:-:S03]  /*11b40*/  SEL R15, R3, R15, !P3 ;  /* 0x0000000f030f7207 */ /* 0x000fc60005800000 */
[----:B0-----:R-:W2:Y:S04]  /*11b50*/  LDL.LU R0, [R1+0x1fc] ;  /* 0x0001fc0001007983 */ /* 0x001ea80000300800 */
[----:B------:R0:W-:Y:S04]  /*11b60*/  STL [R1+0x238], R15 ;  /* 0x0002380f01007387 */ /* 0x0001e80000100800 */
[----:B0-----:R-:W2:Y:S01]  /*11b70*/  LDL.LU R15, [R1+0x1f4] ;  /* 0x0001f400010f7983 */ /* 0x001ea20000300800 */
[----:B------:R-:W-:-:S03]  /*11b80*/  SEL R19, R3, R14, !P3 ;  /* 0x0000000e03137207 */ /* 0x000fc60005800000 */
[----:B------:R-:W2:Y:S04]  /*11b90*/  LDL.LU R14, [R1+0x1f8] ;  /* 0x0001f800010e7983 */ /* 0x000ea80000300800 */
[----:B------:R0:W-:Y:S04]  /*11ba0*/  STL [R1+0x234], R19 ;  /* 0x0002341301007387 */ /* 0x0001e80000100800 */
[----:B------:R-:W2:Y:S04]  /*11bb0*/  LDL.LU R28, [R1+0x3ec] ;  /* 0x0003ec00011c7983 */ /* 0x000ea80000300800 */
[----:B0-----:R-:W2:Y:S01]  /*11bc0*/  LDL.LU R19, [R1+0x1e0] ;  /* 0x0001e00001137983 */ /* 0x001ea20000300800 */
[----:B---3--:R-:W-:-:S05]  /*11bd0*/  SEL R18, R3, R18, !P3 ;  /* 0x0000001203127207 */ /* 0x008fca0005800000 */
[----:B------:R0:W-:Y:S04]  /*11be0*/  STL [R1+0x230], R18 ;  /* 0x0002301201007387 */ /* 0x0001e80000100800 */
[----:B0-----:R-:W3:Y:S01]  /*11bf0*/  LDL.LU R18, [R1+0x1e4] ;  /* 0x0001e40001127983 */ /* 0x001ee20000300800 */
[----:B----4-:R-:W-:-:S03]  /*11c00*/  SEL R20, R3, R20, !P3 ;  /* 0x0000001403147207 */ /* 0x010fc60005800000 */
[----:B------:R-:W4:Y:S04]  /*11c10*/  LDL.LU R27, [R1+0x1dc] ;  /* 0x0001dc00011b7983 */ /* 0x000f280000300800 */
[----:B------:R-:W-:Y:S04]  /*11c20*/  STL [R1+0x22c], R20 ;  /* 0x00022c1401007387 */ /* 0x000fe80000100800 */
[----:B------:R-:W4:Y:S01]  /*11c30*/  LDL.LU R26, [R1+0x1d8] ;  /* 0x0001d800011a7983 */ /* 0x000f220000300800 */
[----:B------:R-:W-:-:S05]  /*11c40*/  SEL R5, R3, R5, !P3 ;  /* 0x0000000503057207 */ /* 0x000fca0005800000 */
[----:B------:R0:W-:Y:S04]  /*11c50*/  STL [R1+0x228], R5 ;  /* 0x0002280501007387 */ /* 0x0001e80000100800 */
[----:B0-----:R-:W4:Y:S04]  /*11c60*/  LDL.LU R5, [R1+0x1d4] ;  /* 0x0001d40001057983 */ /* 0x001f280000300800 */
[----:B------:R-:W4:Y:S04]  /*11c70*/  LDL.LU R25, [R1+0x1d0] ;  /* 0x0001d00001197983 */ /* 0x000f280000300800 */
[----:B------:R-:W4:Y:S01]  /*11c80*/  LDL.LU R24, [R1+0x1cc] ;  /* 0x0001cc0001187983 */ /* 0x000f220000300800 */
[----:B--2---:R-:W-:-:S05]  /*11c90*/  SEL R16, R3, R16, !P3 ;  /* 0x0000001003107207 */ /* 0x004fca0005800000 */
        /* <DEDUP_REMOVED lines=11> */
[----:B------:R-:W-:Y:S01]  /*11d50*/  STL [R1+0x21c], R13 ;  /* 0x00021c0d01007387 */ /* 0x000fe20000100800 */
[----:B------:R-:W-:-:S03]  /*11d60*/  SEL R9, R3, R9, !P3 ;  /* 0x0000000903097207 */ /* 0x000fc60005800000 */
[----:B------:R0:W-:Y:S04]  /*11d70*/  STL [R1+0x218], R11 ;  /* 0x0002180b01007387 */ /* 0x0001e80000100800 */
[----:B------:R-:W-:Y:S01]  /*11d80*/  STL [R1+0x214], R12 ;  /* 0x0002140c01007387 */ /* 0x000fe20000100800 */
[----:B0-----:R-:W-:-:S03]  /*11d90*/  SEL R11, R3, R17, !P3 ;  /* 0x00000011030b7207 */ /* 0x001fc60005800000 */
[----:B------:R-:W2:Y:S04]  /*11da0*/  LDL.LU R17, [R1+0x1b4] ;  /* 0x0001b40001117983 */ /* 0x000ea80000300800 */
[----:B------:R0:W-:Y:S04]  /*11db0*/  STL [R1+0x210], R9 ;  /* 0x0002100901007387 */ /* 0x0001e80000100800 */
[----:B------:R-:W-:Y:S01]  /*11dc0*/  STL [R1+0x20c], R11 ;  /* 0x00020c0b01007387 */ /* 0x000fe20000100800 */
[----:B0-----:R-:W-:-:S03]  /*11dd0*/  SEL R9, R3, R4, !P3 ;  /* 0x0000000403097207 */ /* 0x001fc60005800000 */
[----:B------:R-:W2:Y:S01]  /*11de0*/  LDL.LU R4, [R1+0x1ac] ;  /* 0x0001ac0001047983 */ /* 0x000ea20000300800 */
[----:B------:R-:W-:-:S03]  /*11df0*/  SEL R10, R3, R10, !P3 ;  /* 0x0000000a030a7207 */ /* 0x000fc60005800000 */
[----:B------:R0:W-:Y:S01]  /*11e00*/  STL [R1+0x208], R9 ;  /* 0x0002080901007387 */ /* 0x0001e20000100800 */
[----:B------:R-:W-:-:S03]  /*11e10*/  SEL R0, R3, R0, !P3 ;  /* 0x0000000003007207 */ /* 0x000fc60005800000 */
[----:B------:R1:W-:Y:S01]  /*11e20*/  STL [R1+0x204], R10 ;  /* 0x0002040a01007387 */ /* 0x0003e20000100800 */
[----:B0-----:R-:W-:-:S03]  /*11e30*/  SEL R9, R3, R15, !P3 ;  /* 0x0000000f03097207 */ /* 0x001fc60005800000 */
[----:B------:R-:W2:Y:S04]  /*11e40*/  LDL.LU R15, [R1+0x1b0] ;  /* 0x0001b000010f7983 */ /* 0x000ea80000300800 */
[----:B------:R0:W-:Y:S04]  /*11e50*/  STL [R1+0x200], R0 ;  /* 0x0002000001007387 */ /* 0x0001e80000100800 */
[----:B------:R0:W-:Y:S01]  /*11e60*/  STL [R1+0x1fc], R9 ;  /* 0x0001fc0901007387 */ /* 0x0001e20000100800 */
[C---:B-1----:R-:W-:Y:S02]  /*11e70*/  SEL R10, R3.reuse, R28, !P3 ;  /* 0x0000001c030a7207 */ /* 0x042fe40005800000 */
[----:B0-----:R-:W-:-:S02]  /*11e80*/  SEL R0, R3, R14, !P3 ;  /* 0x0000000e03007207 */ /* 0x001fc40005800000 */
[----:B------:R-:W2:Y:S01]  /*11e90*/  LDL.LU R14, [R1+0x1a8] ;  /* 0x0001a800010e7983 */ /* 0x000ea20000300800 */
[----:B------:R-:W-:-:S03]  /*11ea0*/  SEL R9, R3, R19, !P3 ;  /* 0x0000001303097207 */ /* 0x000fc60005800000 */
[----:B------:R3:W-:Y:S04]  /*11eb0*/  STL [R1+0x1f8], R0 ;  /* 0x0001f80001007387 */ /* 0x0007e80000100800 */
[----:B------:R4:W-:Y:S04]  /*11ec0*/  STL [R1+0x1f4], R10 ;  /* 0x0001f40a01007387 */ /* 0x0009e80000100800 */
[----:B------:R-:W2:Y:S04]  /*11ed0*/  LDL.LU R19, [R1+0x1a4] ;  /* 0x0001a40001137983 */ /* 0x000ea80000300800 */
[----:B------:R-:W-:Y:S01]  /*11ee0*/  STL [R1+0x1f0], R9 ;  /* 0x0001f00901007387 */ /* 0x000fe20000100800 */
[----:B---3--:R-:W-:-:S03]  /*11ef0*/  SEL R0, R3, R18, !P3 ;  /* 0x0000001203007207 */ /* 0x008fc60005800000 */
[----:B------:R-:W3:Y:S01]  /*11f00*/  LDL.LU R18, [R1+0x1a0] ;  /* 0x0001a00001127983 */ /* 0x000ee20000300800 */
[----:B----4-:R-:W-:-:S03]  /*11f10*/  SEL R10, R3, R27, !P3 ;  /* 0x0000001b030a7207 */ /* 0x010fc60005800000 */
[----:B------:R0:W-:Y:S04]  /*11f20*/  STL [R1+0x1ec], R0 ;  /* 0x0001ec0001007387 */ /* 0x0001e80000100800 */
[----:B------:R1:W-:Y:S01]  /*11f30*/  STL [R1+0x1e8], R10 ;  /* 0x0001e80a01007387 */ /* 0x0003e20000100800 */
[C---:B0-----:R-:W-:Y:S02]  /*11f40*/  SEL R0, R3.reuse, R26, !P3 ;  /* 0x0000001a03007207 */ /* 0x041fe40005800000 */
[C---:B------:R-:W-:Y:S02]  /*11f50*/  SEL R9, R3.reuse, R5, !P3 ;  /* 0x0000000503097207 */ /* 0x040fe40005800000 */
[----:B------:R-:W4:Y:S04]  /*11f60*/  LDL.LU R5, [R1+0x19c] ;  /* 0x00019c0001057983 */ /* 0x000f280000300800 */
[----:B------:R0:W-:Y:S01]  /*11f70*/  STL [R1+0x1e4], R0 ;  /* 0x0001e40001007387 */ /* 0x0001e20000100800 */
[----:B-1----:R-:W-:-:S03]  /*11f80*/  SEL R10, R3, R24, !P3 ;  /* 0x00000018030a7207 */ /* 0x002fc60005800000 */
[----:B------:R2:W-:Y:S01]  /*11f90*/  STL [R1+0x1e0], R9 ;  /* 0x0001e00901007387 */ /* 0x0005e20000100800 */
[----:B0-----:R-:W-:-:S05]  /*11fa0*/  SEL R0, R3, R25, !P3 ;  /* 0x0000001903007207 */ /* 0x001fca0005800000 */
[----:B------:R0:W-:Y:S04]  /*11fb0*/  STL [R1+0x1dc], R0 ;  /* 0x0001dc0001007387 */ /* 0x0001e80000100800 */
[----:B------:R1:W-:Y:S01]  /*11fc0*/  STL [R1+0x1d8], R10 ;  /* 0x0001d80a01007387 */ /* 0x0003e20000100800 */
[C---:B--2---:R-:W-:Y:S02]  /*11fd0*/  SEL R9, R3.reuse, R23, !P3 ;  /* 0x0000001703097207 */ /* 0x044fe40005800000 */
        /* <DEDUP_REMOVED lines=25> */
[----:B------:R-:W-:Y:S04]  /*12170*/  STL [R1+0x1b8], R20 ;  /* 0x0001b81401007387 */ /* 0x000fe80000100800 */
[----:B------:R-:W2:Y:S04]  /*12180*/  LDL.LU R28, [R1+0x154] ;  /* 0x00015400011c7983 */ /* 0x000ea80000300800 */
[----:B------:R-:W2:Y:S01]  /*12190*/  LDL.LU R21, [R1+0x158] ;  /* 0x0001580001157983 */ /* 0x000ea20000300800 */
[----:B------:R-:W-:-:S05]  /*121a0*/  SEL R14, R3, R14, !P3 ;  /* 0x0000000e030e7207 */ /* 0x000fca0005800000 */
[----:B------:R0:W-:Y:S01]  /*121b0*/  STL [R1+0x1b4], R14 ;  /* 0x0001b40e01007387 */ /* 0x0001e20000100800 */
[----:B------:R-:W-:-:S03]  /*121c0*/  SEL R19, R3, R19, !P3 ;  /* 0x0000001303137207 */ /* 0x000fc60005800000 */
[----:B0-----:R-:W2:Y:S04]  /*121d0*/  LDL.LU R14, [R1+0x168] ;  /* 0x00016800010e7983 */ /* 0x001ea80000300800 */
[----:B------:R-:W2:Y:S04]  /*121e0*/  LDL.LU R27, [R1+0x16c] ;  /* 0x00016c00011b7983 */ /* 0x000ea80000300800 */
[----:B------:R0:W-:Y:S04]  /*121f0*/  STL [R1+0x1b0], R19 ;  /* 0x0001b01301007387 */ /* 0x0001e80000100800 */
[----:B------:R-:W2:Y:S01]  /*12200*/  LDL.LU R26, [R1+0x15c] ;  /* 0x00015c00011a7983 */ /* 0x000ea20000300800 */
[----:B---3--:R-:W-:-:S05]  /*12210*/  SEL R18, R3, R18, !P3 ;  /* 0x0000001203127207 */ /* 0x008fca0005800000 */
[----:B------:R1:W-:Y:S04]  /*12220*/  STL [R1+0x1ac], R18 ;  /* 0x0001ac1201007387 */ /* 0x0003e80000100800 */
[----:B------:R-:W3:Y:S04]  /*12230*/  LDL.LU R20, [R1+0x164] ;  /* 0x0001640001147983 */ /* 0x000ee80000300800 */
[----:B------:R-:W3:Y:S04]  /*12240*/  LDL.LU R25, [R1+0x160] ;  /* 0x0001600001197983 */ /* 0x000ee80000300800 */
[----:B------:R-:W3:Y:S01]  /*12250*/  LDL.LU R24, [R1+0x3c4] ;  /* 0x0003c40001187983 */ /* 0x000ee20000300800 */
[----:B----4-:R-:W-:-:S05]  /*12260*/  SEL R5, R3, R5, !P3 ;  /* 0x0000000503057207 */ /* 0x010fca0005800000 */
[----:B------:R4:W-:Y:S04]  /*12270*/  STL [R1+0x1a8], R5 ;  /* 0x0001a80501007387 */ /* 0x0009e80000100800 */
[----:B------:R-:W3:Y:S04]  /*12280*/  LDL.LU R23, [R1+0x3bc] ;  /* 0x0003bc0001177983 */ /* 0x000ee80000300800 */
[----:B------:R-:W3:Y:S04]  /*12290*/  LDL.LU R22, [R1+0x14c] ;  /* 0x00014c0001167983 */ /* 0x000ee80000300800 */
[----:B0-----:R-:W3:Y:S04]  /*122a0*/  LDL.LU R19, [R1+0x150] ;  /* 0x0001500001137983 */ /* 0x001ee80000300800 */
[----:B-1----:R-:W3:Y:S04]  /*122b0*/  LDL.LU R18, [R1+0x148] ;  /* 0x0001480001127983 */ /* 0x002ee80000300800 */
[----:B----4-:R-:W4:Y:S01]  /*122c0*/  LDL.LU R5, [R1+0x144] ;  /* 0x0001440001057983 */ /* 0x010f220000300800 */
[----:B--2---:R-:W-:-:S05]  /*122d0*/  SEL R13, R3, R13, !P3 ;  /* 0x0000000d030d7207 */ /* 0x004fca0005800000 */
[----:B------:R0:W-:Y:S02]  /*122e0*/  STL [R1+0x1a4], R13 ;  /* 0x0001a40d01007387 */ /* 0x0001e40000100800 */
[C---:B0-----:R-:W-:Y:S02]  /*122f0*/  SEL R13, R3.reuse, R12, !P3 ;  /* 0x0000000c030d7207 */ /* 0x041fe40005800000 */
[C---:B------:R-:W-:Y:S02]  /*12300*/  SEL R11, R3.reuse, R11, !P3 ;  /* 0x0000000b030b7207 */ /* 0x040fe40005800000 */
[C---:B------:R-:W-:Y:S01]  /*12310*/  SEL R12, R3.reuse, R29, !P3 ;  /* 0x0000001d030c7207 */ /* 0x040fe20005800000 */
[----:B------:R-:W-:Y:S04]  /*12320*/  STL [R1+0x1a0], R13 ;  /* 0x0001a00d01007387 */ /* 0x000fe80000100800 */
[----:B------:R0:W-:Y:S04]  /*12330*/  STL [R1+0x19c], R11 ;  /* 0x00019c0b01007387 */ /* 0x0001e80000100800 */
[----:B------:R-:W-:Y:S01]  /*12340*/  STL [R1+0x198], R12 ;  /* 0x0001980c01007387 */ /* 0x000fe20000100800 */
[----:B0-----:R-:W-:-:S03]  /*12350*/  SEL R11, R3, R16, !P3 ;  /* 0x00000010030b7207 */ /* 0x001fc60005800000 */
[----:B------:R-:W2:Y:S01]  /*12360*/  LDL.LU R16, [R1+0x140] ;  /* 0x0001400001107983 */ /* 0x000ea20000300800 */
[----:B------:R-:W-:-:S05]  /*12370*/  SEL R9, R3, R9, !P3 ;  /* 0x0000000903097207 */ /* 0x000fca0005800000 */
[----:B------:R0:W-:Y:S04]  /*12380*/  STL [R1+0x194], R9 ;  /* 0x0001940901007387 */ /* 0x0001e80000100800 */
[----:B------:R-:W-:Y:S01]  /*12390*/  STL [R1+0x190], R11 ;  /* 0x0001900b01007387 */ /* 0x000fe20000100800 */
[----:B0-----:R-:W-:-:S03]  /*123a0*/  SEL R9, R3, R17, !P3 ;  /* 0x0000001103097207 */ /* 0x001fc60005800000 */
[----:B------:R-:W2:Y:S01]  /*123b0*/  LDL.LU R17, [R1+0x13c] ;  /* 0x00013c0001117983 */ /* 0x000ea20000300800 */
[----:B------:R-:W-:-:S03]  /*123c0*/  SEL R10, R3, R10, !P3 ;  /* 0x0000000a030a7207 */ /* 0x000fc60005800000 */
[----:B------:R0:W-:Y:S01]  /*123d0*/  STL [R1+0x18c], R9 ;  /* 0x00018c0901007387 */ /* 0x0001e20000100800 */
[----:B------:R-:W-:-:S03]  /*123e0*/  SEL R0, R3, R0, !P3 ;  /* 0x0000000003007207 */ /* 0x000fc60005800000 */
[----:B------:R-:W-:Y:S01]  /*123f0*/  STL [R1+0x188], R10 ;  /* 0x0001880a01007387 */ /* 0x000fe20000100800 */
[----:B0-----:R-:W-:-:S03]  /*12400*/  SEL R9, R3, R4, !P3 ;  /* 0x0000000403097207 */ /* 0x001fc60005800000 */
[----:B------:R-:W2:Y:S04]  /*12410*/  LDL.LU R4, [R1+0x138] ;  /* 0x0001380001047983 */ /* 0x000ea80000300800 */
[----:B------:R0:W-:Y:S04]  /*12420*/  STL [R1+0x184], R0 ;  /* 0x0001840001007387 */ /* 0x0001e80000100800 */
[----:B------:R1:W-:Y:S01]  /*12430*/  STL [R1+0x180], R9 ;  /* 0x0001800901007387 */ /* 0x0003e20000100800 */
[C---:B0-----:R-:W-:Y:S02]  /*12440*/  SEL R0, R3.reuse, R15, !P3 ;  /* 0x0000000f03007207 */ /* 0x041fe40005800000 */
[C---:B------:R-:W-:Y:S01]  /*12450*/  SEL R10, R3.reuse, R28, !P3 ;  /* 0x0000001c030a7207 */ /* 0x040fe20005800000 */
[----:B------:R-:W2:Y:S01]  /*12460*/  LDL.LU R15, [R1+0x134] ;  /* 0x00013400010f7983 */ /* 0x000ea20000300800 */
[----:B-1----:R-:W-:-:S03]  /*12470*/  SEL R9, R3, R21, !P3 ;  /* 0x0000001503097207 */ /* 0x002fc60005800000 */
[----:B------:R0:W-:Y:S04]  /*12480*/  STL [R1+0x17c], R0 ;  /* 0x00017c0001007387 */ /* 0x0001e80000100800 */
[----:B------:R1:W-:Y:S04]  /*12490*/  STL [R1+0x178], R10 ;  /* 0x0001780a01007387 */ /* 0x0003e80000100800 */
[----:B------:R-:W2:Y:S04]  /*124a0*/  LDL.LU R21, [R1+0x130] ;  /* 0x0001300001157983 */ /* 0x000ea80000300800 */
[----:B------:R-:W-:Y:S01]  /*124b0*/  STL [R1+0x174], R9 ;  /* 0x0001740901007387 */ /* 0x000fe20000100800 */
[----:B0-----:R-:W-:-:S03]  /*124c0*/  SEL R0, R3, R14, !P3 ;  /* 0x0000000e03007207 */ /* 0x001fc60005800000 */
[----:B------:R-:W2:Y:S01]  /*124d0*/  LDL.LU R14, [R1+0x12c] ;  /* 0x00012c00010e7983 */ /* 0x000ea20000300800 */
[----:B-1----:R-:W-:-:S03]  /*124e0*/  SEL R10, R3, R27, !P3 ;  /* 0x0000001b030a7207 */ /* 0x002fc60005800000 */
[----:B------:R0:W-:Y:S04]  /*124f0*/  STL [R1+0x170], R0 ;  /* 0x0001700001007387 */ /* 0x0001e80000100800 */
[----:B------:R-:W-:Y:S01]  /*12500*/  STL [R1+0x16c], R10 ;  /* 0x00016c0a01007387 */ /* 0x000fe20000100800 */
[C---:B0-----:R-:W-:Y:S02]  /*12510*/  SEL R0, R3.reuse, R26, !P3 ;  /* 0x0000001a03007207 */ /* 0x041fe40005800000 */
[C---:B---3--:R-:W-:Y:S02]  /*12520*/  SEL R9, R3.reuse, R20, !P3 ;  /* 0x0000001403097207 */ /* 0x048fe40005800000 */
[----:B------:R-:W3:Y:S04]  /*12530*/  LDL.LU R20, [R1+0x128] ;  /* 0x0001280001147983 */ /* 0x000ee80000300800 */
[----:B------:R0:W-:Y:S04]  /*12540*/  STL [R1+0x168], R0 ;  /* 0x0001680001007387 */ /* 0x0001e80000100800 */
[----:B------:R1:W-:Y:S01]  /*12550*/  STL [R1+0x164], R9 ;  /* 0x0001640901007387 */ /* 0x0003e20000100800 */
[----:B0-----:R-:W-:-:S02]  /*12560*/  SEL R0, R3, R25, !P3 ;  /* 0x0000001903007207 */ /* 0x001fc40005800000 */
[----:B-1----:R-:W-:-:S03]  /*12570*/  SEL R9, R3, R24, !P3 ;  /* 0x0000001803097207 */ /* 0x002fc60005800000 */
[----:B------:R0:W-:Y:S04]  /*12580*/  STL [R1+0x160], R0 ;  /* 0x0001600001007387 */ /* 0x0001e80000100800 */
[----:B------:R1:W-:Y:S01]  /*12590*/  STL [R1+0x15c], R9 ;  /* 0x00015c0901007387 */ /* 0x0003e20000100800 */
[C---:B------:R-:W-:Y:S02]  /*125a0*/  SEL R10, R3.reuse, R23, !P3 ;  /* 0x00000017030a7207 */ /* 0x040fe40005800000 */
[----:B0-----:R-:W-:-:S03]  /*125b0*/  SEL R0, R3, R22, !P3 ;  /* 0x0000001603007207 */ /* 0x001fc60005800000 */
[----:B------:R0:W-:Y:S01]  /*125c0*/  STL [R1+0x158], R10 ;  /* 0x0001580a01007387 */ /* 0x0001e20000100800 */
[----:B-1----:R-:W-:-:S03]  /*125d0*/  SEL R9, R3, R19, !P3 ;  /* 0x0000001303097207 */ /* 0x002fc60005800000 */
[----:B------:R4:W-:Y:S01]  /*125e0*/  STL [R1+0x154], R0 ;  /* 0x0001540001007387 */ /* 0x0009e20000100800 */
[----:B0-----:R-:W-:-:S03]  /*125f0*/  SEL R10, R3, R18, !P3 ;  /* 0x00000012030a7207 */ /* 0x001fc60005800000 */
[----:B------:R0:W-:Y:S01]  /*12600*/  STL [R1+0x150], R9 ;  /* 0x0001500901007387 */ /* 0x0001e20000100800 */
[----:B----4-:R-:W-:-:S03]  /*12610*/  SEL R0, R3, R5, !P3 ;  /* 0x0000000503007207 */ /* 0x010fc60005800000 */
[----:B0-----:R-:W4:Y:S04]  /*12620*/  LDL.LU R9, [R1+0x124] ;  /* 0x0001240001097983 */ /* 0x001f280000300800 */
[----:B------:R0:W-:Y:S04]  /*12630*/  STL [R1+0x14c], R10 ;  /* 0x00014c0a01007387 */ /* 0x0001e80000100800 */
[----:B0-----:R-:W4:Y:S04]  /*12640*/  LDL.LU R10, [R1+0x120] ;  /* 0x00012000010a7983 */ /* 0x001f280000300800 */
[----:B------:R-:W-:Y:S04]  /*12650*/  STL [R1+0x148], R0 ;  /* 0x0001480001007387 */ /* 0x000fe80000100800 */
[----:B------:R-:W4:Y:S04]  /*12660*/  LDL.LU R5, [R1+0x11c] ;  /* 0x00011c0001057983 */ /* 0x000f280000300800 */
[----:B------:R-:W4:Y:S04]  /*12670*/  LDL.LU R13, [R1+0x2e0] ;  /* 0x0002e000010d7983 */ /* 0x000f280000300800 */
[----:B------:R-:W4:Y:S04]  /*12680*/  LDL.LU R12, [R1+0x118] ;  /* 0x00011800010c7983 */ /* 0x000f280000300800 */
[----:B------:R-:W4:Y:S01]  /*12690*/  LDL.LU R19, [R1+0x114] ;  /* 0x0001140001137983 */ /* 0x000f220000300800 */
[----:B--2---:R-:W-:-:S03]  /*126a0*/  SEL R11, R3, R16, !P3 ;  /* 0x00000010030b7207 */ /* 0x004fc60005800000 */
[----:B------:R-:W2:Y:S04]  /*126b0*/  LDL.LU R16, [R1+0x110] ;  /* 0x0001100001107983 */ /* 0x000ea80000300800 */
[----:B------:R0:W-:Y:S04]  /*126c0*/  STL [R1+0x144], R11 ;  /* 0x0001440b01007387 */ /* 0x0001e80000100800 */
[----:B0-----:R-:W2:Y:S04]  /*126d0*/  LDL.LU R11, [R1+0x10c] ;  /* 0x00010c00010b7983 */ /* 0x001ea80000300800 */
[----:B------:R-:W2:Y:S01]  /*126e0*/  LDL.LU R29, [R1+0x108] ;  /* 0x00010800011d7983 */ /* 0x000ea20000300800 */
[----:B------:R-:W-:-:S05]  /*126f0*/  SEL R0, R3, R17, !P3 ;  /* 0x0000001103007207 */ /* 0x000fca0005800000 */
[----:B------:R0:W-:Y:S04]  /*12700*/  STL [R1+0x140], R0 ;  /* 0x0001400001007387 */ /* 0x0001e80000100800 */
[----:B------:R-:W2:Y:S04]  /*12710*/  LDL.LU R18, [R1+0x104] ;  /* 0x0001040001127983 */ /* 0x000ea80000300800 */
[----:B------:R-:W2:Y:S01]  /*12720*/  LDL.LU R17, [R1+0x100] ;  /* 0x0001000001117983 */ /* 0x000ea20000300800 */
[----:B0-----:R-:W-:-:S05]  /*12730*/  SEL R0, R3, R4, !P3 ;  /* 0x0000000403007207 */ /* 0x001fca0005800000 */
[----:B------:R0:W-:Y:S04]  /*12740*/  STL [R1+0x13c], R0 ;  /* 0x00013c0001007387 */ /* 0x0001e80000100800 */
[----:B0-----:R-:W2:Y:S01]  /*12750*/  LDL.LU R0, [R1+0xf0] ;  /* 0x0000f00001007983 */ /* 0x001ea20000300800 */
[----:B------:R-:W-:-:S03]  /*12760*/  SEL R15, R3, R15, !P3 ;  /* 0x0000000f030f7207 */ /* 0x000fc60005800000 */
[----:B------:R-:W2:Y:S04]  /*12770*/  LDL.LU R4, [R1+0xec] ;  /* 0x0000ec0001047983 */ /* 0x000ea80000300800 */
[----:B------:R0:W-:Y:S01]  /*12780*/  STL [R1+0x138], R15 ;  /* 0x0001380f01007387 */ /* 0x0001e20000100800 */
[----:B------:R-:W-:-:S03]  /*12790*/  SEL R21, R3, R21, !P3 ;  /* 0x0000001503157207 */ /* 0x000fc60005800000 */
[----:B0-----:R-:W2:Y:S04]  /*127a0*/  LDL.LU R15, [R1+0xe8] ;  /* 0x0000e800010f7983 */ /* 0x001ea80000300800 */
[----:B------:R-:W2:Y:S01]  /*127b0*/  LDL.LU R28, [R1+0xe0] ;  /* 0x0000e000011c7983 */ /* 0x000ea20000300800 */
[----:B------:R-:W-:-:S03]  /*127c0*/  SEL R14, R3, R14, !P3 ;  /* 0x0000000e030e7207 */ /* 0x000fc60005800000 */
[----:B------:R-:W-:Y:S04]  /*127d0*/  STL [R1+0x134], R21 ;  /* 0x0001341501007387 */ /* 0x000fe80000100800 */
[----:B------:R-:W2:Y:S04]  /*127e0*/  LDL.LU R27, [R1+0xdc] ;  /* 0x0000dc00011b7983 */ /* 0x000ea80000300800 */
[----:B------:R0:W-:Y:S04]  /*127f0*/  STL [R1+0x130], R14 ;  /* 0x0001300e01007387 */ /* 0x0001e80000100800 */
[----:B0-----:R-:W2:Y:S04]  /*12800*/  LDL.LU R14, [R1+0xd8] ;  /* 0x0000d800010e7983 */ /* 0x001ea80000300800 */
[----:B------:R-:W2:Y:S04]  /*12810*/  LDL.LU R26, [R1+0xd4] ;  /* 0x0000d400011a7983 */ /* 0x000ea80000300800 */
[----:B------:R-:W2:Y:S01]  /*12820*/  LDL.LU R25, [R1+0xd0] ;  /* 0x0000d00001197983 */ /* 0x000ea20000300800 */
[----:B---3--:R-:W-:-:S05]  /*12830*/  SEL R20, R3, R20, !P3 ;  /* 0x0000001403147207 */ /* 0x008fca0005800000 */
[----:B------:R0:W-:Y:S04]  /*12840*/  STL [R1+0x12c], R20 ;  /* 0x00012c1401007387 */ /* 0x0001e80000100800 */
[----:B------:R-:W3:Y:S04]  /*12850*/  LDL.LU R24, [R1+0xc8] ;  /* 0x0000c80001187983 */ /* 0x000ee80000300800 */
[----:B------:R-:W3:Y:S04]  /*12860*/  LDL.LU R23, [R1+0xc0] ;  /* 0x0000c00001177983 */ /* 0x000ee80000300800 */
[----:B------:R-:W3:Y:S04]  /*12870*/  LDL.LU R22, [R1+0xbc] ;  /* 0x0000bc0001167983 */ /* 0x000ee80000300800 */
[----:B------:R-:W3:Y:S04]  /*12880*/  LDL.LU R21, [R1+0xb8] ;  /* 0x0000b80001157983 */ /* 0x000ee80000300800 */
[----:B0-----:R-:W3:Y:S01]  /*12890*/  LDL.LU R20, [R1+0xb0] ;  /* 0x0000b00001147983 */ /* 0x001ee20000300800 */
[----:B----4-:R-:W-:-:S05]  /*128a0*/  SEL R9, R3, R9, !P3 ;  /* 0x0000000903097207 */ /* 0x010fca0005800000 */
[----:B------:R0:W-:Y:S01]  /*128b0*/  STL [R1+0x128], R9 ;  /* 0x0001280901007387 */ /* 0x0001e20000100800 */
[----:B------:R-:W-:-:S03]  /*128c0*/  SEL R10, R3, R10, !P3 ;  /* 0x0000000a030a7207 */ /* 0x000fc60005800000 */
[----:B0-----:R-:W4:Y:S04]  /*128d0*/  LDL.LU R9, [R1+0x2890] ;  /* 0x0028900001097983 */ /* 0x001f280000300800 */
[----:B------:R0:W-:Y:S01]  /*128e0*/  STL [R1+0x124], R10 ;  /* 0x0001240a01007387 */ /* 0x0001e20000100800 */
[C---:B------:R-:W-:Y:S02]  /*128f0*/  SEL R5, R3.reuse, R5, !P3 ;  /* 0x0000000503057207 */ /* 0x040fe40005800000 */
[C---:B------:R-:W-:Y:S01]  /*12900*/  SEL R13, R3.reuse, R13, !P3 ;  /* 0x0000000d030d7207 */ /* 0x040fe20005800000 */
[----:B0-----:R-:W4:Y:S01]  /*12910*/  LDL.LU R10, [R1+0x288c] ;  /* 0x00288c00010a7983 */ /* 0x001f220000300800 */
[----:B------:R-:W-:-:S03]  /*12920*/  SEL R12, R3, R12, !P3 ;  /* 0x0000000c030c7207 */ /* 0x000fc60005800000 */
[----:B------:R0:W-:Y:S04]  /*12930*/  STL [R1+0x120], R5 ;  /* 0x0001200501007387 */ /* 0x0001e80000100800 */
[----:B0-----:R-:W4:Y:S04]  /*12940*/  LDL.LU R5, [R1+0x2888] ;  /* 0x0028880001057983 */ /* 0x001f280000300800 */
[----:B------:R0:W-:Y:S02]  /*12950*/  STL [R1+0x11c], R13 ;  /* 0x00011c0d01007387 */ /* 0x0001e40000100800 */
[----:B0-----:R-:W-:-:S02]  /*12960*/  SEL R13, R3, R19, !P3 ;  /* 0x00000013030d7207 */ /* 0x001fc40005800000 */
[----:B------:R-:W4:Y:S04]  /*12970*/  LDL.LU R19, [R1+0xac] ;  /* 0x0000ac0001137983 */ /* 0x000f280000300800 */
[----:B------:R2:W-:Y:S04]  /*12980*/  STL [R1+0x118], R12 ;  /* 0x0001180c01007387 */ /* 0x0005e80000100800 */
[----:B------:R0:W-:Y:S01]  /*12990*/  STL [R1+0x114], R13 ;  /* 0x0001140d01007387 */ /* 0x0001e20000100800 */
[----:B--2---:R-:W-:-:S03]  /*129a0*/  SEL R12, R3, R16, !P3 ;  /* 0x00000010030c7207 */ /* 0x004fc60005800000 */
[----:B------:R-:W2:Y:S01]  /*129b0*/  LDL.LU R16, [R1+0xa8] ;  /* 0x0000a80001107983 */ /* 0x000ea20000300800 */
[C---:B0-----:R-:W-:Y:S02]  /*129c0*/  SEL R13, R3.reuse, R11, !P3 ;  /* 0x0000000b030d7207 */ /* 0x041fe40005800000 */
[C---:B------:R-:W-:Y:S01]  /*129d0*/  SEL R11, R3.reuse, R29, !P3 ;  /* 0x0000001d030b7207 */ /* 0x040fe20005800000 */
[----:B------:R0:W-:Y:S04]  /*129e0*/  STL [R1+0x110], R12 ;  /* 0x0001100c01007387 */ /* 0x0001e80000100800 */
[----:B------:R-:W-:Y:S01]  /*129f0*/  STL [R1+0x10c], R13 ;  /* 0x00010c0d01007387 */ /* 0x000fe20000100800 */
[----:B0-----:R-:W-:-:S03]  /*12a00*/  SEL R12, R3, R18, !P3 ;  /* 0x00000012030c7207 */ /* 0x001fc60005800000 */
[----:B------:R-:W2:Y:S04]  /*12a10*/  LDL.LU R18, [R1+0xa4] ;  /* 0x0000a40001127983 */ /* 0x000ea80000300800 */
[----:B------:R0:W-:Y:S04]  /*12a20*/  STL [R1+0x108], R11 ;  /* 0x0001080b01007387 */ /* 0x0001e80000100800 */
[----:B------:R1:W-:Y:S01]  /*12a30*/  STL [R1+0x104], R12 ;  /* 0x0001040c01007387 */ /* 0x0003e20000100800 */
[----:B0-----:R-:W-:-:S03]  /*12a40*/  SEL R11, R3, R17, !P3 ;  /* 0x00000011030b7207 */ /* 0x001fc60005800000 */
[----:B------:R-:W2:Y:S04]  /*12a50*/  LDL.LU R17, [R1+0xa0] ;  /* 0x0000a00001117983 */ /* 0x000ea80000300800 */
[----:B------:R0:W-:Y:S01]  /*12a60*/  STL [R1+0x100], R11 ;  /* 0x0001000b01007387 */ /* 0x0001e20000100800 */
[C---:B-1----:R-:W-:Y:S02]  /*12a70*/  SEL R12, R3.reuse, R0, !P3 ;  /* 0x00000000030c7207 */ /* 0x042fe40005800000 */
[----:B0-----:R-:W-:-:S03]  /*12a80*/  SEL R11, R3, R4, !P3 ;  /* 0x00000004030b7207 */ /* 0x001fc60005800000 */
[----:B------:R0:W-:Y:S04]  /*12a90*/  STL [R1+0xf0], R12 ;  /* 0x0000f00c01007387 */ /* 0x0001e80000100800 */
[----:B------:R-:W2:Y:S04]  /*12aa0*/  LDL.LU R4, [R1+0x98] ;  /* 0x0000980001047983 */ /* 0x000ea80000300800 */
[----:B------:R-:W-:Y:S01]  /*12ab0*/  STL [R1+0xec], R11 ;  /* 0x0000ec0b01007387 */ /* 0x000fe20000100800 */
[----:B------:R-:W-:-:S03]  /*12ac0*/  SEL R0, R3, R15, !P3 ;  /* 0x0000000f03007207 */ /* 0x000fc60005800000 */
[----:B------:R-:W2:Y:S01]  /*12ad0*/  LDL.LU R15, [R1+0x94] ;  /* 0x00009400010f7983 */ /* 0x000ea20000300800 */
[----:B0-----:R-:W-:-:S03]  /*12ae0*/  SEL R12, R3, R28, !P3 ;  /* 0x0000001c030c7207 */ /* 0x001fc60005800000 */
[----:B------:R0:W-:Y:S04]  /*12af0*/  STL [R1+0xe8], R0 ;  /* 0x0000e80001007387 */ /* 0x0001e80000100800 */
[----:B------:R1:W-:Y:S01]  /*12b00*/  STL [R1+0xe4], R12 ;  /* 0x0000e40c01007387 */ /* 0x0003e20000100800 */
[C---:B0-----:R-:W-:Y:S02]  /*12b10*/  SEL R0, R3.reuse, R27, !P3 ;  /* 0x0000001b03007207 */ /* 0x041fe40005800000 */
[C---:B------:R-:W-:Y:S02]  /*12b20*/  SEL R11, R3.reuse, R14, !P3 ;  /* 0x0000000e030b7207 */ /* 0x040fe40005800000 */
[----:B------:R-:W2:Y:S04]  /*12b30*/  LDL.LU R14, [R1+0x90] ;  /* 0x00009000010e7983 */ /* 0x000ea80000300800 */
[----:B------:R0:W-:Y:S01]  /*12b40*/  STL [R1+0xe0], R0 ;  /* 0x0000e00001007387 */ /* 0x0001e20000100800 */
[----:B-1----:R-:W-:-:S03]  /*12b50*/  SEL R12, R3, R25, !P3 ;  /* 0x00000019030c7207 */ /* 0x002fc60005800000 */
[----:B------:R3:W-:Y:S01]  /*12b60*/  STL [R1+0xdc], R11 ;  /* 0x0000dc0b01007387 */ /* 0x0007e20000100800 */
[----:B0-----:R-:W-:-:S05]  /*12b70*/  SEL R0, R3, R26, !P3 ;  /* 0x0000001a03007207 */ /* 0x001fca0005800000 */
[----:B------:R0:W-:Y:S04]  /*12b80*/  STL [R1+0xd8], R0 ;  /* 0x0000d80001007387 */ /* 0x0001e80000100800 */
[----:B------:R1:W-:Y:S01]  /*12b90*/  STL [R1+0xd4], R12 ;  /* 0x0000d40c01007387 */ /* 0x0003e20000100800 */
[C---:B---3--:R-:W-:Y:S02]  /*12ba0*/  SEL R11, R3.reuse, R24, !P3 ;  /* 0x00000018030b7207 */ /* 0x048fe40005800000 */
[----:B0-----:R-:W-:-:S03]  /*12bb0*/  SEL R0, R3, R23, !P3 ;  /* 0x0000001703007207 */ /* 0x001fc60005800000 */
[----:B------:R0:W-:Y:S01]  /*12bc0*/  STL [R1+0xd0], R11 ;  /* 0x0000d00b01007387 */ /* 0x0001e20000100800 */
[----:B-1----:R-:W-:-:S03]  /*12bd0*/  SEL R12, R3, R22, !P3 ;  /* 0x00000016030c7207 */ /* 0x002fc60005800000 */
[----:B------:R1:W-:Y:S01]  /*12be0*/  STL [R1+0xc8], R0 ;  /* 0x0000c80001007387 */ /* 0x0003e20000100800 */
[----:B0-----:R-:W-:-:S03]  /*12bf0*/  SEL R11, R3, R21, !P3 ;  /* 0x00000015030b7207 */ /* 0x001fc60005800000 */
[----:B------:R-:W-:Y:S01]  /*12c00*/  STL [R1+0xc0], R12 ;  /* 0x0000c00c01007387 */ /* 0x000fe20000100800 */
[----:B-1----:R-:W-:-:S03]  /*12c10*/  SEL R0, R3, R20, !P3 ;  /* 0x0000001403007207 */ /* 0x002fc60005800000 */
[----:B------:R-:W3:Y:S04]  /*12c20*/  LDL.LU R27, [R1+0x88] ;  /* 0x00008800011b7983 */ /* 0x000ee80000300800 */
[----:B------:R4:W-:Y:S04]  /*12c30*/  STL [R1+0xbc], R11 ;  /* 0x0000bc0b01007387 */ /* 0x0009e80000100800 */
[----:B------:R-:W3:Y:S04]  /*12c40*/  LDL.LU R26, [R1+0x84] ;  /* 0x00008400011a7983 */ /* 0x000ee80000300800 */
[----:B------:R2:W-:Y:S04]  /*12c50*/  STL [R1+0xb8], R0 ;  /* 0x0000b80001007387 */ /* 0x0005e80000100800 */
[----:B------:R-:W3:Y:S04]  /*12c60*/  LDL.LU R25, [R1+0x80] ;  /* 0x0000800001197983 */ /* 0x000ee80000300800 */
[----:B------:R-:W3:Y:S04]  /*12c70*/  LDL.LU R24, [R1+0x7c] ;  /* 0x00007c0001187983 */ /* 0x000ee80000300800 */
[----:B------:R-:W3:Y:S04]  /*12c80*/  LDL.LU R23, [R1+0x78] ;  /* 0x0000780001177983 */ /* 0x000ee80000300800 */
[----:B------:R-:W3:Y:S04]  /*12c90*/  LDL.LU R29, [R1+0x74] ;  /* 0x00007400011d7983 */ /* 0x000ee80000300800 */
[----:B------:R-:W3:Y:S01]  /*12ca0*/  LDL.LU R28, [R1+0x6c] ;  /* 0x00006c00011c7983 */ /* 0x000ee20000300800 */
[----:B----4-:R-:W-:-:S05]  /*12cb0*/  SEL R11, R3, R19, !P3 ;  /* 0x00000013030b7207 */ /* 0x010fca0005800000 */
[----:B------:R0:W-:Y:S01]  /*12cc0*/  STL [R1+0xb0], R11 ;  /* 0x0000b00b01007387 */ /* 0x0001e20000100800 */
[----:B--2---:R-:W-:-:S03]  /*12cd0*/  SEL R0, R3, R16, !P3 ;  /* 0x0000001003007207 */ /* 0x004fc60005800000 */
[----:B------:R-:W2:Y:S01]  /*12ce0*/  LDL.LU R16, [R1+0x64] ;  /* 0x0000640001107983 */ /* 0x000ea20000300800 */
[----:B------:R-:W-:-:S03]  /*12cf0*/  SEL R5, R3, R5, !P3 ;  /* 0x0000000503057207 */ /* 0x000fc60005800000 */
[----:B------:R-:W4:Y:S04]  /*12d00*/  LDL.LU R13, [R1+0x54] ;  /* 0x00005400010d7983 */ /* 0x000f280000300800 */
[----:B------:R1:W-:Y:S04]  /*12d10*/  STL [R1+0xac], R0 ;  /* 0x0000ac0001007387 */ /* 0x0003e80000100800 */
[----:B------:R-:W4:Y:S01]  /*12d20*/  LDL.LU R12, [R1+0x4c] ;  /* 0x00004c00010c7983 */ /* 0x000f220000300800 */
[----:B0-----:R-:W-:-:S03]  /*12d30*/  SEL R11, R3, R18, !P3 ;  /* 0x00000012030b7207 */ /* 0x001fc60005800000 */
[----:B-1----:R-:W4:Y:S04]  /*12d40*/  LDL.LU R0, [R1+0x48] ;  /* 0x0000480001007983 */ /* 0x002f280000300800 */
[----:B------:R0:W-:Y:S01]  /*12d50*/  STL [R1+0xa8], R11 ;  /* 0x0000a80b01007387 */ /* 0x0001e20000100800 */
[----:B------:R-:W-:-:S03]  /*12d60*/  SEL R17, R3, R17, !P3 ;  /* 0x0000001103117207 */ /* 0x000fc60005800000 */
[----:B0-----:R-:W4:Y:S04]  /*12d70*/  LDL.LU R11, [R1+0x44] ;  /* 0x00004400010b7983 */ /* 0x001f280000300800 */
[----:B------:R-:W-:Y:S04]  /*12d80*/  STL [R1+0xa4], R17 ;  /* 0x0000a41101007387 */ /* 0x000fe80000100800 */
[----:B------:R0:W-:Y:S04]  /*12d90*/  STL [R1+0x2848], R5 ;  /* 0x0028480501007387 */ /* 0x0001e80000100800 */
[----:B------:R-:W4:Y:S01]  /*12da0*/  LDL.LU R22, [R1+0x40] ;  /* 0x0000400001167983 */ /* 0x000f220000300800 */
[----:B0-----:R-:W-:-:S05]  /*12db0*/  SEL R5, R3, R4, !P3 ;  /* 0x0000000403057207 */ /* 0x001fca0005800000 */
[----:B------:R0:W-:Y:S04]  /*12dc0*/  STL [R1+0xa0], R5 ;  /* 0x0000a00501007387 */ /* 0x0001e80000100800 */
[----:B------:R-:W4:Y:S01]  /*12dd0*/  LDL.LU R21, [R1+0x3c] ;  /* 0x00003c0001157983 */ /* 0x000f220000300800 */
[----:B------:R-:W-:-:S05]  /*12de0*/  SEL R4, R3, R15, !P3 ;  /* 0x0000000f03047207 */ /* 0x000fca0005800000 */
[----:B------:R1:W-:Y:S04]  /*12df0*/  STL [R1+0x9c], R4 ;  /* 0x00009c0401007387 */ /* 0x0003e80000100800 */
[----:B0-----:R-:W4:Y:S04]  /*12e00*/  LDL.LU R5, [R1+0x28] ;  /* 0x0000280001057983 */ /* 0x001f280000300800 */
[----:B------:R-:W4:Y:S04]  /*12e10*/  LDL.LU R20, [R1+0x30] ;  /* 0x0000300001147983 */ /* 0x000f280000300800 */
[----:B------:R-:W4:Y:S01]  /*12e20*/  LDL.LU R19, [R1+0x34] ;  /* 0x0000340001137983 */ /* 0x000f220000300800 */
[----:B-1----:R-:W-:-:S05]  /*12e30*/  SEL R4, R3, R14, !P3 ;  /* 0x0000000e03047207 */ /* 0x002fca0005800000 */
[----:B------:R0:W-:Y:S04]  /*12e40*/  STL [R1+0x98], R4 ;  /* 0x0000980401007387 */ /* 0x0001e80000100800 */
[----:B------:R-:W4:Y:S04]  /*12e50*/  LDL.LU R18, [R1+0xf8] ;  /* 0x0000f80001127983 */ /* 0x000f280000300800 */
[----:B------:R-:W4:Y:S04]  /*12e60*/  LDL.LU R17, [R1+0xfc] ;  /* 0x0000fc0001117983 */ /* 0x000f280000300800 */
[----:B0-----:R-:W4:Y:S04]  /*12e70*/  LDL.LU R4, [R1+0xf4] ;  /* 0x0000f40001047983 */ /* 0x001f280000300800 */
[----:B------:R-:W4:Y:S04]  /*12e80*/  LDL.LU R15, [R1+0xc4] ;  /* 0x0000c400010f7983 */ /* 0x000f280000300800 */
[----:B------:R-:W4:Y:S01]  /*12e90*/  LDL.LU R14, [R1+0xcc] ;  /* 0x0000cc00010e7983 */ /* 0x000f220000300800 */
[----:B---3--:R-:W-:-:S05]  /*12ea0*/  SEL R27, R3, R27, !P3 ;  /* 0x0000001b031b7207 */ /* 0x008fca0005800000 */
[----:B------:R0:W-:Y:S01]  /*12eb0*/  STL [R1+0x94], R27 ;  /* 0x0000941b01007387 */ /* 0x0001e20000100800 */
[----:B------:R-:W-:-:S03]  /*12ec0*/  SEL R26, R3, R26, !P3 ;  /* 0x0000001a031a7207 */ /* 0x000fc60005800000 */
[----:B0-----:R-:W3:Y:S01]  /*12ed0*/  LDL.LU R27, [R1+0x2884] ;  /* 0x00288400011b7983 */ /* 0x001ee20000300800 */
[----:B------:R-:W-:-:S03]  /*12ee0*/  SEL R25, R3, R25, !P3 ;  /* 0x0000001903197207 */ /* 0x000fc60005800000 */
[----:B------:R0:W-:Y:S01]  /*12ef0*/  STL [R1+0x90], R26 ;  /* 0x0000901a01007387 */ /* 0x0001e20000100800 */
[C---:B------:R-:W-:Y:S02]  /*12f00*/  SEL R24, R3.reuse, R24, !P3 ;  /* 0x0000001803187207 */ /* 0x040fe40005800000 */
[C---:B------:R-:W-:Y:S01]  /*12f10*/  SEL R23, R3.reuse, R23, !P3 ;  /* 0x0000001703177207 */ /* 0x040fe20005800000 */
[----:B0-----:R-:W3:Y:S01]  /*12f20*/  LDL.LU R26, [R1+0x2880] ;  /* 0x00288000011a7983 */ /* 0x001ee20000300800 */
[----:B------:R-:W-:-:S03]  /*12f30*/  SEL R29, R3, R29, !P3 ;  /* 0x0000001d031d7207 */ /* 0x000fc60005800000 */
[----:B------:R0:W-:Y:S01]  /*12f40*/  STL [R1+0x8c], R25 ;  /* 0x00008c1901007387 */ /* 0x0001e20000100800 */
[----:B------:R-:W-:-:S03]  /*12f50*/  SEL R28, R3, R28, !P3 ;  /* 0x0000001c031c7207 */ /* 0x000fc60005800000 */
[----:B0-----:R-:W3:Y:S04]  /*12f60*/  LDL.LU R25, [R1+0x287c] ;  /* 0x00287c0001197983 */ /* 0x001ee80000300800 */
[----:B------:R0:W-:Y:S04]  /*12f70*/  STL [R1+0x88], R24 ;  /* 0x0000881801007387 */ /* 0x0001e80000100800 */
[----:B0-----:R-:W3:Y:S04]  /*12f80*/  LDL.LU R24, [R1+0x2878] ;  /* 0x0028780001187983 */ /* 0x001ee80000300800 */
[----:B------:R0:W-:Y:S04]  /*12f90*/  STL [R1+0x84], R23 ;  /* 0x0000841701007387 */ /* 0x0001e80000100800 */
[----:B0-----:R-:W3:Y:S04]  /*12fa0*/  LDL.LU R23, [R1+0x2874] ;  /* 0x0028740001177983 */ /* 0x001ee80000300800 */
[----:B------:R0:W-:Y:S04]  /*12fb0*/  STL [R1+0x80], R29 ;  /* 0x0000801d01007387 */ /* 0x0001e80000100800 */
[----:B0-----:R-:W3:Y:S04]  /*12fc0*/  LDL.LU R29, [R1+0x5c] ;  /* 0x00005c00011d7983 */ /* 0x001ee80000300800 */
[----:B------:R0:W-:Y:S04]  /*12fd0*/  STL [R1+0x7c], R28 ;  /* 0x00007c1c01007387 */ /* 0x0001e80000100800 */
[----:B0-----:R-:W3:Y:S01]  /*12fe0*/  LDL.LU R28, [R1+0x58] ;  /* 0x00005800011c7983 */ /* 0x001ee20000300800 */
[----:B--2---:R-:W-:-:S05]  /*12ff0*/  SEL R16, R3, R16, !P3 ;  /* 0x0000001003107207 */ /* 0x004fca0005800000 */
[----:B------:R0:W-:Y:S04]  /*13000*/  STL [R1+0x78], R16 ;  /* 0x0000781001007387 */ /* 0x0001e80000100800 */
[----:B0-----:R-:W2:Y:S01]  /*13010*/  LDL.LU R16, [R1+0x2870] ;  /* 0x0028700001107983 */ /* 0x001ea20000300800 */
[C---:B----4-:R-:W-:Y:S02]  /*13020*/  SEL R13, R3.reuse, R13, !P3 ;  /* 0x0000000d030d7207 */ /* 0x050fe40005800000 */
[----:B------:R-:W-:-:S03]  /*13030*/  SEL R12, R3, R12, !P3 ;  /* 0x0000000c030c7207 */ /* 0x000fc60005800000 */
[----:B------:R0:W-:Y:S04]  /*13040*/  STL [R1+0x74], R13 ;  /* 0x0000740d01007387 */ /* 0x0001e80000100800 */
[----:B0-----:R-:W4:Y:S01]  /*13050*/  LDL.LU R13, [R1+0x18] ;  /* 0x00001800010d7983 */ /* 0x001f220000300800 */
[----:B------:R-:W-:-:S03]  /*13060*/  SEL R11, R3, R11, !P3 ;  /* 0x0000000b030b7207 */ /* 0x000fc60005800000 */
[----:B------:R0:W-:Y:S02]  /*13070*/  STL [R1+0x6c], R12 ;  /* 0x00006c0c01007387 */ /* 0x0001e40000100800 */
[C---:B0-----:R-:W-:Y:S02]  /*13080*/  SEL R12, R3.reuse, R0, !P3 ;  /* 0x00000000030c7207 */ /* 0x041fe40005800000 */
[----:B------:R-:W4:Y:S04]  /*13090*/  LDL.LU R0, [R1+0x1c] ;  /* 0x00001c0001007983 */ /* 0x000f280000300800 */
[----:B------:R0:W-:Y:S01]  /*130a0*/  STL [R1+0x64], R12 ;  /* 0x0000640c01007387 */ /* 0x0001e20000100800 */
[----:B------:R-:W-:-:S03]  /*130b0*/  SEL R22, R3, R22, !P3 ;  /* 0x0000001603167207 */ /* 0x000fc60005800000 */
[----:B0-----:R-:W4:Y:S04]  /*130c0*/  LDL.LU R12, [R1+0x24] ;  /* 0x00002400010c7983 */ /* 0x001f280000300800 */
[----:B------:R2:W-:Y:S01]  /*130d0*/  STL [R1+0x54], R11 ;  /* 0x0000540b01007387 */ /* 0x0005e20000100800 */
[C---:B------:R-:W-:Y:S02]  /*130e0*/  SEL R21, R3.reuse, R21, !P3 ;  /* 0x0000001503157207 */ /* 0x040fe40005800000 */
[C---:B------:R-:W-:Y:S02]  /*130f0*/  SEL R5, R3.reuse, R5, !P3 ;  /* 0x0000000503057207 */ /* 0x040fe40005800000 */
[C---:B------:R-:W-:Y:S02]  /*13100*/  SEL R20, R3.reuse, R20, !P3 ;  /* 0x0000001403147207 */ /* 0x040fe40005800000 */
[----:B------:R-:W-:-:S02]  /*13110*/  SEL R19, R3, R19, !P3 ;  /* 0x0000001303137207 */ /* 0x000fc40005800000 */
[C---:B------:R-:W-:Y:S02]  /*13120*/  SEL R18, R3.reuse, R18, !P3 ;  /* 0x0000001203127207 */ /* 0x040fe40005800000 */
[C---:B------:R-:W-:Y:S02]  /*13130*/  SEL R17, R3.reuse, R17, !P3 ;  /* 0x0000001103117207 */ /* 0x040fe40005800000 */
[C---:B------:R-:W-:Y:S02]  /*13140*/  SEL R4, R3.reuse, R4, !P3 ;  /* 0x0000000403047207 */ /* 0x040fe40005800000 */
[C---:B------:R-:W-:Y:S02]  /*13150*/  SEL R15, R3.reuse, R15, !P3 ;  /* 0x0000000f030f7207 */ /* 0x040fe40005800000 */
[C---:B------:R-:W-:Y:S02]  /*13160*/  SEL R14, R3.reuse, R14, !P3 ;  /* 0x0000000e030e7207 */ /* 0x040fe40005800000 */
[----:B--2---:R-:W-:-:S02]  /*13170*/  SEL R11, R3, R16, !P3 ;  /* 0x00000010030b7207 */ /* 0x004fc40005800000 */
[----:B------:R-:W2:Y:S04]  /*13180*/  LDL.LU R16, [R1+0xb4] ;  /* 0x0000b40001107983 */ /* 0x000ea80000300800 */
[----:B------:R0:W-:Y:S04]  /*13190*/  STL [R1+0x4c], R11 ;  /* 0x00004c0b01007387 */ /* 0x0001e80000100800 */
[----:B0-----:R-:W2:Y:S04]  /*131a0*/  LDL.LU R11, [R1+0x2c] ;  /* 0x00002c00010b7983 */ /* 0x001ea80000300800 */
        /* <DEDUP_REMOVED lines=19> */
[----:B0-----:R-:W2:Y:S01]  /*132e0*/  LDL.LU R14, [R1+0x284c] ;  /* 0x00284c00010e7983 */ /* 0x001ea20000300800 */
[----:B---3--:R-:W-:-:S02]  /*132f0*/  SEL R29, R3, R29, !P3 ;  /* 0x0000001d031d7207 */ /* 0x008fc40005800000 */
[C---:B------:R-:W-:Y:S02]  /*13300*/  SEL R28, R3.reuse, R28, !P3 ;  /* 0x0000001c031c7207 */ /* 0x040fe40005800000 */
[C---:B----4-:R-:W-:Y:S02]  /*13310*/  SEL R13, R3.reuse, R13, !P3 ;  /* 0x0000000d030d7207 */ /* 0x050fe40005800000 */
[C---:B------:R-:W-:Y:S02]  /*13320*/  SEL R0, R3.reuse, R0, !P3 ;  /* 0x0000000003007207 */ /* 0x040fe40005800000 */
[C---:B------:R-:W-:Y:S02]  /*13330*/  SEL R12, R3.reuse, R12, !P3 ;  /* 0x0000000c030c7207 */ /* 0x040fe40005800000 */
[C---:B--2---:R-:W-:Y:S02]  /*13340*/  SEL R16, R3.reuse, R16, !P3 ;  /* 0x0000001003107207 */ /* 0x044fe40005800000 */
[----:B------:R-:W-:-:S02]  /*13350*/  SEL R11, R3, R11, !P3 ;  /* 0x0000000b030b7207 */ /* 0x000fc40005800000 */
[C---:B------:R-:W-:Y:S02]  /*13360*/  SEL R18, R3.reuse, R18, !P3 ;  /* 0x0000001203127207 */ /* 0x040fe40005800000 */
[C---:B------:R-:W-:Y:S02]  /*13370*/  SEL R17, R3.reuse, R17, !P3 ;  /* 0x0000001103117207 */ /* 0x040fe40005800000 */
[C---:B------:R-:W-:Y:S02]  /*13380*/  SEL R4, R3.reuse, R4, !P3 ;  /* 0x0000000403047207 */ /* 0x040fe40005800000 */
[C---:B------:R-:W-:Y:S02]  /*13390*/  SEL R15, R3.reuse, R15, !P3 ;  /* 0x0000000f030f7207 */ /* 0x040fe40005800000 */
[----:B------:R-:W-:-:S05]  /*133a0*/  SEL R14, R3, R14, !P3 ;  /* 0x0000000e030e7207 */ /* 0x000fca0005800000 */
[----:B------:R-:W-:Y:S04]  /*133b0*/  STL [R1+0x27e0], R14 ;  /* 0x0027e00e01007387 */ /* 0x000fe80000100800 */
[----:B------:R0:W-:Y:S04]  /*133c0*/  STL [R1+0xc], R16 ;  /* 0x00000c1001007387 */ /* 0x0001e80000100800 */
[----:B------:R-:W-:Y:S04]  /*133d0*/  STL [R1+0x27e4], R15 ;  /* 0x0027e40f01007387 */ /* 0x000fe80000100800 */
        /* <DEDUP_REMOVED lines=8> */
[----:B------:R1:W-:Y:S01]  /*13460*/  STL [R1+0x2808], R18 ;  /* 0x0028081201007387 */ /* 0x0003e20000100800 */
[----:B0-----:R-:W-:-:S03]  /*13470*/  SEL R16, R3, R5, !P3 ;  /* 0x0000000503107207 */ /* 0x001fc60005800000 */
[----:B-1----:R-:W2:Y:S04]  /*13480*/  LDL.LU R18, [R1+0x3e0] ;  /* 0x0003e00001127983 */ /* 0x002ea80000300800 */
[----:B------:R-:W3:Y:S04]  /*13490*/  LDL.LU R11, [R1+0x3dc] ;  /* 0x0003dc00010b7983 */ /* 0x000ee80000300800 */
[----:B------:R-:W4:Y:S04]  /*134a0*/  LDL.LU R12, [R1+0x3d8] ;  /* 0x0003d800010c7983 */ /* 0x000f280000300800 */
        /* <DEDUP_REMOVED lines=9> */
[----:B------:R0:W-:Y:S04]  /*13540*/  STL [R1+0x280c], R16 ;  /* 0x00280c1001007387 */ /* 0x0001e80000100800 */
[----:B0-----:R-:W4:Y:S01]  /*13550*/  LDL.LU R16, [R1+0x3e4] ;  /* 0x0003e40001107983 */ /* 0x001f220000300800 */
[----:B------:R-:W-:-:S02]  /*13560*/  SEL R19, R3, R19, !P3 ;  /* 0x0000001303137207 */ /* 0x000fc40005800000 */
[C---:B------:R-:W-:Y:S02]  /*13570*/  SEL R20, R3.reuse, R20, !P3 ;  /* 0x0000001403147207 */ /* 0x040fe40005800000 */
[C---:B------:R-:W-:Y:S01]  /*13580*/  SEL R21, R3.reuse, R21, !P3 ;  /* 0x0000001503157207 */ /* 0x040fe20005800000 */
[----:B------:R0:W-:Y:S01]  /*13590*/  STL [R1+0x2810], R19 ;  /* 0x0028101301007387 */ /* 0x0001e20000100800 */
[C---:B------:R-:W-:Y:S02]  /*135a0*/  SEL R22, R3.reuse, R22, !P3 ;  /* 0x0000001603167207 */ /* 0x040fe40005800000 */
[C---:B------:R-:W-:Y:S01]  /*135b0*/  SEL R23, R3.reuse, R23, !P3 ;  /* 0x0000001703177207 */ /* 0x040fe20005800000 */
[----:B------:R-:W-:Y:S01]  /*135c0*/  @!P2 IMAD.MOV R8, RZ, RZ, -R8 ;  /* 0x000000ffff08a224 */ /* 0x000fe200078e0a08 */
[C---:B------:R-:W-:Y:S01]  /*135d0*/  SEL R24, R3.reuse, R24, !P3 ;  /* 0x0000001803187207 */ /* 0x040fe20005800000 */
[----:B------:R-:W-:Y:S01]  /*135e0*/  @!P5 IMAD.MOV R7, RZ, RZ, -R7 ;  /* 0x000000ffff07d224 */ /* 0x000fe200078e0a07 */
[C---:B------:R-:W-:Y:S01]  /*135f0*/  SEL R25, R3.reuse, R25, !P3 ;  /* 0x0000001903197207 */ /* 0x040fe20005800000 */
[----:B0-----:R-:W4:Y:S01]  /*13600*/  LDL.LU R19, [R1+0x3e8] ;  /* 0x0003e80001137983 */ /* 0x001f220000300800 */
[----:B------:R-:W-:-:S03]  /*13610*/  SEL R26, R3, R26, !P3 ;  /* 0x0000001a031a7207 */ /* 0x000fc60005800000 */
[----:B------:R-:W-:Y:S01]  /*13620*/  STL [R1+0x2814], R20 ;  /* 0x0028141401007387 */ /* 0x000fe20000100800 */
[----:B------:R-:W-:-:S03]  /*13630*/  SEL R27, R3, R27, !P3 ;  /* 0x0000001b031b7207 */ /* 0x000fc60005800000 */
[----:B------:R-:W-:Y:S01]  /*13640*/  STL [R1+0x2818], R21 ;  /* 0x0028181501007387 */ /* 0x000fe20000100800 */
[----:B------:R-:W-:-:S03]  /*13650*/  SEL R10, R3, R10, !P3 ;  /* 0x0000000a030a7207 */ /* 0x000fc60005800000 */
[----:B------:R-:W-:Y:S01]  /*13660*/  STL [R1+0x281c], R22 ;  /* 0x00281c1601007387 */ /* 0x000fe20000100800 */
[----:B------:R-:W-:-:S03]  /*13670*/  SEL R9, R3, R9, !P3 ;  /* 0x0000000903097207 */ /* 0x000fc60005800000 */
[----:B------:R-:W-:Y:S01]  /*13680*/  STL [R1+0x2820], R23 ;  /* 0x0028201701007387 */ /* 0x000fe20000100800 */
[C---:B------:R-:W-:Y:S01]  /*13690*/  SEL R8, R3.reuse, R8, !P3 ;  /* 0x0000000803087207 */ /* 0x040fe20005800000 */
[----:B------:R-:W-:Y:S02]  /*136a0*/  @!P0 IMAD.MOV R6, RZ, RZ, -R6 ;  /* 0x000000ffff068224 */ /* 0x000fe400078e0a06 */
[----:B------:R-:W-:Y:S01]  /*136b0*/  STL [R1+0x2824], R24 ;  /* 0x0028241801007387 */ /* 0x000fe20000100800 */
[----:B------:R-:W-:-:S03]  /*136c0*/  SEL R7, R3, R7, !P3 ;  /* 0x0000000703077207 */ /* 0x000fc60005800000 */
[----:B------:R-:W-:Y:S04]  /*136d0*/  STL [R1+0x2828], R25 ;  /* 0x0028281901007387 */ /* 0x000fe80000100800 */
[----:B------:R-:W-:Y:S04]  /*136e0*/  STL [R1+0x282c], R26 ;  /* 0x00282c1a01007387 */ /* 0x000fe80000100800 */
[----:B------:R-:W-:Y:S01]  /*136f0*/  STL [R1+0x2830], R27 ;  /* 0x0028301b01007387 */ /* 0x000fe20000100800 */
[----:B------:R-:W-:-:S03]  /*13700*/  SEL R6, R3, R6, !P3 ;  /* 0x0000000603067207 */ /* 0x000fc60005800000 */
[----:B------:R-:W-:Y:S04]  /*13710*/  STL [R1+0x2834], R10 ;  /* 0x0028340a01007387 */ /* 0x000fe80000100800 */
[----:B------:R-:W-:Y:S04]  /*13720*/  STL [R1+0x2838], R9 ;  /* 0x0028380901007387 */ /* 0x000fe80000100800 */
[----:B------:R2:W-:Y:S04]  /*13730*/  STL [R1+0x283c], R8 ;  /* 0x00283c0801007387 */ /* 0x0005e80000100800 */
[----:B------:R-:W-:Y:S04]  /*13740*/  STL [R1+0x2840], R7 ;  /* 0x0028400701007387 */ /* 0x000fe80000100800 */
[----:B------:R3:W-:Y:S01]  /*13750*/  STL [R1+0x2844], R6 ;  /* 0x0028440601007387 */ /* 0x0007e20000100800 */
[----:B--2---:R-:W-:-:S02]  /*13760*/  IMAD R8, R18, UR5, RZ ;  /* 0x0000000512087c24 */ /* 0x004fc4000f8e02ff */
[----:B---3--:R-:W-:Y:S02]  /*13770*/  IMAD R6, R11, UR5, RZ ;  /* 0x000000050b067c24 */ /* 0x008fe4000f8e02ff */
[----:B----4-:R-:W-:Y:S02]  /*13780*/  IMAD R0, R0, UR5, RZ ;  /* 0x0000000500007c24 */ /* 0x010fe4000f8e02ff */
[----:B------:R-:W-:-:S05]  /*13790*/  IMAD R7, R16, UR5, RZ ;  /* 0x0000000510077c24 */ /* 0x000fca000f8e02ff */
[----:B------:R0:W-:Y:S04]  /*137a0*/  STL [R1+0x10], R7 ;  /* 0x0000100701007387 */ /* 0x0001e80000100800 */
[----:B------:R-:W-:Y:S01]  /*137b0*/  STL [R1+0x18], R8 ;  /* 0x0000180801007387 */ /* 0x000fe20000100800 */
[----:B0-----:R-:W-:-:S03]  /*137c0*/  IMAD R7, R12, UR5, RZ ;  /* 0x000000050c077c24 */ /* 0x001fc6000f8e02ff */
[----:B------:R0:W-:Y:S04]  /*137d0*/  STL [R1+0x1c], R6 ;  /* 0x00001c0601007387 */ /* 0x0001e80000100800 */
[----:B------:R1:W-:Y:S01]  /*137e0*/  STL [R1+0x24], R7 ;  /* 0x0000240701007387 */ /* 0x0003e20000100800 */
[----:B0-----:R-:W-:-:S03]  /*137f0*/  IMAD R6, R13, UR5, RZ ;  /* 0x000000050d067c24 */ /* 0x001fc6000f8e02ff */
[----:B------:R-:W-:Y:S01]  /*13800*/  STL [R1+0x2c], R0 ;  /* 0x00002c0001007387 */ /* 0x000fe20000100800 */
[----:B-1----:R-:W-:-:S03]  /*13810*/  IMAD R7, R17, UR5, RZ ;  /* 0x0000000511077c24 */ /* 0x002fc6000f8e02ff */
[----:B------:R0:W-:Y:S04]  /*13820*/  STL [R1+0x58], R6 ;  /* 0x0000580601007387 */ /* 0x0001e80000100800 */
[----:B------:R-:W-:Y:S01]  /*13830*/  STL [R1+0x5c], R7 ;  /* 0x00005c0701007387 */ /* 0x000fe20000100800 */
[----:B0-----:R-:W-:-:S03]  /*13840*/  IMAD R6, R5, UR5, RZ ;  /* 0x0000000505067c24 */ /* 0x001fc6000f8e02ff */
[----:B------:R-:W2:Y:S01]  /*13850*/  LDL.LU R5, [R1+0x3a8] ;  /* 0x0003a80001057983 */ /* 0x000ea20000300800 */
[----:B------:R-:W-:-:S05]  /*13860*/  IMAD R0, R28, UR5, RZ ;  /* 0x000000051c007c24 */ /* 0x000fca000f8e02ff */
[----:B------:R0:W-:Y:S04]  /*13870*/  STL [R1+0x60], R0 ;  /* 0x0000600001007387 */ /* 0x0001e80000100800 */
[----:B------:R1:W-:Y:S04]  /*13880*/  STL [R1+0x68], R6 ;  /* 0x0000680601007387 */ /* 0x0003e80000100800 */
[----:B------:R-:W3:Y:S01]  /*13890*/  LDL.LU R17, [R1+0x3a4] ;  /* 0x0003a40001117983 */ /* 0x000ee20000300800 */
[----:B0-----:R-:W-:-:S03]  /*138a0*/  IMAD R0, R15, UR5, RZ ;  /* 0x000000050f007c24 */ /* 0x001fc6000f8e02ff */
[----:B------:R-:W4:Y:S01]  /*138b0*/  LDL.LU R28, [R1+0x3a0] ;  /* 0x0003a000011c7983 */ /* 0x000f220000300800 */
[----:B-1----:R-:W-:-:S03]  /*138c0*/  IMAD R6, R29, UR5, RZ ;  /* 0x000000051d067c24 */ /* 0x002fc6000f8e02ff */
[----:B------:R0:W-:Y:S04]  /*138d0*/  STL [R1+0x70], R0 ;  /* 0x0000700001007387 */ /* 0x0001e80000100800 */
[----:B------:R-:W4:Y:S01]  /*138e0*/  LDL.LU R15, [R1+0x39c] ;  /* 0x00039c00010f7983 */ /* 0x000f220000300800 */
[----:B------:R-:W-:-:S03]  /*138f0*/  IMAD R4, R4, UR5, RZ ;  /* 0x0000000504047c24 */ /* 0x000fc6000f8e02ff */
[----:B------:R1:W-:Y:S01]  /*13900*/  STL [R1+0xb4], R6 ;  /* 0x0000b40601007387 */ /* 0x0003e20000100800 */
[----:B0-----:R-:W-:-:S03]  /*13910*/  IMAD R0, R14, UR5, RZ ;  /* 0x000000050e007c24 */ /* 0x001fc6000f8e02ff */
[----:B-1----:R-:W4:Y:S04]  /*13920*/  LDL.LU R6, [R1+0x398] ;  /* 0x0003980001067983 */ /* 0x002f280000300800 */
[----:B------:R-:W-:Y:S04]  /*13930*/  STL [R1+0xc4], R4 ;  /* 0x0000c40401007387 */ /* 0x000fe80000100800 */
[----:B------:R-:W4:Y:S04]  /*13940*/  LDL.LU R7, [R1+0x394] ;  /* 0x0003940001077983 */ /* 0x000f280000300800 */
[----:B------:R0:W-:Y:S04]  /*13950*/  STL [R1+0xcc], R0 ;  /* 0x0000cc0001007387 */ /* 0x0001e80000100800 */
[----:B------:R-:W4:Y:S04]  /*13960*/  LDL.LU R8, [R1+0x390] ;  /* 0x0003900001087983 */ /* 0x000f280000300800 */
[----:B------:R-:W4:Y:S04]  /*13970*/  LDL.LU R9, [R1+0x38c] ;  /* 0x00038c0001097983 */ /* 0x000f280000300800 */
[----:B------:R-:W4:Y:S04]  /*13980*/  LDL.LU R10, [R1+0x388] ;  /* 0x00038800010a7983 */ /* 0x000f280000300800 */
[----:B------:R-:W4:Y:S04]  /*13990*/  LDL.LU R27, [R1+0x384] ;  /* 0x00038400011b7983 */ /* 0x000f280000300800 */
[----:B------:R-:W4:Y:S04]  /*139a0*/  LDL.LU R26, [R1+0x380] ;  /* 0x00038000011a7983 */ /* 0x000f280000300800 */
[----:B------:R-:W4:Y:S04]  /*139b0*/  LDL.LU R25, [R1+0x37c] ;  /* 0x00037c0001197983 */ /* 0x000f280000300800 */
[----:B------:R-:W4:Y:S01]  /*139c0*/  LDL.LU R24, [R1+0x378] ;  /* 0x0003780001187983 */ /* 0x000f220000300800 */
[----:B------:R-:W-:-:S03]  /*139d0*/  @!P1 IMAD.MOV R2, RZ, RZ, -R2 ;  /* 0x000000ffff029224 */ /* 0x000fc600078e0a02 */
[----:B------:R-:W4:Y:S04]  /*139e0*/  LDL.LU R23, [R1+0x374] ;  /* 0x0003740001177983 */ /* 0x000f280000300800 */
[----:B------:R-:W4:Y:S01]  /*139f0*/  LDL.LU R22, [R1+0x370] ;  /* 0x0003700001167983 */ /* 0x000f220000300800 */
[----:B------:R-:W-:-:S03]  /*13a00*/  SEL R2, R3, R2, !P3 ;  /* 0x0000000203027207 */ /* 0x000fc60005800000 */
[----:B------:R-:W4:Y:S01]  /*13a10*/  LDL.LU R21, [R1+0x36c] ;  /* 0x00036c0001157983 */ /* 0x000f220000300800 */
[----:B------:R-:W-:-:S03]  /*13a20*/  IMAD R3, R19, UR5, RZ ;  /* 0x0000000513037c24 */ /* 0x000fc6000f8e02ff */
[----:B------:R-:W4:Y:S04]  /*13a30*/  LDL.LU R20, [R1+0x368] ;  /* 0x0003680001147983 */ /* 0x000f280000300800 */
[----:B------:R-:W4:Y:S04]  /*13a40*/  LDL.LU R19, [R1+0x364] ;  /* 0x0003640001137983 */ /* 0x000f280000300800 */
[----:B------:R-:W4:Y:S04]  /*13a50*/  LDL.LU R16, [R1+0x360] ;  /* 0x0003600001107983 */ /* 0x000f280000300800 */
[----:B------:R-:W4:Y:S04]  /*13a60*/  LDL.LU R18, [R1+0x35c] ;  /* 0x00035c0001127983 */ /* 0x000f280000300800 */
[----:B------:R-:W4:Y:S04]  /*13a70*/  LDL.LU R11, [R1+0x358] ;  /* 0x00035800010b7983 */ /* 0x000f280000300800 */
[----:B------:R-:W4:Y:S04]  /*13a80*/  LDL.LU R12, [R1+0x354] ;  /* 0x00035400010c7983 */ /* 0x000f280000300800 */
[----:B0-----:R-:W4:Y:S04]  /*13a90*/  LDL.LU R0, [R1+0x350] ;  /* 0x0003500001007983 */ /* 0x001f280000300800 */
[----:B------:R-:W4:Y:S04]  /*13aa0*/  LDL.LU R13, [R1+0x34c] ;  /* 0x00034c00010d7983 */ /* 0x000f280000300800 */
[----:B------:R-:W4:Y:S04]  /*13ab0*/  LDL.LU R29, [R1+0x348] ;  /* 0x00034800011d7983 */ /* 0x000f280000300800 */
[----:B------:R-:W4:Y:S04]  /*13ac0*/  LDL.LU R4, [R1+0x344] ;  /* 0x0003440001047983 */ /* 0x000f280000300800 */
[----:B------:R-:W4:Y:S01]  /*13ad0*/  LDL.LU R14, [R1+0x340] ;  /* 0x00034000010e7983 */ /* 0x000f220000300800 */
[----:B--2---:R-:W-:-:S05]  /*13ae0*/  IMAD R5, R5, UR5, RZ ;  /* 0x0000000505057c24 */ /* 0x004fca000f8e02ff */
[----:B------:R0:W-:Y:S04]  /*13af0*/  STL [R1+0x3d0], R5 ;  /* 0x0003d00501007387 */ /* 0x0001e80000100800 */
[----:B0-----:R-:W2:Y:S01]  /*13b00*/  LDL.LU R5, [R1+0x33c] ;  /* 0x00033c0001057983 */ /* 0x001ea20000300800 */
[----:B---3--:R-:W-:Y:S02]  /*13b10*/  IMAD R17, R17, UR5, RZ ;  /* 0x0000000511117c24 */ /* 0x008fe4000f8e02ff */
[----:B----4-:R-:W-:-:S03]  /*13b20*/  IMAD R28, R28, UR5, RZ ;  /* 0x000000051c1c7c24 */ /* 0x010fc6000f8e02ff */
[----:B------:R0:W-:Y:S01]  /*13b30*/  STL [R1+0x3d4], R17 ;  /* 0x0003d41101007387 */ /* 0x0001e20000100800 */
[----:B------:R-:W-:-:S03]  /*13b40*/  IMAD R15, R15, UR5, RZ ;  /* 0x000000050f0f7c24 */ /* 0x000fc6000f8e02ff */
[----:B0-----:R-:W3:Y:S04]  /*13b50*/  LDL.LU R17, [R1+0x338] ;  /* 0x0003380001117983 */ /* 0x001ee80000300800 */
[----:B------:R0:W-:Y:S01]  /*13b60*/  STL [R1+0x3e8], R28 ;  /* 0x0003e81c01007387 */ /* 0x0001e20000100800 */
[----:B------:R-:W-:-:S03]  /*13b70*/  IMAD R6, R6, UR5, RZ ;  /* 0x0000000506067c24 */ /* 0x000fc6000f8e02ff */
[----:B0-----:R-:W4:Y:S04]  /*13b80*/  LDL.LU R28, [R1+0x334] ;  /* 0x00033400011c7983 */ /* 0x001f280000300800 */
[----:B------:R0:W-:Y:S01]  /*13b90*/  STL [R1+0x3ec], R15 ;  /* 0x0003ec0f01007387 */ /* 0x0001e20000100800 */
[----:B------:R-:W-:-:S03]  /*13ba0*/  IMAD R7, R7, UR5, RZ ;  /* 0x0000000507077c24 */ /* 0x000fc6000f8e02ff */
[----:B0-----:R-:W4:Y:S04]  /*13bb0*/  LDL.LU R15, [R1+0x330] ;  /* 0x00033000010f7983 */ /* 0x001f280000300800 */
[----:B------:R0:W-:Y:S04]  /*13bc0*/  STL [R1+0x400], R6 ;  /* 0x0004000601007387 */ /* 0x0001e80000100800 */
[----:B------:R1:W-:Y:S01]  /*13bd0*/  STL [R1+0x404], R7 ;  /* 0x0004040701007387 */ /* 0x0003e20000100800 */
[----:B0-----:R-:W-:Y:S02]  /*13be0*/  IMAD R6, R8, UR5, RZ ;  /* 0x0000000508067c24 */ /* 0x001fe4000f8e02ff */
[----:B------:R-:W-:-:S02]  /*13bf0*/  IMAD R8, R9, UR5, RZ ;  /* 0x0000000509087c24 */ /* 0x000fc4000f8e02ff */
[----:B-1----:R-:W-:Y:S01]  /*13c00*/  IMAD R7, R10, UR5, RZ ;  /* 0x000000050a077c24 */ /* 0x002fe2000f8e02ff */
[----:B------:R0:W-:Y:S04]  /*13c10*/  STL [R1+0x410], R6 ;  /* 0x0004100601007387 */ /* 0x0001e80000100800 */
[----:B------:R1:W-:Y:S01]  /*13c20*/  STL [R1+0x414], R8 ;  /* 0x0004140801007387 */ /* 0x0003e20000100800 */
[----:B0-----:R-:W-:-:S03]  /*13c30*/  IMAD R6, R27, UR5, RZ ;  /* 0x000000051b067c24 */ /* 0x001fc6000f8e02ff */
[----:B------:R0:W-:Y:S01]  /*13c40*/  STL [R1+0x428], R7 ;  /* 0x0004280701007387 */ /* 0x0001e20000100800 */
[----:B-1----:R-:W-:-:S03]  /*13c50*/  IMAD R8, R26, UR5, RZ ;  /* 0x000000051a087c24 */ /* 0x002fc6000f8e02ff */
[----:B------:R1:W-:Y:S01]  /*13c60*/  STL [R1+0x42c], R6 ;  /* 0x00042c0601007387 */ /* 0x0003e20000100800 */
[----:B0-----:R-:W-:-:S03]  /*13c70*/  IMAD R7, R25, UR5, RZ ;  /* 0x0000000519077c24 */ /* 0x001fc6000f8e02ff */
[----:B------:R0:W-:Y:S01]  /*13c80*/  STL [R1+0x438], R8 ;  /* 0x0004380801007387 */ /* 0x0001e20000100800 */
[----:B-1----:R-:W-:-:S03]  /*13c90*/  IMAD R6, R24, UR5, RZ ;  /* 0x0000000518067c24 */ /* 0x002fc6000f8e02ff */
[----:B------:R1:W-:Y:S04]  /*13ca0*/  STL [R1+0x43c], R7 ;  /* 0x00043c0701007387 */ /* 0x0003e80000100800 */
[----:B------:R1:W-:Y:S01]  /*13cb0*/  STL [R1+0x450], R6 ;  /* 0x0004500601007387 */ /* 0x0003e20000100800 */
[----:B0-----:R-:W-:Y:S02]  /*13cc0*/  IMAD R8, R23, UR5, RZ ;  /* 0x0000000517087c24 */ /* 0x001fe4000f8e02ff */
[----:B-1----:R-:W-:-:S03]  /*13cd0*/  IMAD R7, R22, UR5, RZ ;  /* 0x0000000516077c24 */ /* 0x002fc6000f8e02ff */
[----:B------:R0:W-:Y:S01]  /*13ce0*/  STL [R1+0x454], R8 ;  /* 0x0004540801007387 */ /* 0x0001e20000100800 */
[----:B------:R-:W-:-:S03]  /*13cf0*/  IMAD R6, R21, UR5, RZ ;  /* 0x0000000515067c24 */ /* 0x000fc6000f8e02ff */
        /* <DEDUP_REMOVED lines=10> */
[----:B------:R-:W-:Y:S01]  /*13da0*/  STL [R1+0x494], R8 ;  /* 0x0004940801007387 */ /* 0x000fe20000100800 */
[----:B------:R-:W-:-:S03]  /*13db0*/  IMAD R6, R12, UR5, RZ ;  /* 0x000000050c067c24 */ /* 0x000fc6000f8e02ff */
[----:B------:R0:W-:Y:S01]  /*13dc0*/  STL [R1+0x4a0], R7 ;  /* 0x0004a00701007387 */ /* 0x0001e20000100800 */
[----:B------:R-:W-:-:S03]  /*13dd0*/  IMAD R0, R0, UR5, RZ ;  /* 0x0000000500007c24 */ /* 0x000fc6000f8e02ff */
[----:B------:R1:W-:Y:S01]  /*13de0*/  STL [R1+0x4a4], R6 ;  /* 0x0004a40601007387 */ /* 0x0003e20000100800 */
[----:B0-----:R-:W-:-:S03]  /*13df0*/  IMAD R7, R13, UR5, RZ ;  /* 0x000000050d077c24 */ /* 0x001fc6000f8e02ff */
[----:B------:R0:W-:Y:S01]  /*13e00*/  STL [R1+0x4b8], R0 ;  /* 0x0004b80001007387 */ /* 0x0001e20000100800 */
[----:B-1----:R-:W-:-:S03]  /*13e10*/  IMAD R6, R29, UR5, RZ ;  /* 0x000000051d067c24 */ /* 0x002fc6000f8e02ff */
[----:B------:R-:W-:Y:S04]  /*13e20*/  STL [R1+0x4bc], R7 ;  /* 0x0004bc0701007387 */ /* 0x000fe80000100800 */
[----:B------:R-:W-:Y:S01]  /*13e30*/  STL [R1+0x4c8], R6 ;  /* 0x0004c80601007387 */ /* 0x000fe20000100800 */
[----:B0-----:R-:W-:Y:S02]  /*13e40*/  IMAD R0, R4, UR5, RZ ;  /* 0x0000000504007c24 */ /* 0x001fe4000f8e02ff */
[----:B------:R-:W-:Y:S02]  /*13e50*/  IMAD R4, R14, UR5, RZ ;  /* 0x000000050e047c24 */ /* 0x000fe4000f8e02ff */
[----:B------:R-:W4:Y:S04]  /*13e60*/  LDL.LU R14, [R1+0x32c] ;  /* 0x00032c00010e7983 */ /* 0x000f280000300800 */
[----:B------:R-:W-:Y:S04]  /*13e70*/  STL [R1+0x4cc], R0 ;  /* 0x0004cc0001007387 */ /* 0x000fe80000100800 */
[----:B------:R0:W-:Y:S04]  /*13e80*/  STL [R1+0x4e0], R4 ;  /* 0x0004e00401007387 */ /* 0x0001e80000100800 */
[----:B------:R-:W4:Y:S04]  /*13e90*/  LDL.LU R29, [R1+0x328] ;  /* 0x00032800011d7983 */ /* 0x000f280000300800 */
[----:B0-----:R-:W4:Y:S01]  /*13ea0*/  LDL.LU R4, [R1+0x324] ;  /* 0x0003240001047983 */ /* 0x001f220000300800 */
[----:B--2---:R-:W-:-:S05]  /*13eb0*/  IMAD R0, R5, UR5, RZ ;  /* 0x0000000505007c24 */ /* 0x004fca000f8e02ff */
[----:B------:R-:W-:Y:S04]  /*13ec0*/  STL [R1+0x4e4], R0 ;  /* 0x0004e40001007387 */ /* 0x000fe80000100800 */
[----:B------:R-:W2:Y:S01]  /*13ed0*/  LDL.LU R5, [R1+0x320] ;  /* 0x0003200001057983 */ /* 0x000ea20000300800 */
[----:B---3--:R-:W-:-:S05]  /*13ee0*/  IMAD R6, R17, UR5, RZ ;  /* 0x0000000511067c24 */ /* 0x008fca000f8e02ff */
[----:B------:R0:W-:Y:S01]  /*13ef0*/  STL [R1+0x4f0], R6 ;  /* 0x0004f00601007387 */ /* 0x0001e20000100800 */
[----:B----4-:R-:W-:-:S03]  /*13f00*/  IMAD R7, R28, UR5, RZ ;  /* 0x000000051c077c24 */ /* 0x010fc6000f8e02ff */
[----:B0-----:R-:W3:Y:S04]  /*13f10*/  LDL.LU R6, [R1+0x31c] ;  /* 0x00031c0001067983 */ /* 0x001ee80000300800 */
[----:B------:R0:W-:Y:S01]  /*13f20*/  STL [R1+0x4f4], R7 ;  /* 0x0004f40701007387 */ /* 0x0001e20000100800 */
[----:B------:R-:W-:-:S03]  /*13f30*/  IMAD R0, R15, UR5, RZ ;  /* 0x000000050f007c24 */ /* 0x000fc6000f8e02ff */
[----:B0-----:R-:W4:Y:S04]  /*13f40*/  LDL.LU R7, [R1+0x318] ;  /* 0x0003180001077983 */ /* 0x001f280000300800 */
[----:B------:R0:W-:Y:S04]  /*13f50*/  STL [R1+0x508], R0 ;  /* 0x0005080001007387 */ /* 0x0001e80000100800 */
        /* <DEDUP_REMOVED lines=21> */
[----:B------:R-:W-:-:S05]  /*140b0*/  IMAD R14, R14, UR5, RZ ;  /* 0x000000050e0e7c24 */ /* 0x000fca000f8e02ff */
[----:B------:R0:W-:Y:S01]  /*140c0*/  STL [R1+0x50c], R14 ;  /* 0x00050c0e01007387 */ /* 0x0001e20000100800 */
[----:B------:R-:W-:-:S03]  /*140d0*/  IMAD R29, R29, UR5, RZ ;  /* 0x000000051d1d7c24 */ /* 0x000fc6000f8e02ff */
[----:B0-----:R-:W4:Y:S01]  /*140e0*/  LDL.LU R14, [R1+0x2bc] ;  /* 0x0002bc00010e7983 */ /* 0x001f220000300800 */
[----:B------:R-:W-:-:S03]  /*140f0*/  IMAD R4, R4, UR5, RZ ;  /* 0x0000000504047c24 */ /* 0x000fc6000f8e02ff */
[----:B------:R0:W-:Y:S04]  /*14100*/  STL [R1+0x518], R29 ;  /* 0x0005181d01007387 */ /* 0x0001e80000100800 */
[----:B0-----:R-:W4:Y:S04]  /*14110*/  LDL.LU R29, [R1+0x2b8] ;  /* 0x0002b800011d7983 */ /* 0x001f280000300800 */
[----:B------:R0:W-:Y:S04]  /*14120*/  STL [R1+0x51c], R4 ;  /* 0x00051c0401007387 */ /* 0x0001e80000100800 */
[----:B0-----:R-:W4:Y:S01]  /*14130*/  LDL.LU R4, [R1+0x2b4] ;  /* 0x0002b40001047983 */ /* 0x001f220000300800 */
[----:B--2---:R-:W-:-:S05]  /*14140*/  IMAD R5, R5, UR5, RZ ;  /* 0x0000000505057c24 */ /* 0x004fca000f8e02ff */
[----:B------:R0:W-:Y:S04]  /*14150*/  STL [R1+0x530], R5 ;  /* 0x0005300501007387 */ /* 0x0001e80000100800 */
[----:B0-----:R-:W2:Y:S01]  /*14160*/  LDL.LU R5, [R1+0x2b0] ;  /* 0x0002b00001057983 */ /* 0x001ea20000300800 */
[----:B---3--:R-:W-:-:S05]  /*14170*/  IMAD R6, R6, UR5, RZ ;  /* 0x0000000506067c24 */ /* 0x008fca000f8e02ff */
[----:B------:R4:W-:Y:S02]  /*14180*/  STL [R1+0x534], R6 ;  /* 0x0005340601007387 */ /* 0x0009e40000100800 */
[----:B----4-:R-:W-:-:S05]  /*14190*/  IMAD R6, R7, UR5, RZ ;  /* 0x0000000507067c24 */ /* 0x010fca000f8e02ff */
[----:B------:R0:W-:Y:S01]  /*141a0*/  STL [R1+0x548], R6 ;  /* 0x0005480601007387 */ /* 0x0001e20000100800 */
[----:B------:R-:W-:Y:S02]  /*141b0*/  IMAD R7, R8, UR5, RZ ;  /* 0x0000000508077c24 */ /* 0x000fe4000f8e02ff */
[----:B------:R-:W-:-:S03]  /*141c0*/  IMAD R8, R9, UR5, RZ ;  /* 0x0000000509087c24 */ /* 0x000fc6000f8e02ff */
[----:B------:R1:W-:Y:S01]  /*141d0*/  STL [R1+0x54c], R7 ;  /* 0x00054c0701007387 */ /* 0x0003e20000100800 */
[----:B0-----:R-:W-:-:S03]  /*141e0*/  IMAD R6, R10, UR5, RZ ;  /* 0x000000050a067c24 */ /* 0x001fc6000f8e02ff */
[----:B------:R0:W-:Y:S04]  /*141f0*/  STL [R1+0x558], R8 ;  /* 0x0005580801007387 */ /* 0x0001e80000100800 */
[----:B------:R3:W-:Y:S01]  /*14200*/  STL [R1+0x55c], R6 ;  /* 0x00055c0601007387 */ /* 0x0007e20000100800 */
[----:B-1----:R-:W-:Y:S02]  /*14210*/  IMAD R7, R27, UR5, RZ ;  /* 0x000000051b077c24 */ /* 0x002fe4000f8e02ff */
[----:B0-----:R-:W-:-:S03]  /*14220*/  IMAD R8, R26, UR5, RZ ;  /* 0x000000051a087c24 */ /* 0x001fc6000f8e02ff */
[----:B------:R0:W-:Y:S01]  /*14230*/  STL [R1+0x570], R7 ;  /* 0x0005700701007387 */ /* 0x0001e20000100800 */
[----:B---3--:R-:W-:-:S03]  /*14240*/  IMAD R6, R25, UR5, RZ ;  /* 0x0000000519067c24 */ /* 0x008fc6000f8e02ff */
[----:B------:R1:W-:Y:S04]  /*14250*/  STL [R1+0x574], R8 ;  /* 0x0005740801007387 */ /* 0x0003e80000100800 */
[----:B------:R3:W-:Y:S01]  /*14260*/  STL [R1+0x580], R6 ;  /* 0x0005800601007387 */ /* 0x0007e20000100800 */
[----:B0-----:R-:W-:Y:S02]  /*14270*/  IMAD R7, R24, UR5, RZ ;  /* 0x0000000518077c24 */ /* 0x001fe4000f8e02ff */
[----:B-1----:R-:W-:-:S03]  /*14280*/  IMAD R8, R23, UR5, RZ ;  /* 0x0000000517087c24 */ /* 0x002fc6000f8e02ff */
        /* <DEDUP_REMOVED lines=14> */
[----:B------:R-:W-:Y:S01]  /*14370*/  STL [R1+0x5bc], R8 ;  /* 0x0005bc0801007387 */ /* 0x000fe20000100800 */
[----:B------:R-:W-:-:S03]  /*14380*/  IMAD R0, R0, UR5, RZ ;  /* 0x0000000500007c24 */ /* 0x000fc6000f8e02ff */
[----:B------:R1:W-:Y:S01]  /*14390*/  STL [R1+0x5c8], R6 ;  /* 0x0005c80601007387 */ /* 0x0003e20000100800 */
[----:B0-----:R-:W-:-:S05]  /*143a0*/  IMAD R7, R12, UR5, RZ ;  /* 0x000000050c077c24 */ /* 0x001fca000f8e02ff */
[----:B------:R0:W-:Y:S01]  /*143b0*/  STL [R1+0x5cc], R7 ;  /* 0x0005cc0701007387 */ /* 0x0001e20000100800 */
[----:B-1----:R-:W-:-:S03]  /*143c0*/  IMAD R6, R13, UR5, RZ ;  /* 0x000000050d067c24 */ /* 0x002fc6000f8e02ff */
[----:B------:R1:W-:Y:S04]  /*143d0*/  STL [R1+0x5d8], R0 ;  /* 0x0005d80001007387 */ /* 0x0003e80000100800 */
[----:B------:R3:W-:Y:S01]  /*143e0*/  STL [R1+0x5dc], R6 ;  /* 0x0005dc0601007387 */ /* 0x0007e20000100800 */
[----:B0-----:R-:W-:Y:S02]  /*143f0*/  IMAD R7, R17, UR5, RZ ;  /* 0x0000000511077c24 */ /* 0x001fe4000f8e02ff */
[----:B-1----:R-:W-:-:S03]  /*14400*/  IMAD R0, R28, UR5, RZ ;  /* 0x000000051c007c24 */ /* 0x002fc6000f8e02ff */
[----:B------:R-:W-:Y:S01]  /*14410*/  STL [R1+0x5e8], R7 ;  /* 0x0005e80701007387 */ /* 0x000fe20000100800 */
[----:B---3--:R-:W-:-:S03]  /*14420*/  IMAD R6, R15, UR5, RZ ;  /* 0x000000050f067c24 */ /* 0x008fc6000f8e02ff */
[----:B------:R-:W3:Y:S04]  /*14430*/  LDL.LU R15, [R1+0x2ac] ;  /* 0x0002ac00010f7983 */ /* 0x000ee80000300800 */
[----:B------:R0:W-:Y:S04]  /*14440*/  STL [R1+0x5ec], R0 ;  /* 0x0005ec0001007387 */ /* 0x0001e80000100800 */
[----:B------:R1:W-:Y:S04]  /*14450*/  STL [R1+0x5f8], R6 ;  /* 0x0005f80601007387 */ /* 0x0003e80000100800 */
[----:B------:R-:W4:Y:S04]  /*14460*/  LDL.LU R17, [R1+0x2a8] ;  /* 0x0002a80001117983 */ /* 0x000f280000300800 */
[----:B------:R-:W4:Y:S01]  /*14470*/  LDL.LU R28, [R1+0x2a4] ;  /* 0x0002a400011c7983 */ /* 0x000f220000300800 */
[----:B0-----:R-:W-:-:S05]  /*14480*/  IMAD R0, R14, UR5, RZ ;  /* 0x000000050e007c24 */ /* 0x001fca000f8e02ff */
[----:B------:R-:W-:Y:S04]  /*14490*/  STL [R1+0x5fc], R0 ;  /* 0x0005fc0001007387 */ /* 0x000fe80000100800 */
[----:B------:R-:W4:Y:S01]  /*144a0*/  LDL.LU R14, [R1+0x2a0] ;  /* 0x0002a000010e7983 */ /* 0x000f220000300800 */
[----:B-1----:R-:W-:-:S05]  /*144b0*/  IMAD R6, R29, UR5, RZ ;  /* 0x000000051d067c24 */ /* 0x002fca000f8e02ff */
[----:B------:R0:W-:Y:S01]  /*144c0*/  STL [R1+0x600], R6 ;  /* 0x0006000601007387 */ /* 0x0001e20000100800 */
[----:B------:R-:W-:-:S03]  /*144d0*/  IMAD R4, R4, UR5, RZ ;  /* 0x0000000504047c24 */ /* 0x000fc6000f8e02ff */
[----:B0-----:R-:W4:Y:S04]  /*144e0*/  LDL.LU R6, [R1+0x29c] ;  /* 0x00029c0001067983 */ /* 0x001f280000300800 */
[----:B------:R-:W-:Y:S04]  /*144f0*/  STL [R1+0x604], R4 ;  /* 0x0006040401007387 */ /* 0x000fe80000100800 */
[----:B------:R-:W4:Y:S01]  /*14500*/  LDL.LU R7, [R1+0x298] ;  /* 0x0002980001077983 */ /* 0x000f220000300800 */
[----:B--2---:R-:W-:-:S05]  /*14510*/  IMAD R0, R5, UR5, RZ ;  /* 0x0000000505007c24 */ /* 0x004fca000f8e02ff */
[----:B------:R0:W-:Y:S04]  /*14520*/  STL [R1+0x610], R0 ;  /* 0x0006100001007387 */ /* 0x0001e80000100800 */
[----:B------:R-:W2:Y:S04]  /*14530*/  LDL.LU R8, [R1+0x294] ;  /* 0x0002940001087983 */ /* 0x000ea80000300800 */
        /* <DEDUP_REMOVED lines=15> */
[----:B0-----:R-:W2:Y:S04]  /*14630*/  LDL.LU R0, [R1+0x254] ;  /* 0x0002540001007983 */ /* 0x001ea80000300800 */
[----:B------:R-:W2:Y:S04]  /*14640*/  LDL.LU R13, [R1+0x250] ;  /* 0x00025000010d7983 */ /* 0x000ea80000300800 */
[----:B------:R-:W2:Y:S04]  /*14650*/  LDL.LU R29, [R1+0x24c] ;  /* 0x00024c00011d7983 */ /* 0x000ea80000300800 */
[----:B------:R-:W2:Y:S04]  /*14660*/  LDL.LU R4, [R1+0x248] ;  /* 0x0002480001047983 */ /* 0x000ea80000300800 */
[----:B------:R-:W2:Y:S01]  /*14670*/  LDL.LU R5, [R1+0x244] ;  /* 0x0002440001057983 */ /* 0x000ea20000300800 */
[----:B---3--:R-:W-:-:S05]  /*14680*/  IMAD R15, R15, UR5, RZ ;  /* 0x000000050f0f7c24 */ /* 0x008fca000f8e02ff */
[----:B------:R0:W-:Y:S01]  /*14690*/  STL [R1+0x614], R15 ;  /* 0x0006140f01007387 */ /* 0x0001e20000100800 */
[----:B----4-:R-:W-:-:S03]  /*146a0*/  IMAD R17, R17, UR5, RZ ;  /* 0x0000000511117c24 */ /* 0x010fc6000f8e02ff */
[----:B0-----:R-:W3:Y:S01]  /*146b0*/  LDL.LU R15, [R1+0x240] ;  /* 0x00024000010f7983 */ /* 0x001ee20000300800 */
[----:B------:R-:W-:-:S03]  /*146c0*/  IMAD R28, R28, UR5, RZ ;  /* 0x000000051c1c7c24 */ /* 0x000fc6000f8e02ff */
[----:B------:R0:W-:Y:S04]  /*146d0*/  STL [R1+0x618], R17 ;  /* 0x0006181101007387 */ /* 0x0001e80000100800 */
[----:B0-----:R-:W4:Y:S01]  /*146e0*/  LDL.LU R17, [R1+0x23c] ;  /* 0x00023c0001117983 */ /* 0x001f220000300800 */
[----:B------:R-:W-:-:S03]  /*146f0*/  IMAD R14, R14, UR5, RZ ;  /* 0x000000050e0e7c24 */ /* 0x000fc6000f8e02ff */
[----:B------:R0:W-:Y:S04]  /*14700*/  STL [R1+0x61c], R28 ;  /* 0x00061c1c01007387 */ /* 0x0001e80000100800 */
[----:B0-----:R-:W4:Y:S04]  /*14710*/  LDL.LU R28, [R1+0x238] ;  /* 0x00023800011c7983 */ /* 0x001f280000300800 */
[----:B------:R0:W-:Y:S01]  /*14720*/  STL [R1+0x628], R14 ;  /* 0x0006280e01007387 */ /* 0x0001e20000100800 */
[----:B------:R-:W-:-:S03]  /*14730*/  IMAD R6, R6, UR5, RZ ;  /* 0x0000000506067c24 */ /* 0x000fc6000f8e02ff */
[----:B0-----:R-:W4:Y:S01]  /*14740*/  LDL.LU R14, [R1+0x234] ;  /* 0x00023400010e7983 */ /* 0x001f220000300800 */
[----:B------:R-:W-:-:S03]  /*14750*/  IMAD R7, R7, UR5, RZ ;  /* 0x0000000507077c24 */ /* 0x000fc6000f8e02ff */
[----:B------:R2:W-:Y:S04]  /*14760*/  STL [R1+0x62c], R6 ;  /* 0x00062c0601007387 */ /* 0x0005e80000100800 */
[----:B------:R0:W-:Y:S01]  /*14770*/  STL [R1+0x630], R7 ;  /* 0x0006300701007387 */ /* 0x0001e20000100800 */
[----:B--2---:R-:W-:Y:S02]  /*14780*/  IMAD R6, R8, UR5, RZ ;  /* 0x0000000508067c24 */ /* 0x004fe4000f8e02ff */
[----:B------:R-:W-:-:S03]  /*14790*/  IMAD R8, R9, UR5, RZ ;  /* 0x0000000509087c24 */ /* 0x000fc6000f8e02ff */
        /* <DEDUP_REMOVED lines=8> */
[----:B------:R1:W-:Y:S01]  /*14820*/  STL [R1+0x64c], R8 ;  /* 0x00064c0801007387 */ /* 0x0003e20000100800 */
[----:B0-----:R-:W-:-:S03]  /*14830*/  IMAD R6, R24, UR5, RZ ;  /* 0x0000000518067c24 */ /* 0x001fc6000f8e02ff */
[----:B------:R0:W-:Y:S04]  /*14840*/  STL [R1+0x658], R7 ;  /* 0x0006580701007387 */ /* 0x0001e80000100800 */
[----:B------:R2:W-:Y:S01]  /*14850*/  STL [R1+0x65c], R6 ;  /* 0x00065c0601007387 */ /* 0x0005e20000100800 */
[----:B-1----:R-:W-:Y:S02]  /*14860*/  IMAD R8, R23, UR5, RZ ;  /* 0x0000000517087c24 */ /* 0x002fe4000f8e02ff */
[----:B0-----:R-:W-:-:S03]  /*14870*/  IMAD R7, R22, UR5, RZ ;  /* 0x0000000516077c24 */ /* 0x001fc6000f8e02ff */
[----:B------:R0:W-:Y:S01]  /*14880*/  STL [R1+0x668], R8 ;  /* 0x0006680801007387 */ /* 0x0001e20000100800 */
[----:B--2---:R-:W-:-:S03]  /*14890*/  IMAD R6, R21, UR5, RZ ;  /* 0x0000000515067c24 */ /* 0x004fc6000f8e02ff */
[----:B------:R1:W-:Y:S04]  /*148a0*/  STL [R1+0x66c], R7 ;  /* 0x00066c0701007387 */ /* 0x0003e80000100800 */
[----:B------:R2:W-:Y:S01]  /*148b0*/  STL [R1+0x670], R6 ;  /* 0x0006700601007387 */ /* 0x0005e20000100800 */
[----:B0-----:R-:W-:Y:S02]  /*148c0*/  IMAD R8, R20, UR5, RZ ;  /* 0x0000000514087c24 */ /* 0x001fe4000f8e02ff */
[----:B-1----:R-:W-:-:S03]  /*148d0*/  IMAD R7, R19, UR5, RZ ;  /* 0x0000000513077c24 */ /* 0x002fc6000f8e02ff */
[----:B------:R0:W-:Y:S01]  /*148e0*/  STL [R1+0x680], R8 ;  /* 0x0006800801007387 */ /* 0x0001e20000100800 */
[----:B--2---:R-:W-:-:S03]  /*148f0*/  IMAD R6, R16, UR5, RZ ;  /* 0x0000000510067c24 */ /* 0x004fc6000f8e02ff */
[----:B------:R1:W-:Y:S04]  /*14900*/  STL [R1+0x688], R7 ;  /* 0x0006880701007387 */ /* 0x0003e80000100800 */
[----:B------:R2:W-:Y:S01]  /*14910*/  STL [R1+0x698], R6 ;  /* 0x0006980601007387 */ /* 0x0005e20000100800 */
[----:B0-----:R-:W-:Y:S02]  /*14920*/  IMAD R8, R18, UR5, RZ ;  /* 0x0000000512087c24 */ /* 0x001fe4000f8e02ff */
[----:B-1----:R-:W-:-:S03]  /*14930*/  IMAD R7, R11, UR5, RZ ;  /* 0x000000050b077c24 */ /* 0x002fc6000f8e02ff */
[----:B------:R-:W-:Y:S01]  /*14940*/  STL [R1+0x6a0], R8 ;  /* 0x0006a00801007387 */ /* 0x000fe20000100800 */
[----:B--2---:R-:W-:-:S03]  /*14950*/  IMAD R6, R12, UR5, RZ ;  /* 0x000000050c067c24 */ /* 0x004fc6000f8e02ff */
        /* <DEDUP_REMOVED lines=10> */
[----:B------:R-:W2:Y:S04]  /*14a00*/  LDL.LU R5, [R1+0x230] ;  /* 0x0002300001057983 */ /* 0x000ea80000300800 */
[----:B------:R-:W-:Y:S04]  /*14a10*/  STL [R1+0x6e8], R0 ;  /* 0x0006e80001007387 */ /* 0x000fe80000100800 */
[----:B------:R0:W-:Y:S04]  /*14a20*/  STL [R1+0x6f8], R4 ;  /* 0x0006f80401007387 */ /* 0x0001e80000100800 */
[----:B------:R-:W2:Y:S04]  /*14a30*/  LDL.LU R29, [R1+0x22c] ;  /* 0x00022c00011d7983 */ /* 0x000ea80000300800 */
[----:B0-----:R-:W2:Y:S01]  /*14a40*/  LDL.LU R4, [R1+0x228] ;  /* 0x0002280001047983 */ /* 0x001ea20000300800 */
[----:B---3--:R-:W-:-:S05]  /*14a50*/  IMAD R0, R15, UR5, RZ ;  /* 0x000000050f007c24 */ /* 0x008fca000f8e02ff */
[----:B------:R-:W-:Y:S04]  /*14a60*/  STL [R1+0x700], R0 ;  /* 0x0007000001007387 */ /* 0x000fe80000100800 */
[----:B------:R-:W3:Y:S01]  /*14a70*/  LDL.LU R15, [R1+0x224] ;  /* 0x00022400010f7983 */ /* 0x000ee20000300800 */
[----:B----4-:R-:W-:-:S05]  /*14a80*/  IMAD R6, R17, UR5, RZ ;  /* 0x0000000511067c24 */ /* 0x010fca000f8e02ff */
[----:B------:R0:W-:Y:S01]  /*14a90*/  STL [R1+0x710], R6 ;  /* 0x0007100601007387 */ /* 0x0001e20000100800 */
[----:B------:R-:W-:-:S03]  /*14aa0*/  IMAD R7, R28, UR5, RZ ;  /* 0x000000051c077c24 */ /* 0x000fc6000f8e02ff */
[----:B0-----:R-:W4:Y:S04]  /*14ab0*/  LDL.LU R6, [R1+0x220] ;  /* 0x0002200001067983 */ /* 0x001f280000300800 */
        /* <DEDUP_REMOVED lines=28> */
[----:B------:R-:W-:Y:S02]  /*14c80*/  IMAD R29, R29, UR5, RZ ;  /* 0x000000051d1d7c24 */ /* 0x000fe4000f8e02ff */
[----:B------:R-:W-:-:S03]  /*14c90*/  IMAD R4, R4, UR5, RZ ;  /* 0x0000000504047c24 */ /* 0x000fc6000f8e02ff */
[----:B------:R0:W-:Y:S04]  /*14ca0*/  STL [R1+0x740], R29 ;  /* 0x0007401d01007387 */ /* 0x0001e80000100800 */
[----:B0-----:R-:W2:Y:S04]  /*14cb0*/  LDL.LU R29, [R1+0x1c0] ;  /* 0x0001c000011d7983 */ /* 0x001ea80000300800 */
[----:B------:R0:W-:Y:S01]  /*14cc0*/  STL [R1+0x748], R4 ;  /* 0x0007480401007387 */ /* 0x0001e20000100800 */
[----:B---3--:R-:W-:-:S03]  /*14cd0*/  IMAD R15, R15, UR5, RZ ;  /* 0x000000050f0f7c24 */ /* 0x008fc6000f8e02ff */
[----:B0-----:R-:W3:Y:S04]  /*14ce0*/  LDL.LU R4, [R1+0x1bc] ;  /* 0x0001bc0001047983 */ /* 0x001ee80000300800 */
[----:B------:R0:W-:Y:S04]  /*14cf0*/  STL [R1+0x758], R15 ;  /* 0x0007580f01007387 */ /* 0x0001e80000100800 */
[----:B0-----:R-:W3:Y:S01]  /*14d00*/  LDL.LU R15, [R1+0x1b8] ;  /* 0x0001b800010f7983 */ /* 0x001ee20000300800 */
[----:B----4-:R-:W-:-:S05]  /*14d10*/  IMAD R6, R6, UR5, RZ ;  /* 0x0000000506067c24 */ /* 0x010fca000f8e02ff */
[----:B------:R0:W-:Y:S02]  /*14d20*/  STL [R1+0x768], R6 ;  /* 0x0007680601007387 */ /* 0x0001e40000100800 */
[----:B0-----:R-:W-:-:S05]  /*14d30*/  IMAD R6, R7, UR5, RZ ;  /* 0x0000000507067c24 */ /* 0x001fca000f8e02ff */
        /* <DEDUP_REMOVED lines=10> */
[----:B----4-:R-:W-:-:S03]  /*14de0*/  IMAD R6, R25, UR5, RZ ;  /* 0x0000000519067c24 */ /* 0x010fc6000f8e02ff */
[----:B------:R1:W-:Y:S04]  /*14df0*/  STL [R1+0x7b0], R8 ;  /* 0x0007b00801007387 */ /* 0x0003e80000100800 */
[----:B------:R4:W-:Y:S01]  /*14e00*/  STL [R1+0x7b8], R6 ;  /* 0x0007b80601007387 */ /* 0x0009e20000100800 */
[----:B0-----:R-:W-:Y:S02]  /*14e10*/  IMAD R7, R24, UR5, RZ ;  /* 0x0000000518077c24 */ /* 0x001fe4000f8e02ff */
[----:B-1----:R-:W-:-:S03]  /*14e20*/  IMAD R8, R23, UR5, RZ ;  /* 0x0000000517087c24 */ /* 0x002fc6000f8e02ff */
        /* <DEDUP_REMOVED lines=25> */
[----:B----4-:R-:W-:-:S03]  /*14fc0*/  IMAD R6, R14, UR5, RZ ;  /* 0x000000050e067c24 */ /* 0x010fc6000f8e02ff */
[----:B------:R-:W4:Y:S04]  /*14fd0*/  LDL.LU R14, [R1+0x1b4] ;  /* 0x0001b400010e7983 */ /* 0x000f280000300800 */
[----:B------:R2:W-:Y:S04]  /*14fe0*/  STL [R1+0x868], R0 ;  /* 0x0008680001007387 */ /* 0x0005e80000100800 */
[----:B------:R0:W-:Y:S04]  /*14ff0*/  STL [R1+0x870], R6 ;  /* 0x0008700601007387 */ /* 0x0001e80000100800 */
[----:B------:R-:W4:Y:S04]  /*15000*/  LDL.LU R17, [R1+0x1b0] ;  /* 0x0001b00001117983 */ /* 0x000f280000300800 */
[----:B------:R-:W4:Y:S01]  /*15010*/  LDL.LU R28, [R1+0x1ac] ;  /* 0x0001ac00011c7983 */ /* 0x000f220000300800 */
[----:B--2---:R-:W-:-:S05]  /*15020*/  IMAD R0, R5, UR5, RZ ;  /* 0x0000000505007c24 */ /* 0x004fca000f8e02ff */
[----:B------:R-:W-:Y:S04]  /*15030*/  STL [R1+0x880], R0 ;  /* 0x0008800001007387 */ /* 0x000fe80000100800 */
[----:B------:R-:W2:Y:S01]  /*15040*/  LDL.LU R5, [R1+0x1a8] ;  /* 0x0001a80001057983 */ /* 0x000ea20000300800 */
[----:B0-----:R-:W-:-:S05]  /*15050*/  IMAD R6, R29, UR5, RZ ;  /* 0x000000051d067c24 */ /* 0x001fca000f8e02ff */
[----:B------:R0:W-:Y:S01]  /*15060*/  STL [R1+0x888], R6 ;  /* 0x0008880601007387 */ /* 0x0001e20000100800 */
[----:B---3--:R-:W-:-:S03]  /*15070*/  IMAD R4, R4, UR5, RZ ;  /* 0x0000000504047c24 */ /* 0x008fc6000f8e02ff */
[----:B0-----:R-:W3:Y:S04]  /*15080*/  LDL.LU R6, [R1+0x1a4] ;  /* 0x0001a40001067983 */ /* 0x001ee80000300800 */
[----:B------:R-:W-:Y:S04]  /*15090*/  STL [R1+0x898], R4 ;  /* 0x0008980401007387 */ /* 0x000fe80000100800 */
[----:B------:R-:W3:Y:S01]  /*150a0*/  LDL.LU R7, [R1+0x1a0] ;  /* 0x0001a00001077983 */ /* 0x000ee20000300800 */
[----:B------:R-:W-:-:S05]  /*150b0*/  IMAD R0, R15, UR5, RZ ;  /* 0x000000050f007c24 */ /* 0x000fca000f8e02ff */
[----:B------:R0:W-:Y:S04]  /*150c0*/  STL [R1+0x8a0], R0 ;  /* 0x0008a00001007387 */ /* 0x0001e80000100800 */
[----:B------:R-:W3:Y:S04]  /*150d0*/  LDL.LU R8, [R1+0x19c] ;  /* 0x00019c0001087983 */ /* 0x000ee80000300800 */
        /* <DEDUP_REMOVED lines=15> */
[----:B0-----:R-:W3:Y:S04]  /*151d0*/  LDL.LU R0, [R1+0x15c] ;  /* 0x00015c0001007983 */ /* 0x001ee80000300800 */
[----:B------:R-:W3:Y:S04]  /*151e0*/  LDL.LU R13, [R1+0x158] ;  /* 0x00015800010d7983 */ /* 0x000ee80000300800 */
[----:B------:R-:W3:Y:S04]  /*151f0*/  LDL.LU R29, [R1+0x154] ;  /* 0x00015400011d7983 */ /* 0x000ee80000300800 */
[----:B------:R-:W3:Y:S04]  /*15200*/  LDL.LU R4, [R1+0x150] ;  /* 0x0001500001047983 */ /* 0x000ee80000300800 */
[----:B------:R-:W3:Y:S01]  /*15210*/  LDL.LU R15, [R1+0x14c] ;  /* 0x00014c00010f7983 */ /* 0x000ee20000300800 */
[----:B----4-:R-:W-:-:S05]  /*15220*/  IMAD R14, R14, UR5, RZ ;  /* 0x000000050e0e7c24 */ /* 0x010fca000f8e02ff */
        /* <DEDUP_REMOVED lines=12> */
[----:B------:R0:W-:Y:S01]  /*152f0*/  STL [R1+0x8e0], R6 ;  /* 0x0008e00601007387 */ /* 0x0001e20000100800 */
[----:B------:R-:W-:-:S05]  /*15300*/  IMAD R7, R7, UR5, RZ ;  /* 0x0000000507077c24 */ /* 0x000fca000f8e02ff */
[----:B------:R1:W-:Y:S01]  /*15310*/  STL [R1+0x8e8], R7 ;  /* 0x0008e80701007387 */ /* 0x0003e20000100800 */
[----:B0-----:R-:W-:Y:S02]  /*15320*/  IMAD R6, R8, UR5, RZ ;  /* 0x0000000508067c24 */ /* 0x001fe4000f8e02ff */
[----:B------:R-:W-:-:S03]  /*15330*/  IMAD R8, R9, UR5, RZ ;  /* 0x0000000509087c24 */ /* 0x000fc6000f8e02ff */
        /* <DEDUP_REMOVED lines=26> */
[----:B------:R-:W-:Y:S01]  /*154e0*/  STL [R1+0x998], R8 ;  /* 0x0009980801007387 */ /* 0x000fe20000100800 */
[----:B------:R-:W-:Y:S02]  /*154f0*/  IMAD R0, R0, UR5, RZ ;  /* 0x0000000500007c24 */ /* 0x000fe4000f8e02ff */
[----:B---3--:R-:W-:Y:S01]  /*15500*/  IMAD R6, R12, UR5, RZ ;  /* 0x000000050c067c24 */ /* 0x008fe2000f8e02ff */
[----:B------:R0:W-:Y:S04]  /*15510*/  STL [R1+0x9a0], R7 ;  /* 0x0009a00701007387 */ /* 0x0001e80000100800 */
[----:B------:R1:W-:Y:S04]  /*15520*/  STL [R1+0x9b0], R6 ;  /* 0x0009b00601007387 */ /* 0x0003e80000100800 */
[----:B------:R3:W-:Y:S01]  /*15530*/  STL [R1+0x9b8], R0 ;  /* 0x0009b80001007387 */ /* 0x0007e20000100800 */
[----:B0-----:R-:W-:-:S02]  /*15540*/  IMAD R7, R13, UR5, RZ ;  /* 0x000000050d077c24 */ /* 0x001fc4000f8e02ff */
[----:B-1----:R-:W-:-:S03]  /*15550*/  IMAD R6, R29, UR5, RZ ;  /* 0x000000051d067c24 */ /* 0x002fc6000f8e02ff */
[----:B------:R-:W-:Y:S01]  /*15560*/  STL [R1+0x9c8], R7 ;  /* 0x0009c80701007387 */ /* 0x000fe20000100800 */
[----:B---3--:R-:W-:-:S03]  /*15570*/  IMAD R0, R4, UR5, RZ ;  /* 0x0000000504007c24 */ /* 0x008fc6000f8e02ff */
[----:B------:R-:W-:Y:S01]  /*15580*/  STL [R1+0x9d0], R6 ;  /* 0x0009d00601007387 */ /* 0x000fe20000100800 */
[----:B------:R-:W-:-:S03]  /*15590*/  IMAD R4, R15, UR5, RZ ;  /* 0x000000050f047c24 */ /* 0x000fc6000f8e02ff */
[----:B------:R-:W3:Y:S04]  /*155a0*/  LDL.LU R29, [R1+0x138] ;  /* 0x00013800011d7983 */ /* 0x000ee80000300800 */
[----:B------:R-:W-:Y:S04]  /*155b0*/  STL [R1+0x9e0], R0 ;  /* 0x0009e00001007387 */ /* 0x000fe80000100800 */
[----:B------:R0:W-:Y:S04]  /*155c0*/  STL [R1+0x9e8], R4 ;  /* 0x0009e80401007387 */ /* 0x0001e80000100800 */
[----:B0-----:R-:W3:Y:S04]  /*155d0*/  LDL.LU R4, [R1+0x134] ;  /* 0x0001340001047983 */ /* 0x001ee80000300800 */
[----:B------:R-:W3:Y:S01]  /*155e0*/  LDL.LU R15, [R1+0x130] ;  /* 0x00013000010f7983 */ /* 0x000ee20000300800 */
[----:B----4-:R-:W-:-:S05]  /*155f0*/  IMAD R0, R14, UR5, RZ ;  /* 0x000000050e007c24 */ /* 0x010fca000f8e02ff */
[----:B------:R-:W-:Y:S04]  /*15600*/  STL [R1+0x9f8], R0 ;  /* 0x0009f80001007387 */ /* 0x000fe80000100800 */
[----:B------:R-:W4:Y:S01]  /*15610*/  LDL.LU R14, [R1+0x12c] ;  /* 0x00012c00010e7983 */ /* 0x000f220000300800 */
[----:B------:R-:W-:-:S05]  /*15620*/  IMAD R6, R17, UR5, RZ ;  /* 0x0000000511067c24 */ /* 0x000fca000f8e02ff */
[----:B------:R0:W-:Y:S01]  /*15630*/  STL [R1+0xa00], R6 ;  /* 0x000a000601007387 */ /* 0x0001e20000100800 */
[----:B------:R-:W-:-:S03]  /*15640*/  IMAD R7, R28, UR5, RZ ;  /* 0x000000051c077c24 */ /* 0x000fc6000f8e02ff */
[----:B0-----:R-:W4:Y:S04]  /*15650*/  LDL.LU R6, [R1+0x128] ;  /* 0x0001280001067983 */ /* 0x001f280000300800 */
[----:B------:R0:W-:Y:S04]  /*15660*/  STL [R1+0xa10], R7 ;  /* 0x000a100701007387 */ /* 0x0001e80000100800 */
[----:B0-----:R-:W4:Y:S01]  /*15670*/  LDL.LU R7, [R1+0x124] ;  /* 0x0001240001077983 */ /* 0x001f220000300800 */
        /* <DEDUP_REMOVED lines=24> */
[----:B------:R0:W-:Y:S04]  /*15800*/  STL [R1+0xa28], R29 ;  /* 0x000a281d01007387 */ /* 0x0001e80000100800 */
[----:B0-----:R-:W3:Y:S01]  /*15810*/  LDL.LU R29, [R1+0xb8] ;  /* 0x0000b800011d7983 */ /* 0x001ee20000300800 */
[----:B------:R-:W-:Y:S02]  /*15820*/  IMAD R4, R4, UR5, RZ ;  /* 0x0000000504047c24 */ /* 0x000fe4000f8e02ff */
[----:B------:R-:W-:-:S03]  /*15830*/  IMAD R15, R15, UR5, RZ ;  /* 0x000000050f0f7c24 */ /* 0x000fc6000f8e02ff */
[----:B------:R0:W-:Y:S04]  /*15840*/  STL [R1+0xa30], R4 ;  /* 0x000a300401007387 */ /* 0x0001e80000100800 */
[----:B0-----:R-:W3:Y:S04]  /*15850*/  LDL.LU R4, [R1+0xb0] ;  /* 0x0000b00001047983 */ /* 0x001ee80000300800 */
[----:B------:R0:W-:Y:S01]  /*15860*/  STL [R1+0xa40], R15 ;  /* 0x000a400f01007387 */ /* 0x0001e20000100800 */
[----:B----4-:R-:W-:-:S03]  /*15870*/  IMAD R14, R14, UR5, RZ ;  /* 0x000000050e0e7c24 */ /* 0x010fc6000f8e02ff */
[----:B0-----:R-:W4:Y:S04]  /*15880*/  LDL.LU R15, [R1+0xac] ;  /* 0x0000ac00010f7983 */ /* 0x001f280000300800 */
[----:B------:R0:W-:Y:S04]  /*15890*/  STL [R1+0xa48], R14 ;  /* 0x000a480e01007387 */ /* 0x0001e80000100800 */
[----:B0-----:R-:W4:Y:S01]  /*158a0*/  LDL.LU R14, [R1+0xa8] ;  /* 0x0000a800010e7983 */ /* 0x001f220000300800 */
[----:B------:R-:W-:-:S05]  /*158b0*/  IMAD R6, R6, UR5, RZ ;  /* 0x0000000506067c24 */ /* 0x000fca000f8e02ff */
[----:B------:R0:W-:Y:S02]  /*158c0*/  STL [R1+0xa58], R6 ;  /* 0x000a580601007387 */ /* 0x0001e40000100800 */
[----:B0-----:R-:W-:-:S05]  /*158d0*/  IMAD R6, R7, UR5, RZ ;  /* 0x0000000507067c24 */ /* 0x001fca000f8e02ff */
        /* <DEDUP_REMOVED lines=42> */
[----:B------:R-:W-:Y:S04]  /*15b80*/  STL [R1+0x418], R0 ;  /* 0x0004180001007387 */ /* 0x000fe80000100800 */
[----:B------:R0:W-:Y:S04]  /*15b90*/  STL [R1+0x3f4], R6 ;  /* 0x0003f40601007387 */ /* 0x0001e80000100800 */
[----:B0-----:R-:W2:Y:S04]  /*15ba0*/  LDL.LU R6, [R1+0xa0] ;  /* 0x0000a00001067983 */ /* 0x001ea80000300800 */
[----:B------:R-:W2:Y:S01]  /*15bb0*/  LDL.LU R7, [R1+0x9c] ;  /* 0x00009c0001077983 */ /* 0x000ea20000300800 */
[----:B---3--:R-:W-:-:S05]  /*15bc0*/  IMAD R0, R29, UR5, RZ ;  /* 0x000000051d007c24 */ /* 0x008fca000f8e02ff */
[----:B------:R-:W-:Y:S04]  /*15bd0*/  STL [R1+0x3f0], R0 ;  /* 0x0003f00001007387 */ /* 0x000fe80000100800 */
[----:B------:R-:W3:Y:S01]  /*15be0*/  LDL.LU R8, [R1+0x98] ;  /* 0x0000980001087983 */ /* 0x000ee20000300800 */
[----:B------:R-:W-:-:S05]  /*15bf0*/  IMAD R9, R4, UR5, RZ ;  /* 0x0000000504097c24 */ /* 0x000fca000f8e02ff */
[----:B------:R0:W-:Y:S01]  /*15c00*/  STL [R1+0x3dc], R9 ;  /* 0x0003dc0901007387 */ /* 0x0001e20000100800 */
[----:B----4-:R-:W-:-:S03]  /*15c10*/  IMAD R4, R15, UR5, RZ ;  /* 0x000000050f047c24 */ /* 0x010fc6000f8e02ff */
[----:B0-----:R-:W4:Y:S04]  /*15c20*/  LDL.LU R9, [R1+0x94] ;  /* 0x0000940001097983 */ /* 0x001f280000300800 */
[----:B------:R-:W-:Y:S04]  /*15c30*/  STL [R1+0x3d8], R4 ;  /* 0x0003d80401007387 */ /* 0x000fe80000100800 */
[----:B------:R-:W4:Y:S01]  /*15c40*/  LDL.LU R10, [R1+0x90] ;  /* 0x00009000010a7983 */ /* 0x000f220000300800 */
[----:B------:R-:W-:-:S05]  /*15c50*/  IMAD R0, R14, UR5, RZ ;  /* 0x000000050e007c24 */ /* 0x000fca000f8e02ff */
        /* <DEDUP_REMOVED lines=28> */
[----:B0-----:R-:W2:Y:S01]  /*15e20*/  LDL.LU R6, [R1+0x2844] ;  /* 0x0028440001067983 */ /* 0x001ea20000300800 */
[----:B---3--:R-:W-:-:S03]  /*15e30*/  IMAD R8, R8, UR5, RZ ;  /* 0x0000000508087c24 */ /* 0x008fc6000f8e02ff */
[----:B------:R0:W-:Y:S04]  /*15e40*/  STL [R1+0x3b4], R7 ;  /* 0x0003b40701007387 */ /* 0x0001e80000100800 */
[----:B0-----:R-:W3:Y:S04]  /*15e50*/  LDL.LU R7, [R1+0x2840] ;  /* 0x0028400001077983 */ /* 0x001ee80000300800 */
[----:B------:R0:W-:Y:S01]  /*15e60*/  STL [R1+0x3b0], R8 ;  /* 0x0003b00801007387 */ /* 0x0001e20000100800 */
[----:B----4-:R-:W-:-:S03]  /*15e70*/  IMAD R9, R9, UR5, RZ ;  /* 0x0000000509097c24 */ /* 0x010fc6000f8e02ff */
[----:B0-----:R-:W4:Y:S01]  /*15e80*/  LDL.LU R8, [R1+0x283c] ;  /* 0x00283c0001087983 */ /* 0x001f220000300800 */
[----:B------:R-:W-:Y:S02]  /*15e90*/  IMAD R10, R10, UR5, RZ ;  /* 0x000000050a0a7c24 */ /* 0x000fe4000f8e02ff */
[----:B------:R-:W-:Y:S02]  /*15ea0*/  IMAD R27, R27, UR5, RZ ;  /* 0x000000051b1b7c24 */ /* 0x000fe4000f8e02ff */
[----:B------:R-:W-:Y:S02]  /*15eb0*/  IMAD R26, R26, UR5, RZ ;  /* 0x000000051a1a7c24 */ /* 0x000fe4000f8e02ff */
[----:B------:R-:W-:Y:S02]  /*15ec0*/  IMAD R25, R25, UR5, RZ ;  /* 0x0000000519197c24 */ /* 0x000fe4000f8e02ff */
[----:B------:R-:W-:Y:S02]  /*15ed0*/  IMAD R24, R24, UR5, RZ ;  /* 0x0000000518187c24 */ /* 0x000fe4000f8e02ff */
[----:B------:R-:W-:-:S02]  /*15ee0*/  IMAD R23, R23, UR5, RZ ;  /* 0x0000000517177c24 */ /* 0x000fc4000f8e02ff */
        /* <DEDUP_REMOVED lines=16> */
[----:B--2---:R-:W-:-:S05]  /*15ff0*/  IMAD R5, R5, UR5, RZ ;  /* 0x0000000505057c24 */ /* 0x004fca000f8e02ff */
[----:B------:R-:W-:Y:S04]  /*16000*/  STL [R1+0x3bc], R5 ;  /* 0x0003bc0501007387 */ /* 0x000fe80000100800 */
[----:B------:R0:W-:Y:S04]  /*16010*/  STL [R1+0x2708], R5 ;  /* 0x0027080501007387 */ /* 0x0001e80000100800 */
[----:B0-----:R-:W2:Y:S04]  /*16020*/  LDL.LU R5, [R1+0xc] ;  /* 0x00000c0001057983 */ /* 0x001ea80000300800 */
[----:B------:R0:W-:Y:S04]  /*16030*/  STL [R1+0x3ac], R9 ;  /* 0x0003ac0901007387 */ /* 0x0001e80000100800 */
[----:B0-----:R-:W3:Y:S04]  /*16040*/  LDL.LU R9, [R1+0x2838] ;  /* 0x0028380001097983 */ /* 0x001ee80000300800 */
[----:B------:R0:W-:Y:S04]  /*16050*/  STL [R1+0x3a8], R10 ;  /* 0x0003a80a01007387 */ /* 0x0001e80000100800 */
[----:B0-----:R-:W4:Y:S04]  /*16060*/  LDL.LU R10, [R1+0x2834] ;  /* 0x00283400010a7983 */ /* 0x001f280000300800 */
        /* <DEDUP_REMOVED lines=42> */
[----:B--2---:R-:W-:-:S05]  /*16310*/  IMAD R5, R5, UR5, RZ ;  /* 0x0000000505057c24 */ /* 0x004fca000f8e02ff */
[----:B------:R0:W-:Y:S01]  /*16320*/  STL [R1+0x350], R5 ;  /* 0x0003500501007387 */ /* 0x0001e20000100800 */
[----:B----4-:R-:W-:Y:S02]  /*16330*/  IMAD R0, R0, UR5, RZ ;  /* 0x0000000500007c24 */ /* 0x010fe4000f8e02ff */
[----:B---3--:R-:W-:Y:S02]  /*16340*/  IMAD R28, R28, UR5, RZ ;  /* 0x000000051c1c7c24 */ /* 0x008fe4000f8e02ff */
[----:B0-----:R-:W-:Y:S02]  /*16350*/  IMAD R5, R14, UR5, RZ ;  /* 0x000000050e057c24 */ /* 0x001fe4000f8e02ff */
[----:B------:R-:W2:Y:S04]  /*16360*/  LDL.LU R14, [R1+0x27dc] ;  /* 0x0027dc00010e7983 */ /* 0x000ea80000300800 */
[----:B------:R0:W-:Y:S02]  /*16370*/  STL [R1+0x34c], R5 ;  /* 0x00034c0501007387 */ /* 0x0001e40000100800 */
[----:B0-----:R-:W-:-:S02]  /*16380*/  IMAD R5, R15, UR5, RZ ;  /* 0x000000050f057c24 */ /* 0x001fc4000f8e02ff */
[----:B------:R-:W2:Y:S04]  /*16390*/  LDL.LU R15, [R1+0x27d8] ;  /* 0x0027d800010f7983 */ /* 0x000ea80000300800 */
[----:B------:R0:W-:Y:S02]  /*163a0*/  STL [R1+0x348], R5 ;  /* 0x0003480501007387 */ /* 0x0001e40000100800 */
[----:B0-----:R-:W-:Y:S02]  /*163b0*/  IMAD R5, R4, UR5, RZ ;  /* 0x0000000504057c24 */ /* 0x001fe4000f8e02ff */
[----:B------:R-:W-:-:S03]  /*163c0*/  IMAD R4, R29, UR5, RZ ;  /* 0x000000051d047c24 */ /* 0x000fc6000f8e02ff */
[----:B------:R0:W-:Y:S04]  /*163d0*/  STL [R1+0x344], R5 ;  /* 0x0003440501007387 */ /* 0x0001e80000100800 */
[----:B------:R1:W-:Y:S01]  /*163e0*/  STL [R1+0x340], R4 ;  /* 0x0003400401007387 */ /* 0x0003e20000100800 */
[----:B0-----:R-:W-:-:S03]  /*163f0*/  IMAD R5, R17, UR5, RZ ;  /* 0x0000000511057c24 */ /* 0x001fc6000f8e02ff */
[----:B------:R-:W-:Y:S01]  /*16400*/  STL [R1+0x33c], R28 ;  /* 0x00033c1c01007387 */ /* 0x000fe20000100800 */
[----:B-1----:R-:W-:-:S03]  /*16410*/  IMAD R4, R13, UR5, RZ ;  /* 0x000000050d047c24 */ /* 0x002fc6000f8e02ff */
        /* <DEDUP_REMOVED lines=25> */
[----:B------:R-:W3:Y:S04]  /*165b0*/  LDL R26, [R1+0x58] ;  /* 0x00005800011a7983 */ /* 0x000ee80000100800 */
[----:B------:R1:W-:Y:S04]  /*165c0*/  STL [R1+0x304], R4 ;  /* 0x0003040401007387 */ /* 0x0003e80000100800 */
[----:B------:R-:W4:Y:S04]  /*165d0*/  LDL R25, [R1+0x5c] ;  /* 0x00005c0001197983 */ /* 0x000f280000100800 */
[----:B------:R1:W-:Y:S04]  /*165e0*/  STL [R1+0x300], R0 ;  /* 0x0003000001007387 */ /* 0x0003e80000100800 */
[----:B------:R-:W4:Y:S01]  /*165f0*/  LDL R24, [R1+0x60] ;  /* 0x0000600001187983 */ /* 0x000f220000100800 */
[----:B0-----:R-:W-:-:S02]  /*16600*/  IMAD R5, R27, UR5, RZ ;  /* 0x000000051b057c24 */ /* 0x001fc4000f8e02ff */
[----:B-1----:R-:W-:Y:S02]  /*16610*/  IMAD R4, R9, UR5, RZ ;  /* 0x0000000509047c24 */ /* 0x002fe4000f8e02ff */
[----:B------:R-:W-:Y:S01]  /*16620*/  IMAD R0, R10, UR5, RZ ;  /* 0x000000050a007c24 */ /* 0x000fe2000f8e02ff */
[----:B----4-:R-:W-:Y:S04]  /*16630*/  STL.64 [R1+0x27d0], R24 ;  /* 0x0027d01801007387 */ /* 0x010fe80000100a00 */
[----:B------:R-:W4:Y:S04]  /*16640*/  LDL R23, [R1+0x68] ;  /* 0x0000680001177983 */ /* 0x000f280000100800 */
        /* <DEDUP_REMOVED lines=12> */
[----:B------:R-:W3:Y:S04]  /*16710*/  LDL R27, [R1+0x2c] ;  /* 0x00002c00011b7983 */ /* 0x000ee80000100800 */
[----:B------:R-:W4:Y:S04]  /*16720*/  LDL R10, [R1+0x24] ;  /* 0x00002400010a7983 */ /* 0x000f280000100800 */
[----:B------:R0:W-:Y:S04]  /*16730*/  STL [R1+0x2f8], R0 ;  /* 0x0002f80001007387 */ /* 0x0001e80000100800 */
[----:B------:R-:W3:Y:S04]  /*16740*/  LDL R9, [R1+0x1c] ;  /* 0x00001c0001097983 */ /* 0x000ee80000100800 */
[----:B------:R-:W-:Y:S01]  /*16750*/  STL [R1+0x2f4], R4 ;  /* 0x0002f40401007387 */ /* 0x000fe20000100800 */
[----:B0-----:R-:W-:-:S03]  /*16760*/  IMAD R0, R8, UR5, RZ ;  /* 0x0000000508007c24 */ /* 0x001fc6000f8e02ff */
[----:B------:R-:W4:Y:S04]  /*16770*/  LDL R8, [R1+0x18] ;  /* 0x0000180001087983 */ /* 0x000f280000100800 */
[----:B------:R-:W-:Y:S04]  /*16780*/  STL [R1+0x2fc], R5 ;  /* 0x0002fc0501007387 */ /* 0x000fe80000100800 */
[----:B------:R0:W-:Y:S01]  /*16790*/  STL [R1+0x2f0], R0 ;  /* 0x0002f00001007387 */ /* 0x0001e20000100800 */
[----:B--2---:R-:W-:-:S04]  /*167a0*/  IMAD.WIDE R24, R3, 0x2, R14 ;  /* 0x0000000203187825 */ /* 0x004fc800078e020e */
[----:B0-----:R-:W-:Y:S02]  /*167b0*/  IMAD R0, R7, UR5, RZ ;  /* 0x0000000507007c24 */ /* 0x001fe4000f8e02ff */
[----:B------:R-:W2:Y:S04]  /*167c0*/  LDL R7, [R1+0x10] ;  /* 0x0000100001077983 */ /* 0x000ea80000100800 */
[----:B------:R-:W-:Y:S04]  /*167d0*/  STL [R1+0x2ec], R0 ;  /* 0x0002ec0001007387 */ /* 0x000fe80000100800 */
[----:B------:R0:W-:Y:S04]  /*167e0*/  STL.64 [R1+0x2e0], R24 ;  /* 0x0002e01801007387 */ /* 0x0001e80000100a00 */
[----:B0-----:R-:W3:Y:S01]  /*167f0*/  LDL.LU.64 R24, [R1+0x27d0] ;  /* 0x0027d00001187983 */ /* 0x001ee20000300a00 */
[----:B------:R-:W-:-:S05]  /*16800*/  IMAD R4, R6, UR5, RZ ;  /* 0x0000000506047c24 */ /* 0x000fca000f8e02ff */
[----:B------:R-:W-:Y:S04]  /*16810*/  STL [R1+0x2e8], R4 ;  /* 0x0002e80401007387 */ /* 0x000fe80000100800 */
[----:B------:R4:W-:Y:S02]  /*16820*/  STL.64 [R1+0x2710], R4 ;  /* 0x0027100401007387 */ /* 0x0009e40000100a00 */
[----:B----4-:R-:W-:-:S04]  /*16830*/  IMAD.WIDE R4, R8, 0x2, R14 ;  /* 0x0000000208047825 */ /* 0x010fc800078e020e */
[----:B--2---:R-:W-:-:S05]  /*16840*/  IMAD.WIDE R6, R7, 0x2, R14 ;  /* 0x0000000207067825 */ /* 0x004fca00078e020e */
[----:B------:R3:W-:Y:S04]  /*16850*/  STL.64 [R1+0x2d8], R6 ;  /* 0x0002d80601007387 */ /* 0x0007e80000100a00 */
[----:B------:R0:W-:Y:S01]  /*16860*/  STL.64 [R1+0x2d0], R4 ;  /* 0x0002d00401007387 */ /* 0x0001e20000100a00 */
[----:B---3--:R-:W-:-:S04]  /*16870*/  IMAD.WIDE R6, R9, 0x2, R14 ;  /* 0x0000000209067825 */ /* 0x008fc800078e020e */
[--C-:B0-----:R-:W-:Y:S01]  /*16880*/  IMAD.WIDE R4, R10, 0x2, R14.reuse ;  /* 0x000000020a047825 */ /* 0x101fe200078e020e */
[----:B------:R0:W-:Y:S03]  /*16890*/  STL.64 [R1+0x2c8], R6 ;  /* 0x0002c80601007387 */ /* 0x0001e60000100a00 */
[--C-:B------:R-:W-:Y:S01]  /*168a0*/  IMAD.WIDE R8, R27, 0x2, R14.reuse ;  /* 0x000000021b087825 */ /* 0x100fe200078e020e */
[----:B------:R1:W-:Y:S04]  /*168b0*/  STL.64 [R1+0x2c0], R4 ;  /* 0x0002c00401007387 */ /* 0x0003e80000100a00 */
[----:B------:R2:W-:Y:S01]  /*168c0*/  STL.64 [R1+0x2b8], R8 ;  /* 0x0002b80801007387 */ /* 0x0005e20000100a00 */
[----:B0-----:R-:W-:-:S04]  /*168d0*/  IMAD.WIDE R6, R26, 0x2, R14 ;  /* 0x000000021a067825 */ /* 0x001fc800078e020e */
[--C-:B-1----:R-:W-:Y:S01]  /*168e0*/  IMAD.WIDE R4, R25, 0x2, R14.reuse ;  /* 0x0000000219047825 */ /* 0x102fe200078e020e */
[----:B------:R0:W-:Y:S03]  /*168f0*/  STL.64 [R1+0x2b0], R6 ;  /* 0x0002b00601007387 */ /* 0x0001e60000100a00 */
[--C-:B--2---:R-:W-:Y:S01]  /*16900*/  IMAD.WIDE R8, R24, 0x2, R14.reuse ;  /* 0x0000000218087825 */ /* 0x104fe200078e020e */
        /* <DEDUP_REMOVED lines=22> */
[----:B------:R-:W-:Y:S03]  /*16a70*/  STL.64 [R1+0x250], R6 ;  /* 0x0002500601007387 */ /* 0x000fe60000100a00 */
[--C-:B--2---:R-:W-:Y:S01]  /*16a80*/  IMAD.WIDE R8, R28, 0x2, R14.reuse ;  /* 0x000000021c087825 */ /* 0x104fe200078e020e */
[----:B------:R0:W-:Y:S04]  /*16a90*/  STL.64 [R1+0x248], R4 ;  /* 0x0002480401007387 */ /* 0x0001e80000100a00 */
[----:B0-----:R-:W2:Y:S04]  /*16aa0*/  LDL R4, [R1+0x460] ;  /* 0x0004600001047983 */ /* 0x001ea80000100800 */
[----:B------:R-:W-:Y:S04]  /*16ab0*/  STL.64 [R1+0x240], R8 ;  /* 0x0002400801007387 */ /* 0x000fe80000100a00 */
[----:B------:R-:W2:Y:S01]  /*16ac0*/  LDL R5, [R1+0x464] ;  /* 0x0004640001057983 */ /* 0x000ea20000100800 */
[----:B------:R-:W-:-:S05]  /*16ad0*/  IMAD.WIDE R6, R29, 0x2, R14 ;  /* 0x000000021d067825 */ /* 0x000fca00078e020e */
[----:B------:R-:W-:Y:S04]  /*16ae0*/  STL.64 [R1+0x238], R6 ;  /* 0x0002380601007387 */ /* 0x000fe80000100a00 */
[----:B--2---:R0:W-:Y:S04]  /*16af0*/  STL.64 [R1+0x27b8], R4 ;  /* 0x0027b80401007387 */ /* 0x0041e80000100a00 */
[----:B0-----:R-:W2:Y:S04]  /*16b00*/  LDL R5, [R1+0x450] ;  /* 0x0004500001057983 */ /* 0x001ea80000100800 */
[----:B------:R-:W3:Y:S04]  /*16b10*/  LDL R4, [R1+0x43c] ;  /* 0x00043c0001047983 */ /* 0x000ee80000100800 */
[----:B--2---:R0:W-:Y:S04]  /*16b20*/  STL [R1+0x27c0], R5 ;  /* 0x0027c00501007387 */ /* 0x0041e80000100800 */
[----:B0-----:R-:W2:Y:S04]  /*16b30*/  LDL R5, [R1+0x438] ;  /* 0x0004380001057983 */ /* 0x001ea80000100800 */
[----:B---3--:R0:W-:Y:S04]  /*16b40*/  STL [R1+0x27c4], R4 ;  /* 0x0027c40401007387 */ /* 0x0081e80000100800 */
[----:B0-----:R-:W3:Y:S01]  /*16b50*/  LDL R4, [R1+0x42c] ;  /* 0x00042c0001047983 */ /* 0x001ee20000100800 */
[----:B------:R-:W-:Y:S01]  /*16b60*/  IMAD R0, R2, UR5, RZ ;  /* 0x0000000502007c24 */ /* 0x000fe2000f8e02ff */
[----:B------:R-:W-:-:S02]  /*16b70*/  ULDC UR5, c[0x0][0x234] ;  /* 0x00008d0000057ab9 */ /* 0x000fc40000000800 */
[----:B--2---:R0:W-:Y:S04]  /*16b80*/  STL [R1+0x27c8], R5 ;  /* 0x0027c80501007387 */ /* 0x0041e80000100800 */
[----:B0-----:R-:W2:Y:S04]  /*16b90*/  LDL R5, [R1+0x428] ;  /* 0x0004280001057983 */ /* 0x001ea80000100800 */
[----:B---3--:R2:W-:Y:S04]  /*16ba0*/  STL [R1+0x27cc], R4 ;  /* 0x0027cc0401007387 */ /* 0x0085e80000100800 */
        /* <DEDUP_REMOVED lines=21> */
[----:B------:R-:W3:Y:S04]  /*16d00*/  LDL.LU R28, [R1+0x54c] ;  /* 0x00054c00011c7983 */ /* 0x000ee80000300800 */
[----:B------:R-:W3:Y:S01]  /*16d10*/  LDL.LU R29, [R1+0x558] ;  /* 0x00055800011d7983 */ /* 0x000ee20000300800 */
[----:B--2---:R-:W-:-:S03]  /*16d20*/  IMAD.WIDE R4, R5, 0x2, R14 ;  /* 0x0000000205047825 */ /* 0x004fc600078e020e */
[----:B---3--:R0:W-:Y:S04]  /*16d30*/  STL.64 [R1+0x27b0], R28 ;  /* 0x0027b01c01007387 */ /* 0x0081e80000100a00 */
[----:B0-----:R-:W2:Y:S04]  /*16d40*/  LDL R29, [R1+0x454] ;  /* 0x00045400011d7983 */ /* 0x001ea80000100800 */
[----:B------:R0:W-:Y:S04]  /*16d50*/  STL.64 [R1+0x230], R4 ;  /* 0x0002300401007387 */ /* 0x0001e80000100a00 */
[----:B0-----:R-:W3:Y:S02]  /*16d60*/  LDL.LU R4, [R1+0x27cc] ;  /* 0x0027cc0001047983 */ /* 0x001ee40000300800 */
[----:B---3--:R-:W-:-:S05]  /*16d70*/  IMAD.WIDE R4, R4, 0x2, R14 ;  /* 0x0000000204047825 */ /* 0x008fca00078e020e */
        /* <DEDUP_REMOVED lines=10> */
[----:B0-----:R-:W3:Y:S01]  /*16e20*/  LDL.LU.64 R4, [R1+0x27b8] ;  /* 0x0027b80001047983 */ /* 0x001ee20000300a00 */
[----:B--2---:R-:W-:-:S05]  /*16e30*/  IMAD.WIDE R28, R29, 0x2, R14 ;  /* 0x000000021d1c7825 */ /* 0x004fca00078e020e */
[----:B------:R3:W-:Y:S02]  /*16e40*/  STL.64 [R1+0x208], R28 ;  /* 0x0002081c01007387 */ /* 0x0007e40000100a00 */
[----:B---3--:R-:W-:-:S04]  /*16e50*/  IMAD.WIDE R28, R4, 0x2, R14 ;  /* 0x00000002041c7825 */ /* 0x008fc800078e020e */
[--C-:B------:R-:W-:Y:S01]  /*16e60*/  IMAD.WIDE R4, R5, 0x2, R14.reuse ;  /* 0x0000000205047825 */ /* 0x100fe200078e020e */
[----:B------:R0:W-:Y:S04]  /*16e70*/  STL.64 [R1+0x200], R28 ;  /* 0x0002001c01007387 */ /* 0x0001e80000100a00 */
[----:B------:R4:W-:Y:S04]  /*16e80*/  STL.64 [R1+0x2718], R2 ;  /* 0x0027180201007387 */ /* 0x0009e80000100a00 */
[----:B------:R1:W-:Y:S01]  /*16e90*/  STL.64 [R1+0x1f8], R4 ;  /* 0x0001f80401007387 */ /* 0x0003e20000100a00 */
[----:B0-----:R-:W-:-:S04]  /*16ea0*/  IMAD.WIDE R28, R2, 0x2, R14 ;  /* 0x00000002021c7825 */ /* 0x001fc800078e020e */
[--C-:B----4-:R-:W-:Y:S01]  /*16eb0*/  IMAD.WIDE R2, R7, 0x2, R14.reuse ;  /* 0x0000000207027825 */ /* 0x110fe200078e020e */
[----:B------:R-:W-:Y:S03]  /*16ec0*/  STL.64 [R1+0x1f0], R28 ;  /* 0x0001f01c01007387 */ /* 0x000fe60000100a00 */
[--C-:B-1----:R-:W-:Y:S01]  /*16ed0*/  IMAD.WIDE R4, R6, 0x2, R14.reuse ;  /* 0x0000000206047825 */ /* 0x102fe200078e020e */
[----:B------:R-:W-:Y:S04]  /*16ee0*/  STL.64 [R1+0x2688], R6 ;  /* 0x0026880601007387 */ /* 0x000fe80000100a00 */
[----:B------:R0:W-:Y:S04]  /*16ef0*/  STL.64 [R1+0x1e8], R4 ;  /* 0x0001e80401007387 */ /* 0x0001e80000100a00 */
[----:B------:R1:W-:Y:S04]  /*16f00*/  STL.64 [R1+0x1e0], R2 ;  /* 0x0001e00201007387 */ /* 0x0003e80000100a00 */
[----:B------:R-:W-:Y:S01]  /*16f10*/  STL.64 [R1+0x2690], R8 ;  /* 0x0026900801007387 */ /* 0x000fe20000100a00 */
[----:B0-----:R-:W-:-:S04]  /*16f20*/  IMAD.WIDE R4, R8, 0x2, R14 ;  /* 0x0000000208047825 */ /* 0x001fc800078e020e */
[--C-:B-1----:R-:W-:Y:S01]  /*16f30*/  IMAD.WIDE R2, R9, 0x2, R14.reuse ;  /* 0x0000000209027825 */ /* 0x102fe200078e020e */
[----:B------:R0:W-:Y:S03]  /*16f40*/  STL.64 [R1+0x1d8], R4 ;  /* 0x0001d80401007387 */ /* 0x0001e60000100a00 */
[--C-:B------:R-:W-:Y:S01]  /*16f50*/  IMAD.WIDE R6, R10, 0x2, R14.reuse ;  /* 0x000000020a067825 */ /* 0x100fe200078e020e */
[----:B------:R1:W-:Y:S04]  /*16f60*/  STL.64 [R1+0x1d0], R2 ;  /* 0x0001d00201007387 */ /* 0x0003e80000100a00 */
[----:B------:R2:W-:Y:S01]  /*16f70*/  STL.64 [R1+0x1c8], R6 ;  /* 0x0001c80601007387 */ /* 0x0005e20000100a00 */
[----:B0-----:R-:W-:-:S03]  /*16f80*/  IMAD.WIDE R4, R27, 0x2, R14 ;  /* 0x000000021b047825 */ /* 0x001fc600078e020e */
[----:B------:R-:W-:Y:S01]  /*16f90*/  STL.64 [R1+0x2698], R26 ;  /* 0x0026981a01007387 */ /* 0x000fe20000100a00 */
[----:B-1----:R-:W-:-:S03]  /*16fa0*/  IMAD.WIDE R2, R26, 0x2, R14 ;  /* 0x000000021a027825 */ /* 0x002fc600078e020e */
[----:B------:R0:W-:Y:S04]  /*16fb0*/  STL.64 [R1+0x1c0], R4 ;  /* 0x0001c00401007387 */ /* 0x0001e80000100a00 */
[----:B------:R1:W-:Y:S01]  /*16fc0*/  STL.64 [R1+0x1b8], R2 ;  /* 0x0001b80201007387 */ /* 0x0003e20000100a00 */
[----:B--2---:R-:W-:-:S04]  /*16fd0*/  IMAD.WIDE R6, R21, 0x2, R14 ;  /* 0x0000000215067825 */ /* 0x004fc800078e020e */
[----:B0-----:R-:W-:-:S04]  /*16fe0*/  IMAD.WIDE R4, R25, 0x2, R14 ;  /* 0x0000000219047825 */ /* 0x001fc800078e020e */
[--C-:B-1----:R-:W-:Y:S01]  /*16ff0*/  IMAD.WIDE R2, R23, 0x2, R14.reuse ;  /* 0x0000000217027825 */ /* 0x102fe200078e020e */
[----:B------:R0:W-:Y:S04]  /*17000*/  STL.64 [R1+0x1b0], R4 ;  /* 0x0001b00401007387 */ /* 0x0001e80000100a00 */
[----:B------:R1:W-:Y:S01]  /*17010*/  STL.64 [R1+0x1a8], R2 ;  /* 0x0001a80201007387 */ /* 0x0003e20000100a00 */
[----:B------:R-:W-:-:S03]  /*17020*/  IMAD.WIDE R28, R12, 0x2, R14 ;  /* 0x000000020c1c7825 */ /* 0x000fc600078e020e */
[----:B------:R2:W-:Y:S01]  /*17030*/  STL.64 [R1+0x1a0], R6 ;  /* 0x0001a00601007387 */ /* 0x0005e20000100a00 */
[----:B0-----:R-:W-:-:S03]  /*17040*/  IMAD.WIDE R4, R19, 0x2, R14 ;  /* 0x0000000213047825 */ /* 0x001fc600078e020e */
[----:B------:R-:W3:Y:S01]  /*17050*/  LDL R26, [R1+0x580] ;  /* 0x00058000011a7983 */ /* 0x000ee20000100800 */
[----:B-1----:R-:W-:-:S03]  /*17060*/  IMAD.WIDE R2, R11, 0x2, R14 ;  /* 0x000000020b027825 */ /* 0x002fc600078e020e */
[----:B------:R-:W-:Y:S04]  /*17070*/  STL.64 [R1+0x198], R4 ;  /* 0x0001980401007387 */ /* 0x000fe80000100a00 */
[----:B------:R-:W4:Y:S04]  /*17080*/  LDL R27, [R1+0x584] ;  /* 0x00058400011b7983 */ /* 0x000f280000100800 */
[----:B------:R0:W-:Y:S04]  /*17090*/  STL.64 [R1+0x190], R2 ;  /* 0x0001900201007387 */ /* 0x0001e80000100a00 */
[----:B------:R-:W4:Y:S04]  /*170a0*/  LDL R8, [R1+0x58c] ;  /* 0x00058c0001087983 */ /* 0x000f280000100800 */
[----:B------:R-:W4:Y:S04]  /*170b0*/  LDL R9, [R1+0x598] ;  /* 0x0005980001097983 */ /* 0x000f280000100800 */
[----:B--2---:R-:W2:Y:S04]  /*170c0*/  LDL R6, [R1+0x59c] ;  /* 0x00059c0001067983 */ /* 0x004ea80000100800 */
[----:B------:R-:W2:Y:S04]  /*170d0*/  LDL R7, [R1+0x5a8] ;  /* 0x0005a80001077983 */ /* 0x000ea80000100800 */
[----:B0-----:R-:W2:Y:S04]  /*170e0*/  LDL R2, [R1+0x5ac] ;  /* 0x0005ac0001027983 */ /* 0x001ea80000100800 */
[----:B------:R-:W2:Y:S04]  /*170f0*/  LDL R3, [R1+0x5b8] ;  /* 0x0005b80001037983 */ /* 0x000ea80000100800 */
[----:B------:R-:W2:Y:S04]  /*17100*/  LDL R4, [R1+0x5bc] ;  /* 0x0005bc0001047983 */ /* 0x000ea80000100800 */
[----:B------:R-:W2:Y:S04]  /*17110*/  LDL R5, [R1+0x5c8] ;  /* 0x0005c80001057983 */ /* 0x000ea80000100800 */
[----:B------:R0:W-:Y:S04]  /*17120*/  STL.64 [R1+0x26a0], R10 ;  /* 0x0026a00a01007387 */ /* 0x0001e80000100a00 */
[----:B0-----:R-:W3:Y:S04]  /*17130*/  LDL R10, [R1+0x570] ;  /* 0x00057000010a7983 */ /* 0x001ee80000100800 */
[----:B------:R-:W4:Y:S04]  /*17140*/  LDL R11, [R1+0x574] ;  /* 0x00057400010b7983 */ /* 0x000f280000100800 */
[----:B------:R0:W-:Y:S04]  /*17150*/  STL.64 [R1+0x188], R28 ;  /* 0x0001881c01007387 */ /* 0x0001e80000100a00 */
[----:B------:R1:W-:Y:S01]  /*17160*/  STL.64 [R1+0x26a8], R12 ;  /* 0x0026a80c01007387 */ /* 0x0003e20000100a00 */
[----:B0-----:R-:W-:-:S03]  /*17170*/  IMAD.WIDE R28, R13, 0x2, R14 ;  /* 0x000000020d1c7825 */ /* 0x001fc600078e020e */
[----:B-1----:R-:W2:Y:S04]  /*17180*/  LDL R13, [R1+0x55c] ;  /* 0x00055c00010d7983 */ /* 0x002ea80000100800 */
[----:B------:R0:W-:Y:S02]  /*17190*/  STL.64 [R1+0x180], R28 ;  /* 0x0001801c01007387 */ /* 0x0001e40000100a00 */
[----:B0-----:R-:W-:-:S05]  /*171a0*/  IMAD.WIDE R28, R16, 0x2, R14 ;  /* 0x00000002101c7825 */ /* 0x001fca00078e020e */
[----:B------:R0:W-:Y:S02]  /*171b0*/  STL.64 [R1+0x178], R28 ;  /* 0x0001781c01007387 */ /* 0x0001e40000100a00 */
[----:B0-----:R-:W-:-:S05]  /*171c0*/  IMAD.WIDE R28, R17, 0x2, R14 ;  /* 0x00000002111c7825 */ /* 0x001fca00078e020e */
[----:B------:R0:W-:Y:S04]  /*171d0*/  STL.64 [R1+0x170], R28 ;  /* 0x0001701c01007387 */ /* 0x0001e80000100a00 */
[----:B0-----:R-:W3:Y:S04]  /*171e0*/  LDL.LU.64 R28, [R1+0x27b0] ;  /* 0x0027b000011c7983 */ /* 0x001ee80000300a00 */
[----:B------:R0:W-:Y:S04]  /*171f0*/  STL.64 [R1+0x26b0], R16 ;  /* 0x0026b01001007387 */ /* 0x0001e80000100a00 */
[----:B------:R1:W-:Y:S01]  /*17200*/  STL.64 [R1+0x26b8], R18 ;  /* 0x0026b81201007387 */ /* 0x0003e20000100a00 */
[----:B0-----:R-:W-:-:S05]  /*17210*/  IMAD.WIDE R16, R18, 0x2, R14 ;  /* 0x0000000212107825 */ /* 0x001fca00078e020e */
[----:B------:R0:W-:Y:S01]  /*17220*/  STL.64 [R1+0x168], R16 ;  /* 0x0001681001007387 */ /* 0x0001e20000100a00 */
[----:B-1----:R-:W-:-:S03]  /*17230*/  IMAD.WIDE R18, R22, 0x2, R14 ;  /* 0x0000000216127825 */ /* 0x002fc600078e020e */
[----:B------:R-:W-:Y:S01]  /*17240*/  STL.64 [R1+0x26c0], R20 ;  /* 0x0026c01401007387 */ /* 0x000fe20000100a00 */
[----:B0-----:R-:W-:-:S05]  /*17250*/  IMAD.WIDE R16, R20, 0x2, R14 ;  /* 0x0000000214107825 */ /* 0x001fca00078e020e */
[----:B------:R0:W-:Y:S04]  /*17260*/  STL.64 [R1+0x160], R16 ;  /* 0x0001601001007387 */ /* 0x0001e80000100a00 */
[----:B------:R-:W-:Y:S04]  /*17270*/  STL.64 [R1+0x26c8], R22 ;  /* 0x0026c81601007387 */ /* 0x000fe80000100a00 */
[----:B------:R3:W-:Y:S01]  /*17280*/  STL.64 [R1+0x158], R18 ;  /* 0x0001581201007387 */ /* 0x0007e20000100a00 */
[----:B0-----:R-:W-:-:S03]  /*17290*/  IMAD.WIDE R16, R24, 0x2, R14 ;  /* 0x0000000218107825 */ /* 0x001fc600078e020e */
[----:B------:R-:W-:Y:S04]  /*172a0*/  STL.64 [R1+0x26d0], R24 ;  /* 0x0026d01801007387 */ /* 0x000fe80000100a00 */
[----:B------:R0:W-:Y:S01]  /*172b0*/  STL.64 [R1+0x150], R16 ;  /* 0x0001501001007387 */ /* 0x0001e20000100a00 */
[----:B---3--:R-:W-:-:S03]  /*172c0*/  IMAD.WIDE R18, R28, 0x2, R14 ;  /* 0x000000021c127825 */ /* 0x008fc600078e020e */
[----:B------:R-:W-:Y:S01]  /*172d0*/  STL.64 [R1+0x26d8], R28 ;  /* 0x0026d81c01007387 */ /* 0x000fe20000100a00 */
[----:B0-----:R-:W-:-:S03]  /*172e0*/  IMAD.WIDE R16, R29, 0x2, R14 ;  /* 0x000000021d107825 */ /* 0x001fc600078e020e */
[----:B------:R2:W-:Y:S04]  /*172f0*/  STL.64 [R1+0x148], R18 ;  /* 0x0001481201007387 */ /* 0x0005e80000100a00 */
[----:B------:R0:W-:Y:S01]  /*17300*/  STL.64 [R1+0x140], R16 ;  /* 0x0001401001007387 */ /* 0x0001e20000100a00 */
[----:B--2---:R-:W-:-:S04]  /*17310*/  IMAD.WIDE R18, R13, 0x2, R14 ;  /* 0x000000020d127825 */ /* 0x004fc800078e020e */
[--C-:B0-----:R-:W-:Y:S01]  /*17320*/  IMAD.WIDE R16, R10, 0x2, R14.reuse ;  /* 0x000000020a107825 */ /* 0x101fe200078e020e */
[----:B------:R-:W-:Y:S03]  /*17330*/  STL.64 [R1+0x3c8], R18 ;  /* 0x0003c81201007387 */ /* 0x000fe60000100a00 */
[--C-:B----4-:R-:W-:Y:S01]  /*17340*/  IMAD.WIDE R12, R11, 0x2, R14.reuse ;  /* 0x000000020b0c7825 */ /* 0x110fe200078e020e */
[----:B------:R0:W-:Y:S03]  /*17350*/  STL.64 [R1+0x3e0], R16 ;  /* 0x0003e01001007387 */ /* 0x0001e60000100a00 */
[--C-:B------:R-:W-:Y:S01]  /*17360*/  IMAD.WIDE R10, R26, 0x2, R14.reuse ;  /* 0x000000021a0a7825 */ /* 0x100fe200078e020e */
[----:B------:R1:W-:Y:S04]  /*17370*/  STL.64 [R1+0x3f8], R12 ;  /* 0x0003f80c01007387 */ /* 0x0003e80000100a00 */
[----:B------:R2:W-:Y:S01]  /*17380*/  STL.64 [R1+0x408], R10 ;  /* 0x0004080a01007387 */ /* 0x0005e20000100a00 */
[----:B0-----:R-:W-:-:S04]  /*17390*/  IMAD.WIDE R16, R27, 0x2, R14 ;  /* 0x000000021b107825 */ /* 0x001fc800078e020e */
[--C-:B-1----:R-:W-:Y:S01]  /*173a0*/  IMAD.WIDE R12, R8, 0x2, R14.reuse ;  /* 0x00000002080c7825 */ /* 0x102fe200078e020e */
[----:B------:R-:W-:Y:S03]  /*173b0*/  STL.64 [R1+0x420], R16 ;  /* 0x0004201001007387 */ /* 0x000fe60000100a00 */
[--C-:B--2---:R-:W-:Y:S01]  /*173c0*/  IMAD.WIDE R10, R9, 0x2, R14.reuse ;  /* 0x00000002090a7825 */ /* 0x104fe200078e020e */
[----:B------:R-:W-:Y:S03]  /*173d0*/  STL.64 [R1+0x430], R12 ;  /* 0x0004300c01007387 */ /* 0x000fe60000100a00 */
[--C-:B------:R-:W-:Y:S01]  /*173e0*/  IMAD.WIDE R8, R6, 0x2, R14.reuse ;  /* 0x0000000206087825 */ /* 0x100fe200078e020e */
        /* <DEDUP_REMOVED lines=8> */
[----:B------:R-:W-:Y:S04]  /*17470*/  STL.64 [R1+0x498], R8 ;  /* 0x0004980801007387 */ /* 0x000fe80000100a00 */
[----:B------:R-:W2:Y:S04]  /*17480*/  LDL R28, [R1+0x5f8] ;  /* 0x0005f800011c7983 */ /* 0x000ea80000100800 */
[----:B------:R-:W-:Y:S04]  /*17490*/  STL.64 [R1+0x4b0], R6 ;  /* 0x0004b00601007387 */ /* 0x000fe80000100a00 */
[----:B------:R-:W3:Y:S01]  /*174a0*/  LDL R29, [R1+0x5fc] ;  /* 0x0005fc00011d7983 */ /* 0x000ee20000100800 */
[----:B------:R-:W-:-:S05]  /*174b0*/  IMAD.WIDE R2, R5, 0x2, R14 ;  /* 0x0000000205027825 */ /* 0x000fca00078e020e */
[----:B------:R-:W-:Y:S04]  /*174c0*/  STL.64 [R1+0x4c0], R2 ;  /* 0x0004c00201007387 */ /* 0x000fe80000100a00 */
[----:B---3--:R0:W-:Y:S04]  /*174d0*/  STL [R1+0x2794], R29 ;  /* 0x0027941d01007387 */ /* 0x0081e80000100800 */
[----:B0-----:R-:W3:Y:S04]  /*174e0*/  LDL R29, [R1+0x5ec] ;  /* 0x0005ec00011d7983 */ /* 0x001ee80000100800 */
[----:B--2---:R0:W-:Y:S04]  /*174f0*/  STL [R1+0x2798], R28 ;  /* 0x0027981c01007387 */ /* 0x0041e80000100800 */
[----:B0-----:R-:W2:Y:S04]  /*17500*/  LDL R28, [R1+0x5e8] ;  /* 0x0005e800011c7983 */ /* 0x001ea80000100800 */
[----:B---3--:R0:W-:Y:S04]  /*17510*/  STL [R1+0x279c], R29 ;  /* 0x00279c1d01007387 */ /* 0x0081e80000100800 */
[----:B0-----:R-:W3:Y:S04]  /*17520*/  LDL R29, [R1+0x5dc] ;  /* 0x0005dc00011d7983 */ /* 0x001ee80000100800 */
[----:B--2---:R0:W-:Y:S04]  /*17530*/  STL [R1+0x27a0], R28 ;  /* 0x0027a01c01007387 */ /* 0x0041e80000100800 */
[----:B0-----:R-:W2:Y:S04]  /*17540*/  LDL R28, [R1+0x5d8] ;  /* 0x0005d800011c7983 */ /* 0x001ea80000100800 */
[----:B---3--:R0:W-:Y:S04]  /*17550*/  STL [R1+0x27a4], R29 ;  /* 0x0027a41d01007387 */ /* 0x0081e80000100800 */
[----:B0-----:R-:W3:Y:S04]  /*17560*/  LDL R29, [R1+0x5cc] ;  /* 0x0005cc00011d7983 */ /* 0x001ee80000100800 */
[----:B--2---:R3:W-:Y:S04]  /*17570*/  STL [R1+0x27a8], R28 ;  /* 0x0027a81c01007387 */ /* 0x0047e80000100800 */
[----:B------:R-:W2:Y:S04]  /*17580*/  LDL R24, [R1+0x600] ;  /* 0x0006000001187983 */ /* 0x000ea80000100800 */
        /* <DEDUP_REMOVED lines=22> */
[----:B------:R-:W4:Y:S01]  /*176f0*/  LDL R5, [R1+0x6b0] ;  /* 0x0006b00001057983 */ /* 0x000f220000100800 */
        /* <DEDUP_REMOVED lines=19> */
[----:B------:R2:W-:Y:S02]  /*17830*/  STL.64 [R1+0x550], R28 ;  /* 0x0005501c01007387 */ /* 0x0005e40000100a00 */
[----:B--2---:R-:W-:-:S05]  /*17840*/  IMAD.WIDE R28, R24, 0x2, R14 ;  /* 0x00000002181c7825 */ /* 0x004fca00078e020e */
[----:B------:R4:W-:Y:S02]  /*17850*/  STL.64 [R1+0x568], R28 ;  /* 0x0005681c01007387 */ /* 0x0009e40000100a00 */
[----:B----4-:R-:W-:-:S04]  /*17860*/  IMAD.WIDE R28, R25, 0x2, R14 ;  /* 0x00000002191c7825 */ /* 0x010fc800078e020e */
        /* <DEDUP_REMOVED lines=421> */
[----:B------:R0:W-:Y:S04]  /*192c0*/  STL.64 [R1+0xde0], R28 ;  /* 0x000de01c01007387 */ /* 0x0001e80000100a00 */
[----:B------:R1:W-:Y:S01]  /*192d0*/  STL.64 [R1+0xde8], R24 ;  /* 0x000de81801007387 */ /* 0x0003e20000100a00 */
[----:B0-----:R-:W-:-:S04]  /*192e0*/  IMAD.WIDE R28, R23, 0x2, R14 ;  /* 0x00000002171c7825 */ /* 0x001fc800078e020e */
[--C-:B------:R-:W-:Y:S01]  /*192f0*/  IMAD.WIDE R22, R20, 0x2, R14.reuse ;  /* 0x0000000214167825 */ /* 0x100fe200078e020e */
[----:B------:R-:W-:Y:S03]  /*19300*/  STL.64 [R1+0xdf0], R28 ;  /* 0x000df01c01007387 */ /* 0x000fe60000100a00 */
[--C-:B-1----:R-:W-:Y:S01]  /*19310*/  IMAD.WIDE R24, R21, 0x2, R14.reuse ;  /* 0x0000000215187825 */ /* 0x102fe200078e020e */
[----:B------:R0:W-:Y:S03]  /*19320*/  STL.64 [R1+0xdf8], R22 ;  /* 0x000df81601007387 */ /* 0x0001e60000100a00 */
[--C-:B------:R-:W-:Y:S01]  /*19330*/  IMAD.WIDE R20, R18, 0x2, R14.reuse ;  /* 0x0000000212147825 */ /* 0x100fe200078e020e */
[----:B------:R-:W-:Y:S04]  /*19340*/  STL.64 [R1+0xe00], R24 ;  /* 0x000e001801007387 */ /* 0x000fe80000100a00 */
        /* <DEDUP_REMOVED lines=21> */
[----:B------:R-:W-:Y:S03]  /*194a0*/  STL.64 [R1+0x1818], R16 ;  /* 0x0018181001007387 */ /* 0x000fe60000100a00 */
[--C-:B------:R-:W-:Y:S01]  /*194b0*/  IMAD.WIDE R8, R7, 0x2, R14.reuse ;  /* 0x0000000207087825 */ /* 0x100fe200078e020e */
[----:B------:R1:W-:Y:S03]  /*194c0*/  STL.64 [R1+0x1828], R10 ;  /* 0x0018280a01007387 */ /* 0x0003e60000100a00 */
        /* <DEDUP_REMOVED lines=8> */
[----:B0-----:R-:W-:-:S03]  /*19550*/  IMAD.WIDE R8, R4, 0x2, R14 ;  /* 0x0000000204087825 */ /* 0x001fc600078e020e */
[----:B-1----:R-:W2:Y:S04]  /*19560*/  LDL R7, [R1+0x368] ;  /* 0x0003680001077983 */ /* 0x002ea80000100800 */
[----:B------:R-:W-:Y:S04]  /*19570*/  STL.64 [R1+0x1878], R8 ;  /* 0x0018780801007387 */ /* 0x000fe80000100a00 */
[----:B------:R-:W3:Y:S04]  /*19580*/  LDL R28, [R1+0x354] ;  /* 0x00035400011c7983 */ /* 0x000ee80000100800 */
[----:B------:R0:W-:Y:S04]  /*19590*/  STL.64 [R1+0x1888], R2 ;  /* 0x0018880201007387 */ /* 0x0001e80000100a00 */
[----:B0-----:R-:W4:Y:S04]  /*195a0*/  LDL R3, [R1+0x34c] ;  /* 0x00034c0001037983 */ /* 0x001f280000100800 */
[----:B------:R-:W2:Y:S04]  /*195b0*/  LDL R2, [R1+0x350] ;  /* 0x0003500001027983 */ /* 0x000ea80000100800 */
[----:B----4-:R0:W-:Y:S04]  /*195c0*/  STL [R1+0x2720], R3 ;  /* 0x0027200301007387 */ /* 0x0101e80000100800 */
[----:B0-----:R-:W4:Y:S04]  /*195d0*/  LDL R3, [R1+0x358] ;  /* 0x0003580001037983 */ /* 0x001f280000100800 */
[----:B--2---:R0:W-:Y:S04]  /*195e0*/  STL [R1+0x2724], R2 ;  /* 0x0027240201007387 */ /* 0x0041e80000100800 */
[----:B0-----:R-:W2:Y:S04]  /*195f0*/  LDL R2, [R1+0x35c] ;  /* 0x00035c0001027983 */ /* 0x001ea80000100800 */
[----:B----4-:R0:W-:Y:S04]  /*19600*/  STL [R1+0x2728], R3 ;  /* 0x0027280301007387 */ /* 0x0101e80000100800 */
[----:B0-----:R-:W4:Y:S04]  /*19610*/  LDL R3, [R1+0x360] ;  /* 0x0003600001037983 */ /* 0x001f280000100800 */
[----:B--2---:R0:W-:Y:S04]  /*19620*/  STL [R1+0x272c], R2 ;  /* 0x00272c0201007387 */ /* 0x0041e80000100800 */
[----:B0-----:R-:W2:Y:S01]  /*19630*/  LDL R2, [R1+0x364] ;  /* 0x0003640001027983 */ /* 0x001ea20000100800 */
[----:B------:R-:W-:-:S03]  /*19640*/  IMAD.WIDE R6, R7, 0x2, R14 ;  /* 0x0000000207067825 */ /* 0x000fc600078e020e */
[----:B----4-:R2:W-:Y:S04]  /*19650*/  STL [R1+0x2730], R3 ;  /* 0x0027300301007387 */ /* 0x0105e80000100800 */
[----:B------:R-:W4:Y:S04]  /*19660*/  LDL R4, [R1+0x348] ;  /* 0x0003480001047983 */ /* 0x000f280000100800 */
[----:B------:R-:W4:Y:S04]  /*19670*/  LDL R5, [R1+0x344] ;  /* 0x0003440001057983 */ /* 0x000f280000100800 */
[----:B------:R-:W4:Y:S01]  /*19680*/  LDL R29, [R1+0x340] ;  /* 0x00034000011d7983 */ /* 0x000f220000100800 */
[----:B--2---:R-:W-:-:S03]  /*19690*/  IMAD.WIDE R2, R2, 0x2, R14 ;  /* 0x0000000202027825 */ /* 0x004fc600078e020e */
[----:B------:R-:W2:Y:S04]  /*196a0*/  LDL R24, [R1+0x33c] ;  /* 0x00033c0001187983 */ /* 0x000ea80000100800 */
        /* <DEDUP_REMOVED lines=17> */
[----:B------:R0:W-:Y:S04]  /*197c0*/  STL.64 [R1+0x1898], R6 ;  /* 0x0018980601007387 */ /* 0x0001e80000100a00 */
[----:B0-----:R-:W2:Y:S04]  /*197d0*/  LDL R6, [R1+0x2f0] ;  /* 0x0002f00001067983 */ /* 0x001ea80000100800 */
[----:B------:R-:W2:Y:S04]  /*197e0*/  LDL R7, [R1+0x2ec] ;  /* 0x0002ec0001077983 */ /* 0x000ea80000100800 */
        /* <DEDUP_REMOVED lines=10> */
[----:B0-----:R-:W-:-:S05]  /*19890*/  IMAD.WIDE R2, R28, 0x2, R14 ;  /* 0x000000021c027825 */ /* 0x001fca00078e020e */
[----:B------:R0:W-:Y:S04]  /*198a0*/  STL.64 [R1+0x18e8], R2 ;  /* 0x0018e80201007387 */ /* 0x0001e80000100a00 */
[----:B0-----:R-:W3:Y:S02]  /*198b0*/  LDL.LU R2, [R1+0x2724] ;  /* 0x0027240001027983 */ /* 0x001ee40000300800 */
[----:B---3--:R-:W-:-:S05]  /*198c0*/  IMAD.WIDE R2, R2, 0x2, R14 ;  /* 0x0000000202027825 */ /* 0x008fca00078e020e */
[----:B------:R0:W-:Y:S04]  /*198d0*/  STL.64 [R1+0x18f8], R2 ;  /* 0x0018f80201007387 */ /* 0x0001e80000100a00 */
[----:B0-----:R-:W3:Y:S01]  /*198e0*/  LDL.LU R3, [R1+0x2720] ;  /* 0x0027200001037983 */ /* 0x001ee20000300800 */
[----:B----4-:R-:W-:-:S04]  /*198f0*/  IMAD.WIDE R28, R29, 0x2, R14 ;  /* 0x000000021d1c7825 */ /* 0x010fc800078e020e */
[----:B---3--:R-:W-:-:S05]  /*19900*/  IMAD.WIDE R2, R3, 0x2, R14 ;  /* 0x0000000203027825 */ /* 0x008fca00078e020e */
[----:B------:R0:W-:Y:S02]  /*19910*/  STL.64 [R1+0x1908], R2 ;  /* 0x0019080201007387 */ /* 0x0001e40000100a00 */
[----:B0-----:R-:W-:-:S04]  /*19920*/  IMAD.WIDE R2, R4, 0x2, R14 ;  /* 0x0000000204027825 */ /* 0x001fc800078e020e */
[--C-:B------:R-:W-:Y:S01]  /*19930*/  IMAD.WIDE R4, R5, 0x2, R14.reuse ;  /* 0x0000000205047825 */ /* 0x100fe200078e020e */
[----:B------:R0:W-:Y:S04]  /*19940*/  STL.64 [R1+0x1918], R2 ;  /* 0x0019180201007387 */ /* 0x0001e80000100a00 */
[----:B0-----:R-:W3:Y:S04]  /*19950*/  LDL.LU.64 R2, [R1+0x2718] ;  /* 0x0027180001027983 */ /* 0x001ee80000300a00 */
[----:B------:R0:W-:Y:S04]  /*19960*/  STL.64 [R1+0x1928], R4 ;  /* 0x0019280401007387 */ /* 0x0001e80000100a00 */
[----:B0-----:R-:W4:Y:S04]  /*19970*/  LDL.LU.64 R4, [R1+0x2710] ;  /* 0x0027100001047983 */ /* 0x001f280000300a00 */
[----:B------:R2:W-:Y:S02]  /*19980*/  STL.64 [R1+0x1938], R28 ;  /* 0x0019381c01007387 */ /* 0x0005e40000100a00 */
[----:B--2---:R-:W-:-:S05]  /*19990*/  IMAD.WIDE R28, R24, 0x2, R14 ;  /* 0x00000002181c7825 */ /* 0x004fca00078e020e */
[----:B------:R0:W-:Y:S02]  /*199a0*/  STL.64 [R1+0x1948], R28 ;  /* 0x0019481c01007387 */ /* 0x0001e40000100a00 */
[----:B0-----:R-:W-:-:S04]  /*199b0*/  IMAD.WIDE R28, R25, 0x2, R14 ;  /* 0x00000002191c7825 */ /* 0x001fc800078e020e */
[--C-:B------:R-:W-:Y:S01]  /*199c0*/  IMAD.WIDE R24, R22, 0x2, R14.reuse ;  /* 0x0000000216187825 */ /* 0x100fe200078e020e */
[----:B------:R0:W-:Y:S04]  /*199d0*/  STL.64 [R1+0x1958], R28 ;  /* 0x0019581c01007387 */ /* 0x0001e80000100a00 */
[----:B------:R1:W-:Y:S01]  /*199e0*/  STL.64 [R1+0x1968], R24 ;  /* 0x0019681801007387 */ /* 0x0003e20000100a00 */
[----:B0-----:R-:W-:-:S04]  /*199f0*/  IMAD.WIDE R28, R23, 0x2, R14 ;  /* 0x00000002171c7825 */ /* 0x001fc800078e020e */
[--C-:B-1----:R-:W-:Y:S01]  /*19a00*/  IMAD.WIDE R24, R20, 0x2, R14.reuse ;  /* 0x0000000214187825 */ /* 0x102fe200078e020e */
        /* <DEDUP_REMOVED lines=18> */
[----:B------:R-:W-:Y:S04]  /*19b30*/  STL.64 [R1+0x1a08], R12 ;  /* 0x001a080c01007387 */ /* 0x000fe80000100a00 */
[----:B------:R4:W-:Y:S01]  /*19b40*/  STL.64 [R1+0x1a18], R10 ;  /* 0x001a180a01007387 */ /* 0x0009e20000100a00 */
[----:B0-----:R-:W-:-:S05]  /*19b50*/  IMAD.WIDE R16, R26, 0x2, R14 ;  /* 0x000000021a107825 */ /* 0x001fca00078e020e */
[----:B------:R-:W-:Y:S01]  /*19b60*/  STL.64 [R1+0x1a28], R16 ;  /* 0x001a281001007387 */ /* 0x000fe20000100a00 */
[----:B----4-:R-:W-:-:S03]  /*19b70*/  IMAD.WIDE R10, R5, 0x2, R14 ;  /* 0x00000002050a7825 */ /* 0x010fc600078e020e */
[----:B------:R-:W2:Y:S01]  /*19b80*/  LDL.LU R5, [R1+0x2708] ;  /* 0x0027080001057983 */ /* 0x000ea20000300800 */
[----:B------:R-:W-:-:S05]  /*19b90*/  IMAD.WIDE R12, R27, 0x2, R14 ;  /* 0x000000021b0c7825 */ /* 0x000fca00078e020e */
        /* <DEDUP_REMOVED lines=8> */
[----:B------:R-:W-:Y:S03]  /*19c20*/  STL.64 [R1+0x1a78], R10 ;  /* 0x001a780a01007387 */ /* 0x000fe60000100a00 */
[----:B0-----:R-:W-:-:S02]  /*19c30*/  IMAD.WIDE R8, R4, 0x2, R14 ;  /* 0x0000000204087825 */ /* 0x001fc400078e020e */
[----:B------:R-:W3:Y:S04]  /*19c40*/  LDL.LU R4, [R1+0x2704] ;  /* 0x0027040001047983 */ /* 0x000ee80000300800 */
[----:B------:R2:W-:Y:S02]  /*19c50*/  STL.64 [R1+0x1a88], R6 ;  /* 0x001a880601007387 */ /* 0x0005e40000100a00 */
[--C-:B--2---:R-:W-:Y:S02]  /*19c60*/  IMAD.WIDE R6, R5, 0x2, R14.reuse ;  /* 0x0000000205067825 */ /* 0x104fe400078e020e */
[----:B------:R-:W3:Y:S04]  /*19c70*/  LDL.LU R5, [R1+0x2700] ;  /* 0x0027000001057983 */ /* 0x000ee80000300800 */
[----:B------:R-:W-:Y:S04]  /*19c80*/  STL.64 [R1+0x1a98], R8 ;  /* 0x001a980801007387 */ /* 0x000fe80000100a00 */
[----:B------:R-:W2:Y:S04]  /*19c90*/  LDL.LU R28, [R1+0x5c] ;  /* 0x00005c00011c7983 */ /* 0x000ea80000300800 */
[----:B------:R-:W4:Y:S04]  /*19ca0*/  LDL.LU R29, [R1+0x60] ;  /* 0x00006000011d7983 */ /* 0x000f280000300800 */
[----:B------:R-:W-:Y:S04]  /*19cb0*/  STL.64 [R1+0x1ab8], R6 ;  /* 0x001ab80601007387 */ /* 0x000fe80000100a00 */
[----:B----4-:R0:W-:Y:S04]  /*19cc0*/  STL [R1+0x26e0], R29 ;  /* 0x0026e01d01007387 */ /* 0x0101e80000100800 */
[----:B0-----:R-:W4:Y:S04]  /*19cd0*/  LDL.LU R29, [R1+0x58] ;  /* 0x00005800011d7983 */ /* 0x001f280000300800 */
[----:B--2---:R0:W-:Y:S04]  /*19ce0*/  STL [R1+0x26e4], R28 ;  /* 0x0026e41c01007387 */ /* 0x0041e80000100800 */
[----:B0-----:R-:W2:Y:S04]  /*19cf0*/  LDL.LU R28, [R1+0x2c] ;  /* 0x00002c00011c7983 */ /* 0x001ea80000300800 */
        /* <DEDUP_REMOVED lines=8> */
[----:B----4-:R-:W-:Y:S04]  /*19d80*/  STL [R1+0x26f8], R29 ;  /* 0x0026f81d01007387 */ /* 0x010fe80000100800 */
[----:B--2---:R0:W-:Y:S04]  /*19d90*/  STL [R1+0x26fc], R28 ;  /* 0x0026fc1c01007387 */ /* 0x0041e80000100800 */
[----:B------:R-:W2:Y:S04]  /*19da0*/  LDL.LU R24, [R1+0x68] ;  /* 0x0000680001187983 */ /* 0x000ea80000300800 */
        /* <DEDUP_REMOVED lines=11> */
[----:B------:R-:W4:Y:S01]  /*19e60*/  LDL.LU R10, [R1+0x414] ;  /* 0x00041400010a7983 */ /* 0x000f220000300800 */
[----:B0-----:R-:W-:-:S03]  /*19e70*/  IMAD.WIDE R28, R0, 0x2, R14 ;  /* 0x00000002001c7825 */ /* 0x001fc600078e020e */
        /* <DEDUP_REMOVED lines=8> */
[----:B------:R3:W-:Y:S02]  /*19f00*/  STL.64 [R1+0x1aa8], R28 ;  /* 0x001aa81c01007387 */ /* 0x0007e40000100a00 */
        /* <DEDUP_REMOVED lines=26> */
[----:B--2---:R-:W-:-:S04]  /*1a0b0*/  IMAD.WIDE R28, R24, 0x2, R4 ;  /* 0x00000002181c7825 */ /* 0x004fc800078e0204 */
[--C-:B----4-:R-:W-:Y:S01]  /*1a0c0*/  IMAD.WIDE R24, R25, 0x2, R4.reuse ;  /* 0x0000000219187825 */ /* 0x110fe200078e0204 */
[----:B------:R0:W-:Y:S04]  /*1a0d0*/  STL.64 [R1+0xf0], R28 ;  /* 0x0000f01c01007387 */ /* 0x0001e80000100a00 */
[----:B0-----:R-:W2:Y:S04]  /*1a0e0*/  LDL.LU.64 R28, [R1+0x26d8] ;  /* 0x0026d800011c7983 */ /* 0x001ea80000300a00 */
[----:B------:R0:W-:Y:S02]  /*1a0f0*/  STL.64 [R1+0xe8], R24 ;  /* 0x0000e81801007387 */ /* 0x0001e40000100a00 */
[----:B0-----:R-:W-:-:S04]  /*1a100*/  IMAD.WIDE R24, R22, 0x2, R4 ;  /* 0x0000000216187825 */ /* 0x001fc800078e0204 */
[--C-:B------:R-:W-:Y:S01]  /*1a110*/  IMAD.WIDE R22, R23, 0x2, R4.reuse ;  /* 0x0000000217167825 */ /* 0x100fe200078e0204 */
[----:B------:R0:W-:Y:S04]  /*1a120*/  STL.64 [R1+0xe0], R24 ;  /* 0x0000e01801007387 */ /* 0x0001e80000100a00 */
[----:B0-----:R-:W3:Y:S04]  /*1a130*/  LDL.LU.64 R24, [R1+0x26d0] ;  /* 0x0026d00001187983 */ /* 0x001ee80000300a00 */
[----:B------:R0:W-:Y:S02]  /*1a140*/  STL.64 [R1+0xd8], R22 ;  /* 0x0000d81601007387 */ /* 0x0001e40000100a00 */
[----:B0-----:R-:W-:-:S04]  /*1a150*/  IMAD.WIDE R22, R20, 0x2, R4 ;  /* 0x0000000214167825 */ /* 0x001fc800078e0204 */
[--C-:B------:R-:W-:Y:S01]  /*1a160*/  IMAD.WIDE R20, R21, 0x2, R4.reuse ;  /* 0x0000000215147825 */ /* 0x100fe200078e0204 */
[----:B------:R0:W-:Y:S04]  /*1a170*/  STL.64 [R1+0xd0], R22 ;  /* 0x0000d01601007387 */ /* 0x0001e80000100a00 */
[----:B0-----:R-:W4:Y:S04]  /*1a180*/  LDL.LU.64 R22, [R1+0x26c8] ;  /* 0x0026c80001167983 */ /* 0x001f280000300a00 */
[----:B------:R0:W-:Y:S02]  /*1a190*/  STL.64 [R1+0xc8], R20 ;  /* 0x0000c81401007387 */ /* 0x0001e40000100a00 */
[----:B0-----:R-:W-:-:S04]  /*1a1a0*/  IMAD.WIDE R20, R18, 0x2, R4 ;  /* 0x0000000212147825 */ /* 0x001fc800078e0204 */
[--C-:B------:R-:W-:Y:S01]  /*1a1b0*/  IMAD.WIDE R18, R19, 0x2, R4.reuse ;  /* 0x0000000213127825 */ /* 0x100fe200078e0204 */
[----:B------:R0:W-:Y:S04]  /*1a1c0*/  STL.64 [R1+0xc0], R20 ;  /* 0x0000c01401007387 */ /* 0x0001e80000100a00 */
[----:B0-----:R-:W2:Y:S04]  /*1a1d0*/  LDL.LU.64 R20, [R1+0x26c0] ;  /* 0x0026c00001147983 */ /* 0x001ea80000300a00 */
        /* <DEDUP_REMOVED lines=30> */
[----:B------:R0:W-:Y:S04]  /*1a3c0*/  STL.64 [R1+0x58], R6 ;  /* 0x0000580601007387 */ /* 0x0001e80000100a00 */
[----:B0-----:R-:W3:Y:S01]  /*1a3d0*/  LDL.LU.64 R6, [R1+0x2688] ;  /* 0x0026880001067983 */ /* 0x001ee20000300a00 */
[----:B------:R-:W-:-:S05]  /*1a3e0*/  IMAD.WIDE R14, R15, 0x2, R4 ;  /* 0x000000020f0e7825 */ /* 0x000fca00078e0204 */
[----:B------:R0:W-:Y:S02]  /*1a3f0*/  STL.64 [R1+0x50], R14 ;  /* 0x0000500e01007387 */ /* 0x0001e40000100a00 */
[----:B0-----:R-:W-:-:S05]  /*1a400*/  IMAD.WIDE R14, R2, 0x2, R4 ;  /* 0x00000002020e7825 */ /* 0x001fca00078e0204 */
[----:B------:R0:W-:Y:S01]  /*1a410*/  STL.64 [R1+0x48], R14 ;  /* 0x0000480e01007387 */ /* 0x0001e20000100a00 */
[----:B---3--:R-:W-:-:S04]  /*1a420*/  IMAD.WIDE R2, R6, 0x2, R4 ;  /* 0x0000000206027825 */ /* 0x008fc800078e0204 */
[--C-:B0-----:R-:W-:Y:S01]  /*1a430*/  IMAD.WIDE R14, R7, 0x2, R4.reuse ;  /* 0x00000002070e7825 */ /* 0x101fe200078e0204 */
[----:B------:R0:W-:Y:S03]  /*1a440*/  STL.64 [R1+0x40], R2 ;  /* 0x0000400201007387 */ /* 0x0001e60000100a00 */
[--C-:B--2---:R-:W-:Y:S01]  /*1a450*/  IMAD.WIDE R6, R8, 0x2, R4.reuse ;  /* 0x0000000208067825 */ /* 0x104fe200078e0204 */
[----:B------:R-:W-:Y:S04]  /*1a460*/  STL.64 [R1+0x38], R14 ;  /* 0x0000380e01007387 */ /* 0x000fe80000100a00 */
[----:B------:R4:W-:Y:S01]  /*1a470*/  STL.64 [R1+0x30], R6 ;  /* 0x0000300601007387 */ /* 0x0009e20000100a00 */
[----:B0-----:R-:W-:-:S04]  /*1a480*/  IMAD.WIDE R2, R9, 0x2, R4 ;  /* 0x0000000209027825 */ /* 0x001fc800078e0204 */
[--C-:B------:R-:W-:Y:S01]  /*1a490*/  IMAD.WIDE R8, R10, 0x2, R4.reuse ;  /* 0x000000020a087825 */ /* 0x100fe200078e0204 */
[----:B------:R0:W-:Y:S03]  /*1a4a0*/  STL.64 [R1+0x28], R2 ;  /* 0x0000280201007387 */ /* 0x0001e60000100a00 */
[--C-:B----4-:R-:W-:Y:S01]  /*1a4b0*/  IMAD.WIDE R6, R27, 0x2, R4.reuse ;  /* 0x000000021b067825 */ /* 0x110fe200078e0204 */
[----:B------:R1:W-:Y:S04]  /*1a4c0*/  STL.64 [R1+0x20], R8 ;  /* 0x0000200801007387 */ /* 0x0003e80000100a00 */
[----:B------:R2:W-:Y:S01]  /*1a4d0*/  STL.64 [R1+0x18], R6 ;  /* 0x0000180601007387 */ /* 0x0005e20000100a00 */
[----:B0-----:R-:W-:-:S04]  /*1a4e0*/  IMAD.WIDE R2, R26, 0x2, R4 ;  /* 0x000000021a027825 */ /* 0x001fc800078e0204 */
[--C-:B-1----:R-:W-:Y:S01]  /*1a4f0*/  IMAD.WIDE R8, R25, 0x2, R4.reuse ;  /* 0x0000000219087825 */ /* 0x102fe200078e0204 */
[----:B------:R0:W-:Y:S03]  /*1a500*/  STL.64 [R1+0x10], R2 ;  /* 0x0000100201007387 */ /* 0x0001e60000100a00 */
[--C-:B--2---:R-:W-:Y:S01]  /*1a510*/  IMAD.WIDE R6, R23, 0x2, R4.reuse ;  /* 0x0000000217067825 */ /* 0x104fe200078e0204 */
[----:B------:R1:W-:Y:S03]  /*1a520*/  STL.64 [R1+0x8], R8 ;  /* 0x0000080801007387 */ /* 0x0003e60000100a00 */
[----:B0-----:R-:W-:-:S05]  /*1a530*/  IMAD.WIDE R2, R21, 0x2, R4 ;  /* 0x0000000215027825 */ /* 0x001fca00078e0204 */
[----:B------:R-:W-:Y:S01]  /*1a540*/  STL.64 [R1+0x2628], R2 ;  /* 0x0026280201007387 */ /* 0x000fe20000100a00 */
[----:B-1----:R-:W-:-:S03]  /*1a550*/  IMAD.WIDE R8, R11, 0x2, R4 ;  /* 0x000000020b087825 */ /* 0x002fc600078e0204 */
[----:B------:R0:W-:Y:S01]  /*1a560*/  STL.64 [R1], R6 ;  /* 0x0000000601007387 */ /* 0x0001e20000100a00 */
[----:B------:R-:W-:-:S04]  /*1a570*/  IMAD.WIDE R10, R12, 0x2, R4 ;  /* 0x000000020c0a7825 */ /* 0x000fc800078e0204 */
[----:B------:R-:W-:-:S04]  /*1a580*/  IMAD.WIDE R12, R13, 0x2, R4 ;  /* 0x000000020d0c7825 */ /* 0x000fc800078e0204 */
[----:B0-----:R-:W-:-:S04]  /*1a590*/  IMAD.WIDE R6, R19, 0x2, R4 ;  /* 0x0000000213067825 */ /* 0x001fc800078e0204 */
[--C-:B------:R-:W-:Y:S01]  /*1a5a0*/  IMAD.WIDE R14, R16, 0x2, R4.reuse ;  /* 0x00000002100e7825 */ /* 0x100fe200078e0204 */
[----:B------:R0:W-:Y:S03]  /*1a5b0*/  STL.64 [R1+0x2620], R6 ;  /* 0x0026200601007387 */ /* 0x0001e60000100a00 */
[--C-:B------:R-:W-:Y:S01]  /*1a5c0*/  IMAD.WIDE R16, R17, 0x2, R4.reuse ;  /* 0x0000000211107825 */ /* 0x100fe200078e0204 */
[----:B------:R-:W-:Y:S04]  /*1a5d0*/  STL.64 [R1+0x2630], R8 ;  /* 0x0026300801007387 */ /* 0x000fe80000100a00 */
[----:B------:R-:W-:Y:S01]  /*1a5e0*/  STL.64 [R1+0x2638], R10 ;  /* 0x0026380a01007387 */ /* 0x000fe20000100a00 */
[----:B------:R-:W-:-:S03]  /*1a5f0*/  IMAD.WIDE R18, R18, 0x2, R4 ;  /* 0x0000000212127825 */ /* 0x000fc600078e0204 */
[----:B------:R-:W-:Y:S04]  /*1a600*/  STL.64 [R1+0x2618], R12 ;  /* 0x0026180c01007387 */ /* 0x000fe80000100a00 */
[----:B------:R-:W-:Y:S04]  /*1a610*/  STL.64 [R1+0x2640], R14 ;  /* 0x0026400e01007387 */ /* 0x000fe80000100a00 */
[----:B------:R-:W2:Y:S04]  /*1a620*/  LDL.LU R2, [R1+0x570] ;  /* 0x0005700001027983 */ /* 0x000ea80000300800 */
[----:B------:R-:W3:Y:S04]  /*1a630*/  LDL.LU R3, [R1+0x580] ;  /* 0x0005800001037983 */ /* 0x000ee80000300800 */
[----:B------:R-:W-:Y:S04]  /*1a640*/  STL.64 [R1+0x2648], R16 ;  /* 0x0026481001007387 */ /* 0x000fe80000100a00 */
[----:B0-----:R-:W4:Y:S01]  /*1a650*/  LDL.LU R6, [R1+0x58c] ;  /* 0x00058c0001067983 */ /* 0x001f220000300800 */
[----:B------:R-:W-:-:S03]  /*1a660*/  IMAD.WIDE R20, R20, 0x2, R4 ;  /* 0x0000000214147825 */ /* 0x000fc600078e0204 */
[----:B------:R-:W4:Y:S04]  /*1a670*/  LDL.LU R7, [R1+0x59c] ;  /* 0x00059c0001077983 */ /* 0x000f280000300800 */
[----:B------:R0:W-:Y:S04]  /*1a680*/  STL.64 [R1+0x2650], R18 ;  /* 0x0026501201007387 */ /* 0x0001e80000100a00 */
[----:B0-----:R-:W4:Y:S04]  /*1a690*/  LDL.LU R18, [R1+0x584] ;  /* 0x0005840001127983 */ /* 0x001f280000300800 */
[----:B------:R-:W4:Y:S04]  /*1a6a0*/  LDL.LU R19, [R1+0x598] ;  /* 0x0005980001137983 */ /* 0x000f280000300800 */
[----:B------:R-:W4:Y:S04]  /*1a6b0*/  LDL.LU R16, [R1+0x5a8] ;  /* 0x0005a80001107983 */ /* 0x000f280000300800 */
[----:B------:R-:W4:Y:S04]  /*1a6c0*/  LDL.LU R12, [R1+0x5ac] ;  /* 0x0005ac00010c7983 */ /* 0x000f280000300800 */
[----:B------:R-:W4:Y:S04]  /*1a6d0*/  LDL.LU R17, [R1+0x5b8] ;  /* 0x0005b80001117983 */ /* 0x000f280000300800 */
[----:B------:R-:W4:Y:S04]  /*1a6e0*/  LDL.LU R13, [R1+0x5bc] ;  /* 0x0005bc00010d7983 */ /* 0x000f280000300800 */
[----:B------:R0:W-:Y:S04]  /*1a6f0*/  STL.64 [R1+0x2658], R20 ;  /* 0x0026581401007387 */ /* 0x0001e80000100a00 */
[----:B0-----:R-:W3:Y:S04]  /*1a700*/  LDL.LU R20, [R1+0x55c] ;  /* 0x00055c0001147983 */ /* 0x001ee80000300800 */
[----:B------:R-:W4:Y:S04]  /*1a710*/  LDL.LU R21, [R1+0x574] ;  /* 0x0005740001157983 */ /* 0x000f280000300800 */
[----:B------:R-:W4:Y:S04]  /*1a720*/  LDL.LU R14, [R1+0x5c8] ;  /* 0x0005c800010e7983 */ /* 0x000f280000300800 */
[----:B------:R-:W4:Y:S04]  /*1a730*/  LDL.LU R10, [R1+0x5cc] ;  /* 0x0005cc00010a7983 */ /* 0x000f280000300800 */
[----:B------:R-:W4:Y:S04]  /*1a740*/  LDL.LU R15, [R1+0x5d8] ;  /* 0x0005d800010f7983 */ /* 0x000f280000300800 */
[----:B------:R-:W4:Y:S01]  /*1a750*/  LDL.LU R11, [R1+0x5dc] ;  /* 0x0005dc00010b7983 */ /* 0x000f220000300800 */
[----:B------:R-:W-:-:S04]  /*1a760*/  IMAD.WIDE R22, R22, 0x2, R4 ;  /* 0x0000000216167825 */ /* 0x000fc800078e0204 */
[--C-:B------:R-:W-:Y:S01]  /*1a770*/  IMAD.WIDE R24, R24, 0x2, R4.reuse ;  /* 0x0000000218187825 */ /* 0x100fe200078e0204 */
[----:B------:R2:W-:Y:S03]  /*1a780*/  STL.64 [R1+0x2660], R22 ;  /* 0x0026601601007387 */ /* 0x0005e60000100a00 */
[--C-:B------:R-:W-:Y:S01]  /*1a790*/  IMAD.WIDE R26, R28, 0x2, R4.reuse ;  /* 0x000000021c1a7825 */ /* 0x100fe200078e0204 */
[----:B------:R3:W-:Y:S04]  /*1a7a0*/  STL.64 [R1+0x2668], R24 ;  /* 0x0026681801007387 */ /* 0x0007e80000100a00 */
[----:B------:R-:W4:Y:S01]  /*1a7b0*/  LDL.LU R8, [R1+0x5e8] ;  /* 0x0005e80001087983 */ /* 0x000f220000300800 */
[----:B------:R-:W-:-:S03]  /*1a7c0*/  IMAD.WIDE R28, R29, 0x2, R4 ;  /* 0x000000021d1c7825 */ /* 0x000fc600078e0204 */
[----:B------:R-:W-:Y:S04]  /*1a7d0*/  STL.64 [R1+0x2670], R26 ;  /* 0x0026701a01007387 */ /* 0x000fe80000100a00 */
[----:B------:R-:W4:Y:S04]  /*1a7e0*/  LDL.LU R9, [R1+0x5ec] ;  /* 0x0005ec0001097983 */ /* 0x000f280000300800 */
[----:B------:R-:W-:Y:S01]  /*1a7f0*/  STL.64 [R1+0x2678], R28 ;  /* 0x0026781c01007387 */ /* 0x000fe20000100a00 */
[----:B--2---:R-:W-:-:S03]  /*1a800*/  IMAD.WIDE R22, R2, 0x2, R4 ;  /* 0x0000000202167825 */ /* 0x004fc600078e0204 */
[----:B------:R-:W2:Y:S01]  /*1a810*/  LDL.LU R2, [R1+0x5f8] ;  /* 0x0005f80001027983 */ /* 0x000ea20000300800 */
[----:B---3--:R-:W-:-:S04]  /*1a820*/  IMAD.WIDE R24, R20, 0x2, R4 ;  /* 0x0000000214187825 */ /* 0x008fc800078e0204 */
[--C-:B----4-:R-:W-:Y:S01]  /*1a830*/  IMAD.WIDE R20, R21, 0x2, R4.reuse ;  /* 0x0000000215147825 */ /* 0x110fe200078e0204 */
[----:B------:R-:W-:Y:S04]  /*1a840*/  STL.64 [R1+0x3d0], R24 ;  /* 0x0003d01801007387 */ /* 0x000fe80000100a00 */
[----:B------:R0:W-:Y:S02]  /*1a850*/  STL.64 [R1+0x3e8], R22 ;  /* 0x0003e81601007387 */ /* 0x0001e40000100a00 */
[--C-:B0-----:R-:W-:Y:S02]  /*1a860*/  IMAD.WIDE R22, R3, 0x2, R4.reuse ;  /* 0x0000000203167825 */ /* 0x101fe400078e0204 */
[----:B------:R-:W3:Y:S04]  /*1a870*/  LDL.LU R3, [R1+0x5fc] ;  /* 0x0005fc0001037983 */ /* 0x000ee80000300800 */
[----:B------:R0:W-:Y:S04]  /*1a880*/  STL.64 [R1+0x400], R20 ;  /* 0x0004001401007387 */ /* 0x0001e80000100a00 */
[----:B------:R1:W-:Y:S01]  /*1a890*/  STL.64 [R1+0x410], R22 ;  /* 0x0004101601007387 */ /* 0x0003e20000100a00 */
[----:B0-----:R-:W-:-:S04]  /*1a8a0*/  IMAD.WIDE R20, R18, 0x2, R4 ;  /* 0x0000000212147825 */ /* 0x001fc800078e0204 */
[--C-:B-1----:R-:W-:Y:S02]  /*1a8b0*/  IMAD.WIDE R22, R6, 0x2, R4.reuse ;  /* 0x0000000206167825 */ /* 0x102fe400078e0204 */
[----:B------:R-:W4:Y:S04]  /*1a8c0*/  LDL.LU R6, [R1+0x600] ;  /* 0x0006000001067983 */ /* 0x000f280000300800 */
[----:B------:R0:W-:Y:S04]  /*1a8d0*/  STL.64 [R1+0x428], R20 ;  /* 0x0004281401007387 */ /* 0x0001e80000100a00 */
[----:B------:R-:W-:Y:S01]  /*1a8e0*/  STL.64 [R1+0x438], R22 ;  /* 0x0004381601007387 */ /* 0x000fe20000100a00 */
[----:B0-----:R-:W-:-:S04]  /*1a8f0*/  IMAD.WIDE R20, R19, 0x2, R4 ;  /* 0x0000000213147825 */ /* 0x001fc800078e0204 */
[--C-:B------:R-:W-:Y:S02]  /*1a900*/  IMAD.WIDE R18, R7, 0x2, R4.reuse ;  /* 0x0000000207127825 */ /* 0x100fe400078e0204 */
[----:B------:R-:W4:Y:S04]  /*1a910*/  LDL.LU R7, [R1+0x604] ;  /* 0x0006040001077983 */ /* 0x000f280000300800 */
[----:B------:R-:W-:Y:S04]  /*1a920*/  STL.64 [R1+0x450], R20 ;  /* 0x0004501401007387 */ /* 0x000fe80000100a00 */
[----:B------:R0:W-:Y:S02]  /*1a930*/  STL.64 [R1+0x460], R18 ;  /* 0x0004601201007387 */ /* 0x0001e40000100a00 */
[----:B0-----:R-:W-:-:S02]  /*1a940*/  IMAD.WIDE R18, R12, 0x2, R4 ;  /* 0x000000020c127825 */ /* 0x001fc400078e0204 */
[----:B------:R-:W4:Y:S02]  /*1a950*/  LDL.LU R12, [R1+0x610] ;  /* 0x00061000010c7983 */ /* 0x000f240000300800 */
[----:B------:R-:W-:-:S04]  /*1a960*/  IMAD.WIDE R20, R16, 0x2, R4 ;  /* 0x0000000210147825 */ /* 0x000fc800078e0204 */
[--C-:B------:R-:W-:Y:S01]  /*1a970*/  IMAD.WIDE R16, R17, 0x2, R4.reuse ;  /* 0x0000000211107825 */ /* 0x100fe200078e0204 */
[----:B------:R-:W-:Y:S04]  /*1a980*/  STL.64 [R1+0x478], R20 ;  /* 0x0004781401007387 */ /* 0x000fe80000100a00 */
[----:B------:R0:W-:Y:S02]  /*1a990*/  STL.64 [R1+0x490], R18 ;  /* 0x0004901201007387 */ /* 0x0001e40000100a00 */
[--C-:B0-----:R-:W-:Y:S02]  /*1a9a0*/  IMAD.WIDE R18, R13, 0x2, R4.reuse ;  /* 0x000000020d127825 */ /* 0x101fe400078e0204 */
[----:B------:R-:W4:Y:S04]  /*1a9b0*/  LDL.LU R13, [R1+0x614] ;  /* 0x00061400010d7983 */ /* 0x000f280000300800 */
[----:B------:R0:W-:Y:S04]  /*1a9c0*/  STL.64 [R1+0x4a0], R16 ;  /* 0x0004a01001007387 */ /* 0x0001e80000100a00 */
[----:B------:R1:W-:Y:S01]  /*1a9d0*/  STL.64 [R1+0x4b8], R18 ;  /* 0x0004b81201007387 */ /* 0x0003e20000100a00 */
[----:B0-----:R-:W-:-:S04]  /*1a9e0*/  IMAD.WIDE R16, R14, 0x2, R4 ;  /* 0x000000020e107825 */ /* 0x001fc800078e0204 */
[--C-:B-1----:R-:W-:Y:S02]  /*1a9f0*/  IMAD.WIDE R18, R10, 0x2, R4.reuse ;  /* 0x000000020a127825 */ /* 0x102fe400078e0204 */
[----:B------:R-:W4:Y:S04]  /*1aa00*/  LDL.LU R10, [R1+0x618] ;  /* 0x00061800010a7983 */ /* 0x000f280000300800 */
[----:B------:R0:W-:Y:S04]  /*1aa10*/  STL.64 [R1+0x4c8], R16 ;  /* 0x0004c81001007387 */ /* 0x0001e80000100a00 */
[----:B------:R-:W-:Y:S04]  /*1aa20*/  STL.64 [R1+0x4e0], R18 ;  /* 0x0004e01201007387 */ /* 0x000fe80000100a00 */
[----:B------:R-:W4:Y:S01]  /*1aa30*/  LDL.LU R24, [R1+0x61c] ;  /* 0x00061c0001187983 */ /* 0x000f220000300800 */
[----:B0-----:R-:W-:-:S04]  /*1aa40*/  IMAD.WIDE R16, R15, 0x2, R4 ;  /* 0x000000020f107825 */ /* 0x001fc800078e0204 */
[--C-:B------:R-:W-:Y:S01]  /*1aa50*/  IMAD.WIDE R14, R11, 0x2, R4.reuse ;  /* 0x000000020b0e7825 */ /* 0x100fe200078e0204 */
[----:B------:R-:W-:Y:S04]  /*1aa60*/  STL.64 [R1+0x4f0], R16 ;  /* 0x0004f01001007387 */ /* 0x000fe80000100a00 */
[----:B------:R-:W4:Y:S04]  /*1aa70*/  LDL.LU R25, [R1+0x628] ;  /* 0x0006280001197983 */ /* 0x000f280000300800 */
[----:B------:R0:W-:Y:S04]  /*1aa80*/  STL.64 [R1+0x508], R14 ;  /* 0x0005080e01007387 */ /* 0x0001e80000100a00 */
[----:B------:R-:W4:Y:S04]  /*1aa90*/  LDL.LU R22, [R1+0x62c] ;  /* 0x00062c0001167983 */ /* 0x000f280000300800 */
[----:B------:R-:W4:Y:S01]  /*1aaa0*/  LDL.LU R11, [R1+0x630] ;  /* 0x00063000010b7983 */ /* 0x000f220000300800 */
[----:B0-----:R-:W-:-:S03]  /*1aab0*/  IMAD.WIDE R14, R8, 0x2, R4 ;  /* 0x00000002080e7825 */ /* 0x001fc600078e0204 */
[----:B------:R-:W4:Y:S04]  /*1aac0*/  LDL.LU R23, [R1+0x634] ;  /* 0x0006340001177983 */ /* 0x000f280000300800 */
[----:B------:R-:W4:Y:S04]  /*1aad0*/  LDL.LU R8, [R1+0x640] ;  /* 0x0006400001087983 */ /* 0x000f280000300800 */
[----:B------:R0:W-:Y:S04]  /*1aae0*/  STL.64 [R1+0x518], R14 ;  /* 0x0005180e01007387 */ /* 0x0001e80000100a00 */
[----:B------:R-:W4:Y:S01]  /*1aaf0*/  LDL.LU R20, [R1+0x644] ;  /* 0x0006440001147983 */ /* 0x000f220000300800 */
[----:B0-----:R-:W-:-:S03]  /*1ab00*/  IMAD.WIDE R14, R9, 0x2, R4 ;  /* 0x00000002090e7825 */ /* 0x001fc600078e0204 */
[----:B------:R-:W4:Y:S04]  /*1ab10*/  LDL.LU R9, [R1+0x648] ;  /* 0x0006480001097983 */ /* 0x000f280000300800 */
[----:B------:R2:W-:Y:S04]  /*1ab20*/  STL.64 [R1+0x530], R14 ;  /* 0x0005300e01007387 */ /* 0x0005e80000100a00 */
[----:B------:R-:W4:Y:S01]  /*1ab30*/  LDL.LU R21, [R1+0x64c] ;  /* 0x00064c0001157983 */ /* 0x000f220000300800 */
[----:B--2---:R-:W-:-:S03]  /*1ab40*/  IMAD.WIDE R14, R2, 0x2, R4 ;  /* 0x00000002020e7825 */ /* 0x004fc600078e0204 */
[----:B------:R-:W2:Y:S04]  /*1ab50*/  LDL.LU R2, [R1+0x658] ;  /* 0x0006580001027983 */ /* 0x000ea80000300800 */
[----:B------:R3:W-:Y:S04]  /*1ab60*/  STL.64 [R1+0x548], R14 ;  /* 0x0005480e01007387 */ /* 0x0007e80000100a00 */
[----:B------:R-:W2:Y:S01]  /*1ab70*/  LDL.LU R18, [R1+0x65c] ;  /* 0x00065c0001127983 */ /* 0x000ea20000300800 */
[----:B---3--:R-:W-:-:S03]  /*1ab80*/  IMAD.WIDE R14, R3, 0x2, R4 ;  /* 0x00000002030e7825 */ /* 0x008fc600078e0204 */
[----:B------:R-:W3:Y:S04]  /*1ab90*/  LDL.LU R3, [R1+0x668] ;  /* 0x0006680001037983 */ /* 0x000ee80000300800 */
[----:B------:R4:W-:Y:S04]  /*1aba0*/  STL.64 [R1+0x558], R14 ;  /* 0x0005580e01007387 */ /* 0x0009e80000100a00 */
[----:B------:R-:W3:Y:S01]  /*1abb0*/  LDL.LU R19, [R1+0x66c] ;  /* 0x00066c0001137983 */ /* 0x000ee20000300800 */
[----:B----4-:R-:W-:-:S03]  /*1abc0*/  IMAD.WIDE R14, R6, 0x2, R4 ;  /* 0x00000002060e7825 */ /* 0x010fc600078e0204 */
[----:B------:R-:W4:Y:S04]  /*1abd0*/  LDL.LU R6, [R1+0x670] ;  /* 0x0006700001067983 */ /* 0x000f280000300800 */
[----:B------:R0:W-:Y:S04]  /*1abe0*/  STL.64 [R1+0x570], R14 ;  /* 0x0005700e01007387 */ /* 0x0001e80000100a00 */
[----:B------:R-:W4:Y:S01]  /*1abf0*/  LDL.LU R16, [R1+0x680] ;  /* 0x0006800001107983 */ /* 0x000f220000300800 */
[----:B0-----:R-:W-:-:S03]  /*1ac00*/  IMAD.WIDE R14, R7, 0x2, R4 ;  /* 0x00000002070e7825 */ /* 0x001fc600078e0204 */
[----:B------:R-:W4:Y:S04]  /*1ac10*/  LDL.LU R7, [R1+0x688] ;  /* 0x0006880001077983 */ /* 0x000f280000300800 */
[----:B------:R0:W-:Y:S04]  /*1ac20*/  STL.64 [R1+0x580], R14 ;  /* 0x0005800e01007387 */ /* 0x0001e80000100a00 */
[----:B------:R-:W4:Y:S01]  /*1ac30*/  LDL.LU R17, [R1+0x698] ;  /* 0x0006980001117983 */ /* 0x000f220000300800 */
[----:B0-----:R-:W-:-:S03]  /*1ac40*/  IMAD.WIDE R14, R12, 0x2, R4 ;  /* 0x000000020c0e7825 */ /* 0x001fc600078e0204 */
[----:B------:R-:W4:Y:S04]  /*1ac50*/  LDL.LU R12, [R1+0x6a0] ;  /* 0x0006a000010c7983 */ /* 0x000f280000300800 */
[----:B------:R0:W-:Y:S04]  /*1ac60*/  STL.64 [R1+0x598], R14 ;  /* 0x0005980e01007387 */ /* 0x0001e80000100a00 */
[----:B0-----:R-:W4:Y:S01]  /*1ac70*/  LDL.LU R14, [R1+0x6b0] ;  /* 0x0006b000010e7983 */ /* 0x001f220000300800 */
[----:B------:R-:W-:-:S03]  /*1ac80*/  IMAD.WIDE R26, R13, 0x2, R4 ;  /* 0x000000020d1a7825 */ /* 0x000fc600078e0204 */
[----:B------:R-:W4:Y:S04]  /*1ac90*/  LDL.LU R13, [R1+0x6b8] ;  /* 0x0006b800010d7983 */ /* 0x000f280000300800 */
[----:B------:R0:W-:Y:S04]  /*1aca0*/  STL.64 [R1+0x5a8], R26 ;  /* 0x0005a81a01007387 */ /* 0x0001e80000100a00 */
[----:B------:R-:W4:Y:S01]  /*1acb0*/  LDL.LU R15, [R1+0x6c8] ;  /* 0x0006c800010f7983 */ /* 0x000f220000300800 */
[----:B0-----:R-:W-:-:S03]  /*1acc0*/  IMAD.WIDE R26, R10, 0x2, R4 ;  /* 0x000000020a1a7825 */ /* 0x001fc600078e0204 */
[----:B------:R-:W4:Y:S04]  /*1acd0*/  LDL.LU R10, [R1+0x6d0] ;  /* 0x0006d000010a7983 */ /* 0x000f280000300800 */
[----:B------:R0:W-:Y:S02]  /*1ace0*/  STL.64 [R1+0x5b8], R26 ;  /* 0x0005b81a01007387 */ /* 0x0001e40000100a00 */
[----:B0-----:R-:W-:-:S04]  /*1acf0*/  IMAD.WIDE R26, R24, 0x2, R4 ;  /* 0x00000002181a7825 */ /* 0x001fc800078e0204 */
[--C-:B------:R-:W-:Y:S01]  /*1ad00*/  IMAD.WIDE R28, R25, 0x2, R4.reuse ;  /* 0x00000002191c7825 */ /* 0x100fe200078e0204 */
[----:B------:R0:W-:Y:S04]  /*1ad10*/  STL.64 [R1+0x5c8], R26 ;  /* 0x0005c81a01007387 */ /* 0x0001e80000100a00 */
[----:B------:R-:W-:Y:S01]  /*1ad20*/  STL.64 [R1+0x5d8], R28 ;  /* 0x0005d81c01007387 */ /* 0x000fe20000100a00 */
[----:B------:R-:W-:-:S04]  /*1ad30*/  IMAD.WIDE R24, R22, 0x2, R4 ;  /* 0x0000000216187825 */ /* 0x000fc800078e0204 */
[--C-:B0-----:R-:W-:Y:S02]  /*1ad40*/  IMAD.WIDE R26, R11, 0x2, R4.reuse ;  /* 0x000000020b1a7825 */ /* 0x101fe400078e0204 */
[----:B------:R-:W4:Y:S04]  /*1ad50*/  LDL.LU R11, [R1+0x6e0] ;  /* 0x0006e000010b7983 */ /* 0x000f280000300800 */
[----:B------:R0:W-:Y:S04]  /*1ad60*/  STL.64 [R1+0x5e8], R24 ;  /* 0x0005e81801007387 */ /* 0x0001e80000100a00 */
[----:B------:R-:W-:Y:S01]  /*1ad70*/  STL.64 [R1+0x5f8], R26 ;  /* 0x0005f81a01007387 */ /* 0x000fe20000100a00 */
[----:B0-----:R-:W-:-:S04]  /*1ad80*/  IMAD.WIDE R24, R23, 0x2, R4 ;  /* 0x0000000217187825 */ /* 0x001fc800078e0204 */
[--C-:B------:R-:W-:Y:S02]  /*1ad90*/  IMAD.WIDE R22, R8, 0x2, R4.reuse ;  /* 0x0000000208167825 */ /* 0x100fe400078e0204 */
[----:B------:R-:W4:Y:S04]  /*1ada0*/  LDL.LU R8, [R1+0x6e8] ;  /* 0x0006e80001087983 */ /* 0x000f280000300800 */
[----:B------:R0:W-:Y:S04]  /*1adb0*/  STL.64 [R1+0x600], R24 ;  /* 0x0006001801007387 */ /* 0x0001e80000100a00 */
[----:B------:R1:W-:Y:S01]  /*1adc0*/  STL.64 [R1+0x610], R22 ;  /* 0x0006101601007387 */ /* 0x0003e20000100a00 */
[----:B0-----:R-:W-:-:S04]  /*1add0*/  IMAD.WIDE R24, R20, 0x2, R4 ;  /* 0x0000000214187825 */ /* 0x001fc800078e0204 */
[--C-:B-1----:R-:W-:Y:S02]  /*1ade0*/  IMAD.WIDE R22, R9, 0x2, R4.reuse ;  /* 0x0000000209167825 */ /* 0x102fe400078e0204 */
[----:B------:R-:W4:Y:S02]  /*1adf0*/  LDL.LU R9, [R1+0x6f8] ;  /* 0x0006f80001097983 */ /* 0x000f240000300800 */
[--C-:B------:R-:W-:Y:S02]  /*1ae00*/  IMAD.WIDE R20, R21, 0x2, R4.reuse ;  /* 0x0000000215147825 */ /* 0x100fe400078e0204 */
[----:B------:R-:W-:Y:S04]  /*1ae10*/  STL.64 [R1+0x618], R24 ;  /* 0x0006181801007387 */ /* 0x000fe80000100a00 */
[----:B------:R2:W-:Y:S02]  /*1ae20*/  STL.64 [R1+0x628], R22 ;  /* 0x0006281601007387 */ /* 0x0005e40000100a00 */
[----:B--2---:R-:W-:-:S02]  /*1ae30*/  IMAD.WIDE R22, R2, 0x2, R4 ;  /* 0x0000000202167825 */ /* 0x004fc400078e0204 */
[----:B------:R-:W2:Y:S04]  /*1ae40*/  LDL.LU R2, [R1+0x700] ;  /* 0x0007000001027983 */ /* 0x000ea80000300800 */
[----:B------:R0:W-:Y:S04]  /*1ae50*/  STL.64 [R1+0x630], R20 ;  /* 0x0006301401007387 */ /* 0x0001e80000100a00 */
[----:B------:R3:W-:Y:S01]  /*1ae60*/  STL.64 [R1+0x640], R22 ;  /* 0x0006401601007387 */ /* 0x0007e20000100a00 */
[----:B0-----:R-:W-:-:S04]  /*1ae70*/  IMAD.WIDE R20, R18, 0x2, R4 ;  /* 0x0000000212147825 */ /* 0x001fc800078e0204 */
[--C-:B---3--:R-:W-:Y:S02]  /*1ae80*/  IMAD.WIDE R22, R3, 0x2, R4.reuse ;  /* 0x0000000203167825 */ /* 0x108fe400078e0204 */
[----:B------:R-:W3:Y:S04]  /*1ae90*/  LDL.LU R3, [R1+0x710] ;  /* 0x0007100001037983 */ /* 0x000ee80000300800 */
[----:B------:R0:W-:Y:S04]  /*1aea0*/  STL.64 [R1+0x648], R20 ;  /* 0x0006481401007387 */ /* 0x0001e80000100a00 */
[----:B------:R-:W-:Y:S01]  /*1aeb0*/  STL.64 [R1+0x658], R22 ;  /* 0x0006581601007387 */ /* 0x000fe20000100a00 */
[----:B0-----:R-:W-:-:S04]  /*1aec0*/  IMAD.WIDE R20, R19, 0x2, R4 ;  /* 0x0000000213147825 */ /* 0x001fc800078e0204 */
[--C-:B----4-:R-:W-:Y:S02]  /*1aed0*/  IMAD.WIDE R18, R6, 0x2, R4.reuse ;  /* 0x0000000206127825 */ /* 0x110fe400078e0204 */
[----:B------:R-:W4:Y:S04]  /*1aee0*/  LDL.LU R6, [R1+0x718] ;  /* 0x0007180001067983 */ /* 0x000f280000300800 */
[----:B------:R0:W-:Y:S04]  /*1aef0*/  STL.64 [R1+0x668], R20 ;  /* 0x0006681401007387 */ /* 0x0001e80000100a00 */
[----:B------:R1:W-:Y:S01]  /*1af00*/  STL.64 [R1+0x670], R18 ;  /* 0x0006701201007387 */ /* 0x0003e20000100a00 */
[----:B0-----:R-:W-:-:S04]  /*1af10*/  IMAD.WIDE R20, R16, 0x2, R4 ;  /* 0x0000000210147825 */ /* 0x001fc800078e0204 */
[--C-:B-1----:R-:W-:Y:S02]  /*1af20*/  IMAD.WIDE R18, R7, 0x2, R4.reuse ;  /* 0x0000000207127825 */ /* 0x102fe400078e0204 */
[----:B------:R-:W4:Y:S04]  /*1af30*/  LDL.LU R7, [R1+0x728] ;  /* 0x0007280001077983 */ /* 0x000f280000300800 */
[----:B------:R-:W-:Y:S04]  /*1af40*/  STL.64 [R1+0x680], R20 ;  /* 0x0006801401007387 */ /* 0x000fe80000100a00 */
[----:B------:R0:W-:Y:S02]  /*1af50*/  STL.64 [R1+0x688], R18 ;  /* 0x0006881201007387 */ /* 0x0001e40000100a00 */
[----:B0-----:R-:W-:-:S02]  /*1af60*/  IMAD.WIDE R18, R12, 0x2, R4 ;  /* 0x000000020c127825 */ /* 0x001fc400078e0204 */
[----:B------:R-:W4:Y:S02]  /*1af70*/  LDL.LU R12, [R1+0x730] ;  /* 0x00073000010c7983 */ /* 0x000f240000300800 */
[----:B------:R-:W-:-:S05]  /*1af80*/  IMAD.WIDE R16, R17, 0x2, R4 ;  /* 0x0000000211107825 */ /* 0x000fca00078e0204 */
        /* <DEDUP_REMOVED lines=14> */
[----:B------:R-:W4:Y:S04]  /*1b070*/  LDL.LU R10, [R1+0x770] ;  /* 0x00077000010a7983 */ /* 0x000f280000300800 */
        /* <DEDUP_REMOVED lines=52> */
[----:B------:R-:W4:Y:S04]  /*1b3c0*/  LDL.LU R8, [R1+0x870] ;  /* 0x0008700001087983 */ /* 0x000f280000300800 */
[----:B------:R-:W-:Y:S01]  /*1b3d0*/  STL.64 [R1+0x798], R24 ;  /* 0x0007981801007387 */ /* 0x000fe20000100a00 */
[----:B------:R-:W-:-:S03]  /*1b3e0*/  IMAD.WIDE R20, R21, 0x2, R4 ;  /* 0x0000000215147825 */ /* 0x000fc600078e0204 */
[----:B------:R0:W-:Y:S02]  /*1b3f0*/  STL.64 [R1+0x7a0], R22 ;  /* 0x0007a01601007387 */ /* 0x0001e40000100a00 */
[--C-:B0-----:R-:W-:Y:S02]  /*1b400*/  IMAD.WIDE R22, R9, 0x2, R4.reuse ;  /* 0x0000000209167825 */ /* 0x101fe400078e0204 */
[----:B------:R-:W4:Y:S04]  /*1b410*/  LDL.LU R9, [R1+0x880] ;  /* 0x0008800001097983 */ /* 0x000f280000300800 */
[----:B------:R0:W-:Y:S04]  /*1b420*/  STL.64 [R1+0x7b0], R20 ;  /* 0x0007b01401007387 */ /* 0x0001e80000100a00 */
[----:B------:R2:W-:Y:S01]  /*1b430*/  STL.64 [R1+0x7b8], R22 ;  /* 0x0007b81601007387 */ /* 0x0005e20000100a00 */
[----:B0-----:R-:W-:-:S04]  /*1b440*/  IMAD.WIDE R20, R18, 0x2, R4 ;  /* 0x0000000212147825 */ /* 0x001fc800078e0204 */
[--C-:B--2---:R-:W-:Y:S02]  /*1b450*/  IMAD.WIDE R22, R2, 0x2, R4.reuse ;  /* 0x0000000202167825 */ /* 0x104fe400078e0204 */
[----:B------:R-:W2:Y:S04]  /*1b460*/  LDL.LU R2, [R1+0x888] ;  /* 0x0008880001027983 */ /* 0x000ea80000300800 */
[----:B------:R0:W-:Y:S04]  /*1b470*/  STL.64 [R1+0x7c8], R20 ;  /* 0x0007c81401007387 */ /* 0x0001e80000100a00 */
[----:B------:R-:W-:Y:S01]  /*1b480*/  STL.64 [R1+0x7d0], R22 ;  /* 0x0007d01601007387 */ /* 0x000fe20000100a00 */
[----:B0-----:R-:W-:-:S04]  /*1b490*/  IMAD.WIDE R20, R19, 0x2, R4 ;  /* 0x0000000213147825 */ /* 0x001fc800078e0204 */
[--C-:B---3--:R-:W-:Y:S02]  /*1b4a0*/  IMAD.WIDE R18, R3, 0x2, R4.reuse ;  /* 0x0000000203127825 */ /* 0x108fe400078e0204 */
[----:B------:R-:W3:Y:S04]  /*1b4b0*/  LDL.LU R3, [R1+0x898] ;  /* 0x0008980001037983 */ /* 0x000ee80000300800 */
[----:B------:R0:W-:Y:S04]  /*1b4c0*/  STL.64 [R1+0x7e0], R20 ;  /* 0x0007e01401007387 */ /* 0x0001e80000100a00 */
[----:B------:R4:W-:Y:S01]  /*1b4d0*/  STL.64 [R1+0x7e8], R18 ;  /* 0x0007e81201007387 */ /* 0x0009e20000100a00 */
[----:B0-----:R-:W-:-:S04]  /*1b4e0*/  IMAD.WIDE R20, R16, 0x2, R4 ;  /* 0x0000000210147825 */ /* 0x001fc800078e0204 */
[--C-:B----4-:R-:W-:Y:S02]  /*1b4f0*/  IMAD.WIDE R18, R6, 0x2, R4.reuse ;  /* 0x0000000206127825 */ /* 0x110fe400078e0204 */
[----:B------:R-:W4:Y:S04]  /*1b500*/  LDL.LU R6, [R1+0x8a0] ;  /* 0x0008a00001067983 */ /* 0x000f280000300800 */
[----:B------:R-:W-:Y:S04]  /*1b510*/  STL.64 [R1+0x7f8], R20 ;  /* 0x0007f81401007387 */ /* 0x000fe80000100a00 */
[----:B------:R0:W-:Y:S01]  /*1b520*/  STL.64 [R1+0x800], R18 ;  /* 0x0008001201007387 */ /* 0x0001e20000100a00 */
[----:B------:R-:W-:-:S04]  /*1b530*/  IMAD.WIDE R16, R17, 0x2, R4 ;  /* 0x0000000211107825 */ /* 0x000fc800078e0204 */
[--C-:B0-----:R-:W-:Y:S02]  /*1b540*/  IMAD.WIDE R18, R7, 0x2, R4.reuse ;  /* 0x0000000207127825 */ /* 0x101fe400078e0204 */
[----:B------:R-:W4:Y:S04]  /*1b550*/  LDL.LU R7, [R1+0x8b0] ;  /* 0x0008b00001077983 */ /* 0x000f280000300800 */
[----:B------:R-:W-:Y:S04]  /*1b560*/  STL.64 [R1+0x810], R16 ;  /* 0x0008101001007387 */ /* 0x000fe80000100a00 */
[----:B------:R0:W-:Y:S02]  /*1b570*/  STL.64 [R1+0x818], R18 ;  /* 0x0008181201007387 */ /* 0x0001e40000100a00 */
[----:B0-----:R-:W-:-:S02]  /*1b580*/  IMAD.WIDE R18, R12, 0x2, R4 ;  /* 0x000000020c127825 */ /* 0x001fc400078e0204 */
[----:B------:R-:W4:Y:S02]  /*1b590*/  LDL.LU R12, [R1+0x8b8] ;  /* 0x0008b800010c7983 */ /* 0x000f240000300800 */
[----:B------:R-:W-:-:S05]  /*1b5a0*/  IMAD.WIDE R16, R14, 0x2, R4 ;  /* 0x000000020e107825 */ /* 0x000fca00078e0204 */
        /* <DEDUP_REMOVED lines=46> */
[----:B0-----:R-:W-:-:S05]  /*1b890*/  IMAD.WIDE R26, R24, 0x2, R4 ;  /* 0x00000002181a7825 */ /* 0x001fca00078e0204 */
[----:B------:R0:W-:Y:S01]  /*1b8a0*/  STL.64 [R1+0x8c8], R26 ;  /* 0x0008c81a01007387 */ /* 0x0001e20000100a00 */
[----:B------:R-:W-:-:S05]  /*1b8b0*/  IMAD.WIDE R28, R25, 0x2, R4 ;  /* 0x00000002191c7825 */ /* 0x000fca00078e0204 */
        /* <DEDUP_REMOVED lines=27> */
[--C-:B--2---:R-:W-:Y:S02]  /*1ba70*/  IMAD.WIDE R18, R2, 0x2, R4.reuse ;  /* 0x0000000202127825 */ /* 0x104fe400078e0204 */
[----:B------:R-:W2:Y:S04]  /*1ba80*/  LDL.LU R2, [R1+0xa10] ;  /* 0x000a100001027983 */ /* 0x000ea80000300800 */
[----:B------:R0:W-:Y:S04]  /*1ba90*/  STL.64 [R1+0x958], R20 ;  /* 0x0009581401007387 */ /* 0x0001e80000100a00 */
[----:B------:R3:W-:Y:S01]  /*1baa0*/  STL.64 [R1+0x968], R18 ;  /* 0x0009681201007387 */ /* 0x0007e20000100a00 */
[----:B0-----:R-:W-:-:S04]  /*1bab0*/  IMAD.WIDE R20, R16, 0x2, R4 ;  /* 0x0000000210147825 */ /* 0x001fc800078e0204 */
[--C-:B---3--:R-:W-:Y:S02]  /*1bac0*/  IMAD.WIDE R18, R3, 0x2, R4.reuse ;  /* 0x0000000203127825 */ /* 0x108fe400078e0204 */
[----:B------:R-:W3:Y:S04]  /*1bad0*/  LDL.LU R3, [R1+0xa18] ;  /* 0x000a180001037983 */ /* 0x000ee80000300800 */
[----:B------:R-:W-:Y:S01]  /*1bae0*/  STL.64 [R1+0x970], R20 ;  /* 0x0009701401007387 */ /* 0x000fe20000100a00 */
[----:B------:R-:W-:-:S03]  /*1baf0*/  IMAD.WIDE R16, R17, 0x2, R4 ;  /* 0x0000000211107825 */ /* 0x000fc600078e0204 */
[----:B------:R4:W-:Y:S02]  /*1bb00*/  STL.64 [R1+0x980], R18 ;  /* 0x0009801201007387 */ /* 0x0009e40000100a00 */
[--C-:B----4-:R-:W-:Y:S02]  /*1bb10*/  IMAD.WIDE R18, R6, 0x2, R4.reuse ;  /* 0x0000000206127825 */ /* 0x110fe400078e0204 */
        /* <DEDUP_REMOVED lines=44> */
[----:B0-----:R-:W3:Y:S01]  /*1bde0*/  LDL.LU R14, [R1+0x46c] ;  /* 0x00046c00010e7983 */ /* 0x001ee20000300800 */
[----:B----4-:R-:W-:-:S03]  /*1bdf0*/  IMAD.WIDE R26, R6, 0x2, R4 ;  /* 0x00000002061a7825 */ /* 0x010fc600078e0204 */
        /* <DEDUP_REMOVED lines=10> */
[----:B0-----:R-:W-:-:S03]  /*1bea0*/  IMAD.WIDE R26, R12, 0x2, R4 ;  /* 0x000000020c1a7825 */ /* 0x001fc600078e0204 */
[----:B------:R-:W4:Y:S01]  /*1beb0*/  LDL.LU R12, [R1+0x41c] ;  /* 0x00041c00010c7983 */ /* 0x000f220000300800 */
[----:B------:R-:W-:-:S05]  /*1bec0*/  IMAD.WIDE R24, R22, 0x2, R4 ;  /* 0x0000000216187825 */ /* 0x000fca00078e0204 */
        /* <DEDUP_REMOVED lines=28> */
[--C-:B--2---:R-:W-:Y:S02]  /*1c090*/  IMAD.WIDE R18, R2, 0x2, R4.reuse ;  /* 0x0000000202127825 */ /* 0x104fe400078e0204 */
[----:B------:R-:W2:Y:S04]  /*1c0a0*/  LDL.LU R2, [R1+0x3c4] ;  /* 0x0003c40001027983 */ /* 0x000ea80000300800 */
[----:B------:R-:W-:Y:S01]  /*1c0b0*/  STL.64 [R1+0xad0], R20 ;  /* 0x000ad01401007387 */ /* 0x000fe20000100a00 */
[----:B------:R-:W-:-:S03]  /*1c0c0*/  IMAD.WIDE R16, R17, 0x2, R4 ;  /* 0x0000000211107825 */ /* 0x000fc600078e0204 */
[----:B------:R3:W-:Y:S02]  /*1c0d0*/  STL.64 [R1+0x4a8], R18 ;  /* 0x0004a81201007387 */ /* 0x0007e40000100a00 */
[--C-:B---3--:R-:W-:Y:S02]  /*1c0e0*/  IMAD.WIDE R18, R3, 0x2, R4.reuse ;  /* 0x0000000203127825 */ /* 0x108fe400078e0204 */
[----:B------:R-:W3:Y:S04]  /*1c0f0*/  LDL.LU R3, [R1+0x3c0] ;  /* 0x0003c00001037983 */ /* 0x000ee80000300800 */
[----:B------:R0:W-:Y:S04]  /*1c100*/  STL.64 [R1+0xae8], R16 ;  /* 0x000ae81001007387 */ /* 0x0001e80000100a00 */
[----:B------:R4:W-:Y:S01]  /*1c110*/  STL.64 [R1+0x480], R18 ;  /* 0x0004801201007387 */ /* 0x0009e20000100a00 */
[----:B0-----:R-:W-:-:S04]  /*1c120*/  IMAD.WIDE R16, R14, 0x2, R4 ;  /* 0x000000020e107825 */ /* 0x001fc800078e0204 */
[--C-:B----4-:R-:W-:Y:S02]  /*1c130*/  IMAD.WIDE R18, R6, 0x2, R4.reuse ;  /* 0x0000000206127825 */ /* 0x110fe400078e0204 */
        /* <DEDUP_REMOVED lines=39> */
[----:B0-----:R-:W2:Y:S01]  /*1c3b0*/  LDL.LU R14, [R1+0x36c] ;  /* 0x00036c00010e7983 */ /* 0x001ea20000300800 */
[----:B---3--:R-:W-:-:S03]  /*1c3c0*/  IMAD.WIDE R26, R3, 0x2, R4 ;  /* 0x00000002031a7825 */ /* 0x008fc600078e0204 */
[----:B------:R-:W3:Y:S04]  /*1c3d0*/  LDL.LU R3, [R1+0x368] ;  /* 0x0003680001037983 */ /* 0x000ee80000300800 */
[----:B------:R4:W-:Y:S04]  /*1c3e0*/  STL.64 [R1+0x3c0], R26 ;  /* 0x0003c01a01007387 */ /* 0x0009e80000100a00 */
[----:B------:R-:W3:Y:S01]  /*1c3f0*/  LDL.LU R15, [R1+0x364] ;  /* 0x00036400010f7983 */ /* 0x000ee20000300800 */
[----:B----4-:R-:W-:-:S03]  /*1c400*/  IMAD.WIDE R26, R6, 0x2, R4 ;  /* 0x00000002061a7825 */ /* 0x010fc600078e0204 */
        /* <DEDUP_REMOVED lines=42> */
[--C-:B--2---:R-:W-:Y:S02]  /*1c6b0*/  IMAD.WIDE R18, R2, 0x2, R4.reuse ;  /* 0x0000000202127825 */ /* 0x104fe400078e0204 */
[----:B------:R-:W2:Y:S04]  /*1c6c0*/  LDL.LU R2, [R1+0x340] ;  /* 0x0003400001027983 */ /* 0x000ea80000300800 */
[----:B------:R0:W-:Y:S04]  /*1c6d0*/  STL.64 [R1+0xc20], R16 ;  /* 0x000c201001007387 */ /* 0x0001e80000100a00 */
[----:B------:R3:W-:Y:S01]  /*1c6e0*/  STL.64 [R1+0x370], R18 ;  /* 0x0003701201007387 */ /* 0x0007e20000100a00 */
[----:B0-----:R-:W-:-:S04]  /*1c6f0*/  IMAD.WIDE R16, R14, 0x2, R4 ;  /* 0x000000020e107825 */ /* 0x001fc800078e0204 */
[--C-:B---3--:R-:W-:Y:S02]  /*1c700*/  IMAD.WIDE R18, R3, 0x2, R4.reuse ;  /* 0x0000000203127825 */ /* 0x108fe400078e0204 */
[----:B------:R-:W3:Y:S04]  /*1c710*/  LDL.LU R3, [R1+0x33c] ;  /* 0x00033c0001037983 */ /* 0x000ee80000300800 */
[----:B------:R0:W-:Y:S04]  /*1c720*/  STL.64 [R1+0xc30], R16 ;  /* 0x000c301001007387 */ /* 0x0001e80000100a00 */
[----:B------:R-:W-:Y:S04]  /*1c730*/  STL.64 [R1+0x368], R18 ;  /* 0x0003681201007387 */ /* 0x000fe80000100a00 */
[----:B------:R-:W3:Y:S01]  /*1c740*/  LDL.LU R24, [R1+0x338] ;  /* 0x0003380001187983 */ /* 0x000ee20000300800 */
[----:B0-----:R-:W-:-:S04]  /*1c750*/  IMAD.WIDE R16, R15, 0x2, R4 ;  /* 0x000000020f107825 */ /* 0x001fc800078e0204 */
[--C-:B----4-:R-:W-:Y:S01]  /*1c760*/  IMAD.WIDE R14, R6, 0x2, R4.reuse ;  /* 0x00000002060e7825 */ /* 0x110fe200078e0204 */
        /* <DEDUP_REMOVED lines=9> */
[----:B------:R-:W4:Y:S04]  /*1c800*/  LDL.LU R18, [R1+0x320] ;  /* 0x0003200001127983 */ /* 0x000f280000300800 */
[----:B------:R-:W4:Y:S01]  /*1c810*/  LDL.LU R19, [R1+0x31c] ;  /* 0x00031c0001137983 */ /* 0x000f220000300800 */
[----:B0-----:R-:W-:-:S05]  /*1c820*/  IMAD.WIDE R14, R12, 0x2, R4 ;  /* 0x000000020c0e7825 */ /* 0x001fca00078e0204 */
[----:B------:R-:W-:Y:S04]  /*1c830*/  STL.64 [R1+0x358], R14 ;  /* 0x0003580e01007387 */ /* 0x000fe80000100a00 */
[----:B------:R-:W4:Y:S04]  /*1c840*/  LDL.LU R16, [R1+0x318] ;  /* 0x0003180001107983 */ /* 0x000f280000300800 */
[----:B------:R-:W4:Y:S01]  /*1c850*/  LDL.LU R17, [R1+0x314] ;  /* 0x0003140001117983 */ /* 0x000f220000300800 */
[----:B------:R-:W-:-:S05]  /*1c860*/  IMAD.WIDE R12, R13, 0x2, R4 ;  /* 0x000000020d0c7825 */ /* 0x000fca00078e0204 */
[----:B------:R0:W-:Y:S04]  /*1c870*/  STL.64 [R1+0xc70], R12 ;  /* 0x000c700c01007387 */ /* 0x0001e80000100a00 */
[----:B------:R-:W4:Y:S04]  /*1c880*/  LDL.LU R22, [R1+0x310] ;  /* 0x0003100001167983 */ /* 0x000f280000300800 */
[----:B------:R-:W4:Y:S01]  /*1c890*/  LDL.LU R23, [R1+0x30c] ;  /* 0x00030c0001177983 */ /* 0x000f220000300800 */
[----:B0-----:R-:W-:-:S05]  /*1c8a0*/  IMAD.WIDE R12, R10, 0x2, R4 ;  /* 0x000000020a0c7825 */ /* 0x001fca00078e0204 */
[----:B------:R0:W-:Y:S04]  /*1c8b0*/  STL.64 [R1+0x350], R12 ;  /* 0x0003500c01007387 */ /* 0x0001e80000100a00 */
[----:B------:R-:W4:Y:S04]  /*1c8c0*/  LDL.LU R14, [R1+0x308] ;  /* 0x00030800010e7983 */ /* 0x000f280000300800 */
[----:B------:R-:W4:Y:S01]  /*1c8d0*/  LDL.LU R15, [R1+0x304] ;  /* 0x00030400010f7983 */ /* 0x000f220000300800 */
[----:B------:R-:W-:-:S05]  /*1c8e0*/  IMAD.WIDE R10, R11, 0x2, R4 ;  /* 0x000000020b0a7825 */ /* 0x000fca00078e0204 */
[----:B------:R1:W-:Y:S04]  /*1c8f0*/  STL.64 [R1+0xc80], R10 ;  /* 0x000c800a01007387 */ /* 0x0003e80000100a00 */
[----:B0-----:R-:W4:Y:S04]  /*1c900*/  LDL.LU R12, [R1+0x300] ;  /* 0x00030000010c7983 */ /* 0x001f280000300800 */
[----:B------:R-:W4:Y:S01]  /*1c910*/  LDL.LU R13, [R1+0x2fc] ;  /* 0x0002fc00010d7983 */ /* 0x000f220000300800 */
[----:B-1----:R-:W-:-:S05]  /*1c920*/  IMAD.WIDE R10, R8, 0x2, R4 ;  /* 0x00000002080a7825 */ /* 0x002fca00078e0204 */
[----:B------:R0:W-:Y:S04]  /*1c930*/  STL.64 [R1+0x348], R10 ;  /* 0x0003480a01007387 */ /* 0x0001e80000100a00 */
[----:B0-----:R-:W4:Y:S04]  /*1c940*/  LDL.LU R10, [R1+0x2f8] ;  /* 0x0002f800010a7983 */ /* 0x001f280000300800 */
[----:B------:R-:W4:Y:S01]  /*1c950*/  LDL.LU R11, [R1+0x2f4] ;  /* 0x0002f400010b7983 */ /* 0x000f220000300800 */
[----:B------:R-:W-:-:S05]  /*1c960*/  IMAD.WIDE R8, R9, 0x2, R4 ;  /* 0x0000000209087825 */ /* 0x000fca00078e0204 */
[----:B------:R0:W-:Y:S04]  /*1c970*/  STL.64 [R1+0xc98], R8 ;  /* 0x000c980801007387 */ /* 0x0001e80000100a00 */
[----:B0-----:R-:W4:Y:S04]  /*1c980*/  LDL.LU R8, [R1+0x2f0] ;  /* 0x0002f00001087983 */ /* 0x001f280000300800 */
[----:B------:R-:W4:Y:S01]  /*1c990*/  LDL.LU R9, [R1+0x2ec] ;  /* 0x0002ec0001097983 */ /* 0x000f220000300800 */
[----:B--2---:R-:W-:-:S05]  /*1c9a0*/  IMAD.WIDE R26, R2, 0x2, R4 ;  /* 0x00000002021a7825 */ /* 0x004fca00078e0204 */
[----:B------:R3:W-:Y:S04]  /*1c9b0*/  STL.64 [R1+0x340], R26 ;  /* 0x0003401a01007387 */ /* 0x0007e80000100a00 */
[----:B------:R-:W2:Y:S01]  /*1c9c0*/  LDL.LU R2, [R1+0x2e8] ;  /* 0x0002e80001027983 */ /* 0x000ea20000300800 */
[----:B---3--:R-:W-:-:S03]  /*1c9d0*/  IMAD.WIDE R26, R3, 0x2, R4 ;  /* 0x00000002031a7825 */ /* 0x008fc600078e0204 */
[----:B------:R-:W3:Y:S04]  /*1c9e0*/  LDL.LU R3, [R1+0x3bc] ;  /* 0x0003bc0001037983 */ /* 0x000ee80000300800 */
[----:B------:R0:W-:Y:S02]  /*1c9f0*/  STL.64 [R1+0xca8], R26 ;  /* 0x000ca81a01007387 */ /* 0x0001e40000100a00 */
[----:B0-----:R-:W-:-:S04]  /*1ca00*/  IMAD.WIDE R26, R24, 0x2, R4 ;  /* 0x00000002181a7825 */ /* 0x001fc800078e0204 */
[--C-:B----4-:R-:W-:Y:S01]  /*1ca10*/  IMAD.WIDE R28, R25, 0x2, R4.reuse ;  /* 0x00000002191c7825 */ /* 0x110fe200078e0204 */
[----:B------:R0:W-:Y:S04]  /*1ca20*/  STL.64 [R1+0x338], R26 ;  /* 0x0003381a01007387 */ /* 0x0001e80000100a00 */
[----:B------:R-:W-:Y:S01]  /*1ca30*/  STL.64 [R1+0xcc0], R28 ;  /* 0x000cc01c01007387 */ /* 0x000fe20000100a00 */
[----:B------:R-:W-:-:S04]  /*1ca40*/  IMAD.WIDE R24, R21, 0x2, R4 ;  /* 0x0000000215187825 */ /* 0x000fc800078e0204 */
[--C-:B0-----:R-:W-:Y:S02]  /*1ca50*/  IMAD.WIDE R26, R20, 0x2, R4.reuse ;  /* 0x00000002141a7825 */ /* 0x101fe400078e0204 */
[----:B------:R-:W4:Y:S04]  /*1ca60*/  LDL.LU.64 R20, [R1+0x2e0] ;  /* 0x0002e00001147983 */ /* 0x000f280000300a00 */
[----:B------:R0:W-:Y:S04]  /*1ca70*/  STL.64 [R1+0x330], R26 ;  /* 0x0003301a01007387 */ /* 0x0001e80000100a00 */
[----:B------:R1:W-:Y:S01]  /*1ca80*/  STL.64 [R1+0xcd0], R24 ;  /* 0x000cd01801007387 */ /* 0x0003e20000100a00 */
[----:B0-----:R-:W-:-:S04]  /*1ca90*/  IMAD.WIDE R26, R6, 0x2, R4 ;  /* 0x00000002061a7825 */ /* 0x001fc800078e0204 */
[--C-:B-1----:R-:W-:Y:S02]  /*1caa0*/  IMAD.WIDE R24, R7, 0x2, R4.reuse ;  /* 0x0000000207187825 */ /* 0x102fe400078e0204 */
        /* <DEDUP_REMOVED lines=13> */
[----:B0-----:R-:W-:-:S03]  /*1cb80*/  IMAD.WIDE R26, R22, 0x2, R4 ;  /* 0x00000002161a7825 */ /* 0x001fc600078e0204 */
[----:B-1----:R-:W4:Y:S01]  /*1cb90*/  LDL.LU.64 R24, [R1+0x2d0] ;  /* 0x0002d00001187983 */ /* 0x002f220000300a00 */
[----:B------:R-:W-:-:S03]  /*1cba0*/  IMAD.WIDE R22, R23, 0x2, R4 ;  /* 0x0000000217167825 */ /* 0x000fc600078e0204 */
        /* <DEDUP_REMOVED lines=13> */
[--C-:B------:R-:W-:Y:S01]  /*1cc80*/  IMAD.WIDE R10, R11, 0x2, R4.reuse ;  /* 0x000000020b0a7825 */ /* 0x100fe200078e0204 */
[----:B-1----:R-:W4:Y:S04]  /*1cc90*/  LDL.LU.64 R22, [R1+0x120] ;  /* 0x0001200001167983 */ /* 0x002f280000300a00 */
[----:B------:R0:W-:Y:S04]  /*1cca0*/  STL.64 [R1+0x2f8], R26 ;  /* 0x0002f81a01007387 */ /* 0x0001e80000100a00 */
[----:B------:R1:W-:Y:S01]  /*1ccb0*/  STL.64 [R1+0xd78], R10 ;  /* 0x000d780a01007387 */ /* 0x0003e20000100a00 */
[----:B0-----:R-:W-:-:S04]  /*1ccc0*/  IMAD.WIDE R26, R8, 0x2, R4 ;  /* 0x00000002081a7825 */ /* 0x001fc800078e0204 */
[--C-:B------:R-:W-:Y:S01]  /*1ccd0*/  IMAD.WIDE R8, R9, 0x2, R4.reuse ;  /* 0x0000000209087825 */ /* 0x100fe200078e0204 */
[----:B-1----:R-:W4:Y:S04]  /*1cce0*/  LDL.LU.64 R10, [R1+0x2c0] ;  /* 0x0002c000010a7983 */ /* 0x002f280000300a00 */
[----:B------:R-:W-:Y:S04]  /*1ccf0*/  STL.64 [R1+0x2f0], R26 ;  /* 0x0002f01a01007387 */ /* 0x000fe80000100a00 */
[----:B------:R0:W-:Y:S01]  /*1cd00*/  STL.64 [R1+0xd98], R8 ;  /* 0x000d980801007387 */ /* 0x0001e20000100a00 */
[----:B--2---:R-:W-:-:S03]  /*1cd10*/  IMAD.WIDE R28, R2, 0x2, R4 ;  /* 0x00000002021c7825 */ /* 0x004fc600078e0204 */
[----:B0-----:R-:W2:Y:S04]  /*1cd20*/  LDL.LU.64 R8, [R1+0x118] ;  /* 0x0001180001087983 */ /* 0x001ea80000300a00 */
[----:B------:R-:W-:Y:S01]  /*1cd30*/  STL.64 [R1+0x2e8], R28 ;  /* 0x0002e81c01007387 */ /* 0x000fe20000100a00 */
[----:B---3--:R-:W-:-:S03]  /*1cd40*/  IMAD.WIDE R26, R3, 0x2, R4 ;  /* 0x00000002031a7825 */ /* 0x008fc600078e0204 */
[----:B------:R-:W3:Y:S01]  /*1cd50*/  LDL.LU.64 R2, [R1+0x2b8] ;  /* 0x0002b80001027983 */ /* 0x000ee20000300a00 */
[----:B------:R-:W-:-:S03]  /*1cd60*/  IMAD.WIDE R4, R0, 0x2, R4 ;  /* 0x0000000200047825 */ /* 0x000fc600078e0204 */
[----:B------:R-:W-:Y:S04]  /*1cd70*/  STL.64 [R1+0x3b8], R26 ;  /* 0x0003b81a01007387 */ /* 0x000fe80000100a00 */
[----:B------:R-:W-:Y:S04]  /*1cd80*/  STL.64 [R1+0x2610], R4 ;  /* 0x0026100401007387 */ /* 0x000fe80000100a00 */
[----:B----4-:R0:W-:Y:S01]  /*1cd90*/  STL [R1+0x25f8], R20 ;  /* 0x0025f81401007387 */ /* 0x0101e20000100800 */
[----:B------:R-:W-:-:S03]  /*1cda0*/  IMAD.MOV.U32 R0, RZ, RZ, R21 ;  /* 0x000000ffff007224 */ /* 0x000fc600078e0015 */
[----:B0-----:R-:W4:Y:S04]  /*1cdb0*/  LDL.LU.64 R20, [R1+0x110] ;  /* 0x0001100001147983 */ /* 0x001f280000300a00 */
[----:B------:R0:W-:Y:S04]  /*1cdc0*/  STL [R1+0x25f0], R0 ;  /* 0x0025f00001007387 */ /* 0x0001e80000100800 */
[----:B------:R1:W-:Y:S01]  /*1cdd0*/  STL [R1+0x25f4], R6 ;  /* 0x0025f40601007387 */ /* 0x0003e20000100800 */
[----:B0-----:R-:W-:-:S03]  /*1cde0*/  IMAD.MOV.U32 R0, RZ, RZ, R7 ;  /* 0x000000ffff007224 */ /* 0x001fc600078e0007 */
[----:B-1----:R-:W4:Y:S04]  /*1cdf0*/  LDL.LU.64 R6, [R1+0x2b0] ;  /* 0x0002b00001067983 */ /* 0x002f280000300a00 */
        /* <DEDUP_REMOVED lines=18> */
[----:B0-----:R-:W-:-:S03]  /*1cf20*/  MOV R0, R13 ;  /* 0x0000000d00007202 */ /* 0x001fc60000000f00 */
        /* <DEDUP_REMOVED lines=10> */
[----:B--2---:R1:W-:Y:S01]  /*1cfd0*/  STL [R1+0x25b4], R8 ;  /* 0x0025b40801007387 */ /* 0x0043e20000100800 */
[----:B0-----:R-:W-:-:S03]  /*1cfe0*/  IMAD.MOV.U32 R0, RZ, RZ, R9 ;  /* 0x000000ffff007224 */ /* 0x001fc600078e0009 */
[----:B-1----:R-:W2:Y:S04]  /*1cff0*/  LDL.LU.64 R8, [R1+0x290] ;  /* 0x0002900001087983 */ /* 0x002ea80000300a00 */
[----:B------:R3:W-:Y:S02]  /*1d000*/  STL [R1+0x25a8], R0 ;  /* 0x0025a80001007387 */ /* 0x0007e40000100800 */
[----:B---3--:R-:W-:Y:S02]  /*1d010*/  IMAD.MOV.U32 R0, RZ, RZ, R3 ;  /* 0x000000ffff007224 */ /* 0x008fe400078e0003 */
[----:B------:R0:W-:Y:S04]  /*1d020*/  STL [R1+0x25ac], R2 ;  /* 0x0025ac0201007387 */ /* 0x0001e80000100800 */
[----:B0-----:R-:W3:Y:S04]  /*1d030*/  LDL.LU.64 R2, [R1+0xe8] ;  /* 0x0000e80001027983 */ /* 0x001ee80000300a00 */
[----:B------:R4:W-:Y:S02]  /*1d040*/  STL [R1+0x25a0], R0 ;  /* 0x0025a00001007387 */ /* 0x0009e40000100800 */
[----:B----4-:R-:W-:-:S02]  /*1d050*/  IMAD.MOV.U32 R0, RZ, RZ, R21 ;  /* 0x000000ffff007224 */ /* 0x010fc400078e0015 */
[----:B------:R0:W-:Y:S04]  /*1d060*/  STL [R1+0x25a4], R20 ;  /* 0x0025a41401007387 */ /* 0x0001e80000100800 */
        /* <DEDUP_REMOVED lines=14> */
[----:B------:R-:W-:Y:S04]  /*1d150*/  STL [R1+0x2584], R24 ;  /* 0x0025841801007387 */ /* 0x000fe80000100800 */
[----:B------:R-:W4:Y:S01]  /*1d160*/  LDL.LU.64 R26, [R1+0x278] ;  /* 0x00027800011a7983 */ /* 0x000f220000300a00 */
[----:B0-----:R-:W-:-:S05]  /*1d170*/  IMAD.MOV.U32 R0, RZ, RZ, R25 ;  /* 0x000000ffff007224 */ /* 0x001fca00078e0019 */
        /* <DEDUP_REMOVED lines=33> */
[----:B------:R1:W-:Y:S04]  /*1d390*/  STL [R1+0x253c], R18 ;  /* 0x00253c1201007387 */ /* 0x0003e80000100800 */
[----:B------:R-:W4:Y:S01]  /*1d3a0*/  LDL.LU.64 R24, [R1+0xb0] ;  /* 0x0000b00001187983 */ /* 0x000f220000300a00 */
[----:B0-----:R-:W-:-:S03]  /*1d3b0*/  IMAD.MOV.U32 R0, RZ, RZ, R19 ;  /* 0x000000ffff007224 */ /* 0x001fc600078e0013 */
[----:B------:R-:W-:Y:S04]  /*1d3c0*/  STL [R1+0x2534], R16 ;  /* 0x0025341001007387 */ /* 0x000fe80000100800 */
[----:B------:R0:W-:Y:S04]  /*1d3d0*/  STL [R1+0x2530], R0 ;  /* 0x0025300001007387 */ /* 0x0001e80000100800 */
[----:B-1----:R-:W4:Y:S01]  /*1d3e0*/  LDL.LU.64 R18, [R1+0x250] ;  /* 0x0002500001127983 */ /* 0x002f220000300a00 */
[----:B0-----:R-:W-:-:S03]  /*1d3f0*/  IMAD.MOV.U32 R0, RZ, RZ, R17 ;  /* 0x000000ffff007224 */ /* 0x001fc600078e0011 */
[----:B------:R-:W-:Y:S04]  /*1d400*/  STL [R1+0x252c], R26 ;  /* 0x00252c1a01007387 */ /* 0x000fe80000100800 */
[----:B------:R0:W-:Y:S04]  /*1d410*/  STL [R1+0x2528], R0 ;  /* 0x0025280001007387 */ /* 0x0001e80000100800 */
[----:B------:R-:W4:Y:S01]  /*1d420*/  LDL.LU.64 R16, [R1+0xa8] ;  /* 0x0000a80001107983 */ /* 0x000f220000300a00 */
[----:B0-----:R-:W-:-:S03]  /*1d430*/  IMAD.MOV.U32 R0, RZ, RZ, R27 ;  /* 0x000000ffff007224 */ /* 0x001fc600078e001b */
[----:B------:R-:W-:Y:S04]  /*1d440*/  STL [R1+0x2524], R14 ;  /* 0x0025240e01007387 */ /* 0x000fe80000100800 */
[----:B------:R0:W-:Y:S02]  /*1d450*/  STL [R1+0x2520], R0 ;  /* 0x0025200001007387 */ /* 0x0001e40000100800 */
[----:B0-----:R-:W-:Y:S02]  /*1d460*/  IMAD.MOV.U32 R0, RZ, RZ, R15 ;  /* 0x000000ffff007224 */ /* 0x001fe400078e000f */
[----:B------:R-:W4:Y:S04]  /*1d470*/  LDL.LU.64 R14, [R1+0x248] ;  /* 0x00024800010e7983 */ /* 0x000f280000300a00 */
        /* <DEDUP_REMOVED lines=16> */
[----:B------:R0:W-:Y:S04]  /*1d580*/  STL [R1+0x24f8], R0 ;  /* 0x0024f80001007387 */ /* 0x0001e80000100800 */
[----:B---3--:R1:W-:Y:S01]  /*1d590*/  STL [R1+0x24fc], R2 ;  /* 0x0024fc0201007387 */ /* 0x0083e20000100800 */
[----:B0-----:R-:W-:-:S03]  /*1d5a0*/  IMAD.MOV.U32 R0, RZ, RZ, R3 ;  /* 0x000000ffff007224 */ /* 0x001fc600078e0003 */
[----:B-1----:R-:W3:Y:S04]  /*1d5b0*/  LDL.LU.64 R2, [R1+0x90] ;  /* 0x0000900001027983 */ /* 0x002ee80000300a00 */
[----:B------:R0:W-:Y:S04]  /*1d5c0*/  STL [R1+0x24f0], R0 ;  /* 0x0024f00001007387 */ /* 0x0001e80000100800 */
[----:B----4-:R1:W-:Y:S01]  /*1d5d0*/  STL [R1+0x24f4], R20 ;  /* 0x0024f41401007387 */ /* 0x0103e20000100800 */
[----:B0-----:R-:W-:-:S03]  /*1d5e0*/  IMAD.MOV.U32 R0, RZ, RZ, R21 ;  /* 0x000000ffff007224 */ /* 0x001fc600078e0015 */
[----:B-1----:R-:W4:Y:S04]  /*1d5f0*/  LDL.LU.64 R20, [R1+0x230] ;  /* 0x0002300001147983 */ /* 0x002f280000300a00 */
[----:B------:R0:W-:Y:S04]  /*1d600*/  STL [R1+0x24e8], R0 ;  /* 0x0024e80001007387 */ /* 0x0001e80000100800 */
[----:B------:R1:W-:Y:S01]  /*1d610*/  STL [R1+0x24ec], R6 ;  /* 0x0024ec0601007387 */ /* 0x0003e20000100800 */
        /* <DEDUP_REMOVED lines=10> */
[----:B------:R0:W-:Y:S04]  /*1d6c0*/  STL [R1+0x24d0], R0 ;  /* 0x0024d00001007387 */ /* 0x0001e80000100800 */
[----:B------:R-:W4:Y:S04]  /*1d6d0*/  LDL.LU.64 R26, [R1+0x80] ;  /* 0x00008000011a7983 */ /* 0x000f280000300a00 */
[----:B------:R-:W4:Y:S01]  /*1d6e0*/  LDL.LU.64 R18, [R1+0x220] ;  /* 0x0002200001127983 */ /* 0x000f220000300a00 */
[----:B0-----:R-:W-:-:S05]  /*1d6f0*/  IMAD.MOV.U32 R0, RZ, RZ, R17 ;  /* 0x000000ffff007224 */ /* 0x001fca00078e0011 */
[----:B------:R0:W-:Y:S02]  /*1d700*/  STL [R1+0x24c8], R0 ;  /* 0x0024c80001007387 */ /* 0x0001e40000100800 */
[----:B0-----:R-:W-:Y:S02]  /*1d710*/  IMAD.MOV.U32 R0, RZ, RZ, R15 ;  /* 0x000000ffff007224 */ /* 0x001fe400078e000f */
[----:B------:R-:W-:Y:S04]  /*1d720*/  STL [R1+0x24cc], R14 ;  /* 0x0024cc0e01007387 */ /* 0x000fe80000100800 */
[----:B------:R-:W4:Y:S04]  /*1d730*/  LDL.LU.64 R16, [R1+0x78] ;  /* 0x0000780001107983 */ /* 0x000f280000300a00 */
[----:B------:R0:W-:Y:S02]  /*1d740*/  STL [R1+0x24c0], R0 ;  /* 0x0024c00001007387 */ /* 0x0001e40000100800 */
[----:B0-----:R-:W-:-:S02]  /*1d750*/  MOV R0, R13 ;  /* 0x0000000d00007202 */ /* 0x001fc40000000f00 */
[----:B------:R-:W-:Y:S04]  /*1d760*/  STL [R1+0x24c4], R12 ;  /* 0x0024c40c01007387 */ /* 0x000fe80000100800 */
[----:B------:R-:W4:Y:S04]  /*1d770*/  LDL.LU.64 R14, [R1+0x218] ;  /* 0x00021800010e7983 */ /* 0x000f280000300a00 */
[----:B------:R0:W-:Y:S04]  /*1d780*/  STL [R1+0x24b8], R0 ;  /* 0x0024b80001007387 */ /* 0x0001e80000100800 */
[----:B------:R-:W-:Y:S01]  /*1d790*/  STL [R1+0x24bc], R22 ;  /* 0x0024bc1601007387 */ /* 0x000fe20000100800 */
[----:B0-----:R-:W-:-:S03]  /*1d7a0*/  IMAD.MOV.U32 R0, RZ, RZ, R23 ;  /* 0x000000ffff007224 */ /* 0x001fc600078e0017 */
[----:B------:R-:W4:Y:S04]  /*1d7b0*/  LDL.LU.64 R12, [R1+0x70] ;  /* 0x00007000010c7983 */ /* 0x000f280000300a00 */
[----:B------:R-:W-:Y:S04]  /*1d7c0*/  STL [R1+0x24b4], R10 ;  /* 0x0024b40a01007387 */ /* 0x000fe80000100800 */
[----:B------:R0:W-:Y:S04]  /*1d7d0*/  STL [R1+0x24b0], R0 ;  /* 0x0024b00001007387 */ /* 0x0001e80000100800 */
[----:B------:R-:W4:Y:S01]  /*1d7e0*/  LDL.LU.64 R24, [R1+0x210] ;  /* 0x0002100001187983 */ /* 0x000f220000300a00 */
[----:B0-----:R-:W-:-:S03]  /*1d7f0*/  IMAD.MOV.U32 R0, RZ, RZ, R11 ;  /* 0x000000ffff007224 */ /* 0x001fc600078e000b */
[----:B--2---:R-:W-:Y:S04]  /*1d800*/  STL [R1+0x24ac], R8 ;  /* 0x0024ac0801007387 */ /* 0x004fe80000100800 */
[----:B------:R0:W-:Y:S04]  /*1d810*/  STL [R1+0x24a8], R0 ;  /* 0x0024a80001007387 */ /* 0x0001e80000100800 */
[----:B------:R-:W2:Y:S01]  /*1d820*/  LDL.LU.64 R10, [R1+0x68] ;  /* 0x00006800010a7983 */ /* 0x000ea20000300a00 */
[----:B0-----:R-:W-:-:S03]  /*1d830*/  IMAD.MOV.U32 R0, RZ, RZ, R9 ;  /* 0x000000ffff007224 */ /* 0x001fc600078e0009 */
[----:B---3--:R-:W-:Y:S04]  /*1d840*/  STL [R1+0x24a4], R2 ;  /* 0x0024a40201007387 */ /* 0x008fe80000100800 */
[----:B------:R0:W-:Y:S04]  /*1d850*/  STL [R1+0x24a0], R0 ;  /* 0x0024a00001007387 */ /* 0x0001e80000100800 */
[----:B------:R-:W3:Y:S01]  /*1d860*/  LDL.LU.64 R8, [R1+0x208] ;  /* 0x0002080001087983 */ /* 0x000ee20000300a00 */
[----:B0-----:R-:W-:-:S03]  /*1d870*/  IMAD.MOV.U32 R0, RZ, RZ, R3 ;  /* 0x000000ffff007224 */ /* 0x001fc600078e0003 */
[----:B----4-:R-:W-:Y:S04]  /*1d880*/  STL [R1+0x249c], R20 ;  /* 0x00249c1401007387 */ /* 0x010fe80000100800 */
[----:B------:R0:W-:Y:S04]  /*1d890*/  STL [R1+0x2498], R0 ;  /* 0x0024980001007387 */ /* 0x0001e80000100800 */
[----:B------:R-:W4:Y:S04]  /*1d8a0*/  LDL.LU.64 R2, [R1+0x60] ;  /* 0x0000600001027983 */ /* 0x000f280000300a00 */
[----:B------:R-:W4:Y:S01]  /*1d8b0*/  LDL.LU.64 R22, [R1+0x200] ;  /* 0x0002000001167983 */ /* 0x000f220000300a00 */
[----:B0-----:R-:W-:-:S05]  /*1d8c0*/  IMAD.MOV.U32 R0, RZ, RZ, R21 ;  /* 0x000000ffff007224 */ /* 0x001fca00078e0015 */
[----:B------:R0:W-:Y:S04]  /*1d8d0*/  STL [R1+0x2490], R0 ;  /* 0x0024900001007387 */ /* 0x0001e80000100800 */
[----:B------:R1:W-:Y:S01]  /*1d8e0*/  STL [R1+0x2494], R6 ;  /* 0x0024940601007387 */ /* 0x0003e20000100800 */
[----:B0-----:R-:W-:-:S03]  /*1d8f0*/  IMAD.MOV.U32 R0, RZ, RZ, R7 ;  /* 0x000000ffff007224 */ /* 0x001fc600078e0007 */
[----:B-1----:R-:W4:Y:S04]  /*1d900*/  LDL.LU.64 R6, [R1+0x58] ;  /* 0x0000580001067983 */ /* 0x002f280000300a00 */
[----:B------:R0:W-:Y:S04]  /*1d910*/  STL [R1+0x2488], R0 ;  /* 0x0024880001007387 */ /* 0x0001e80000100800 */
[----:B------:R-:W-:Y:S04]  /*1d920*/  STL [R1+0x248c], R28 ;  /* 0x00248c1c01007387 */ /* 0x000fe80000100800 */
[----:B------:R-:W4:Y:S01]  /*1d930*/  LDL.LU.64 R20, [R1+0x1f8] ;  /* 0x0001f80001147983 */ /* 0x000f220000300a00 */
[----:B0-----:R-:W-:-:S03]  /*1d940*/  IMAD.MOV.U32 R0, RZ, RZ, R29 ;  /* 0x000000ffff007224 */ /* 0x001fc600078e001d */
[----:B------:R-:W-:Y:S04]  /*1d950*/  STL [R1+0x2484], R26 ;  /* 0x0024841a01007387 */ /* 0x000fe80000100800 */
[----:B------:R0:W-:Y:S04]  /*1d960*/  STL [R1+0x2480], R0 ;  /* 0x0024800001007387 */ /* 0x0001e80000100800 */
[----:B------:R-:W-:Y:S01]  /*1d970*/  STL [R1+0x247c], R18 ;  /* 0x00247c1201007387 */ /* 0x000fe20000100800 */
[----:B0-----:R-:W-:-:S05]  /*1d980*/  IMAD.MOV.U32 R0, RZ, RZ, R27 ;  /* 0x000000ffff007224 */ /* 0x001fca00078e001b */
[----:B------:R0:W-:Y:S02]  /*1d990*/  STL [R1+0x2478], R0 ;  /* 0x0024780001007387 */ /* 0x0001e40000100800 */
[----:B0-----:R-:W-:Y:S02]  /*1d9a0*/  IMAD.MOV.U32 R0, RZ, RZ, R19 ;  /* 0x000000ffff007224 */ /* 0x001fe400078e0013 */
[----:B------:R-:W4:Y:S04]  /*1d9b0*/  LDL.LU.64 R18, [R1+0x50] ;  /* 0x0000500001127983 */ /* 0x000f280000300a00 */
[----:B------:R0:W-:Y:S04]  /*1d9c0*/  STL [R1+0x2470], R0 ;  /* 0x0024700001007387 */ /* 0x0001e80000100800 */
[----:B------:R1:W-:Y:S01]  /*1d9d0*/  STL [R1+0x2474], R16 ;  /* 0x0024741001007387 */ /* 0x0003e20000100800 */
[----:B0-----:R-:W-:-:S03]  /*1d9e0*/  IMAD.MOV.U32 R0, RZ, RZ, R17 ;  /* 0x000000ffff007224 */ /* 0x001fc600078e0011 */
[----:B-1----:R-:W4:Y:S04]  /*1d9f0*/  LDL.LU.64 R16, [R1+0x1f0] ;  /* 0x0001f00001107983 */ /* 0x002f280000300a00 */
[----:B------:R0:W-:Y:S04]  /*1da00*/  STL [R1+0x2468], R0 ;  /* 0x0024680001007387 */ /* 0x0001e80000100800 */
[----:B------:R1:W-:Y:S01]  /*1da10*/  STL [R1+0x246c], R14 ;  /* 0x00246c0e01007387 */ /* 0x0003e20000100800 */
[----:B0-----:R-:W-:-:S03]  /*1da20*/  MOV R0, R15 ;  /* 0x0000000f00007202 */ /* 0x001fc60000000f00 */
        /* <DEDUP_REMOVED lines=8> */
[----:B--2---:R-:W-:Y:S04]  /*1dab0*/  STL [R1+0x2454], R10 ;  /* 0x0024540a01007387 */ /* 0x004fe80000100800 */
[----:B------:R0:W-:Y:S02]  /*1dac0*/  STL [R1+0x2450], R0 ;  /* 0x0024500001007387 */ /* 0x0001e40000100800 */
[----:B0-----:R-:W-:Y:S02]  /*1dad0*/  IMAD.MOV.U32 R0, RZ, RZ, R11 ;  /* 0x000000ffff007224 */ /* 0x001fe400078e000b */
[----:B------:R-:W2:Y:S04]  /*1dae0*/  LDL.LU.64 R10, [R1+0x40] ;  /* 0x00004000010a7983 */ /* 0x000ea80000300a00 */
[----:B------:R3:W-:Y:S02]  /*1daf0*/  STL [R1+0x2448], R0 ;  /* 0x0024480001007387 */ /* 0x0007e40000100800 */
[----:B---3--:R-:W-:-:S02]  /*1db00*/  IMAD.MOV.U32 R0, RZ, RZ, R9 ;  /* 0x000000ffff007224 */ /* 0x008fc400078e0009 */
[----:B------:R0:W-:Y:S04]  /*1db10*/  STL [R1+0x244c], R8 ;  /* 0x00244c0801007387 */ /* 0x0001e80000100800 */
[----:B0-----:R-:W3:Y:S04]  /*1db20*/  LDL.LU.64 R8, [R1+0x1e0] ;  /* 0x0001e00001087983 */ /* 0x001ee80000300a00 */
[----:B------:R4:W-:Y:S02]  /*1db30*/  STL [R1+0x2440], R0 ;  /* 0x0024400001007387 */ /* 0x0009e40000100800 */
[----:B----4-:R-:W-:-:S02]  /*1db40*/  IMAD.MOV.U32 R0, RZ, RZ, R3 ;  /* 0x000000ffff007224 */ /* 0x010fc400078e0003 */
[----:B------:R0:W-:Y:S04]  /*1db50*/  STL [R1+0x2444], R2 ;  /* 0x0024440201007387 */ /* 0x0001e80000100800 */
[----:B------:R-:W-:Y:S04]  /*1db60*/  STL [R1+0x243c], R22 ;  /* 0x00243c1601007387 */ /* 0x000fe80000100800 */
[----:B------:R1:W-:Y:S04]  /*1db70*/  STL [R1+0x2438], R0 ;  /* 0x0024380001007387 */ /* 0x0003e80000100800 */
[----:B0-----:R-:W4:Y:S01]  /*1db80*/  LDL.LU.64 R2, [R1+0x38] ;  /* 0x0000380001027983 */ /* 0x001f220000300a00 */
[----:B-1----:R-:W-:-:S03]  /*1db90*/  IMAD.MOV.U32 R0, RZ, RZ, R23 ;  /* 0x000000ffff007224 */ /* 0x002fc600078e0017 */
[----:B------:R-:W-:Y:S04]  /*1dba0*/  STL [R1+0x2434], R6 ;  /* 0x0024340601007387 */ /* 0x000fe80000100800 */
[----:B------:R0:W-:Y:S02]  /*1dbb0*/  STL [R1+0x2430], R0 ;  /* 0x0024300001007387 */ /* 0x0001e40000100800 */
[----:B0-----:R-:W-:Y:S02]  /*1dbc0*/  IMAD.MOV.U32 R0, RZ, RZ, R7 ;  /* 0x000000ffff007224 */ /* 0x001fe400078e0007 */
[----:B------:R-:W-:Y:S04]  /*1dbd0*/  STL [R1+0x242c], R20 ;  /* 0x00242c1401007387 */ /* 0x000fe80000100800 */
[----:B------:R0:W-:Y:S04]  /*1dbe0*/  STL [R1+0x2428], R0 ;  /* 0x0024280001007387 */ /* 0x0001e80000100800 */
[----:B------:R-:W2:Y:S01]  /*1dbf0*/  LDL.LU.64 R6, [R1+0x30] ;  /* 0x0000300001067983 */ /* 0x000ea20000300a00 */
[----:B0-----:R-:W-:-:S03]  /*1dc00*/  IMAD.MOV.U32 R0, RZ, RZ, R21 ;  /* 0x000000ffff007224 */ /* 0x001fc600078e0015 */
[----:B--2---:R0:W-:Y:S04]  /*1dc10*/  STL.64 [R1+0x2680], R6 ;  /* 0x0026800601007387 */ /* 0x0041e80000100a00 */
[----:B0-----:R-:W2:Y:S04]  /*1dc20*/  LDL.LU.64 R6, [R1+0x1d8] ;  /* 0x0001d80001067983 */ /* 0x001ea80000300a00 */
[----:B------:R-:W2:Y:S04]  /*1dc30*/  LDL.LU.64 R28, [R1+0x1d0] ;  /* 0x0001d000011c7983 */ /* 0x000ea80000300a00 */
[----:B------:R0:W-:Y:S04]  /*1dc40*/  STL [R1+0x2420], R0 ;  /* 0x0024200001007387 */ /* 0x0001e80000100800 */
[----:B------:R-:W-:Y:S04]  /*1dc50*/  STL [R1+0x2424], R18 ;  /* 0x0024241201007387 */ /* 0x000fe80000100800 */
[----:B------:R-:W2:Y:S01]  /*1dc60*/  LDL.LU.64 R26, [R1+0x28] ;  /* 0x00002800011a7983 */ /* 0x000ea20000300a00 */
[----:B0-----:R-:W-:-:S05]  /*1dc70*/  IMAD.MOV.U32 R0, RZ, RZ, R19 ;  /* 0x000000ffff007224 */ /* 0x001fca00078e0013 */
[----:B------:R0:W-:Y:S04]  /*1dc80*/  STL [R1+0x2418], R0 ;  /* 0x0024180001007387 */ /* 0x0001e80000100800 */
[----:B------:R-:W-:Y:S04]  /*1dc90*/  STL [R1+0x241c], R16 ;  /* 0x00241c1001007387 */ /* 0x000fe80000100800 */
[----:B------:R-:W2:Y:S01]  /*1dca0*/  LDL.LU.64 R24, [R1+0x1c8] ;  /* 0x0001c80001187983 */ /* 0x000ea20000300a00 */
[----:B0-----:R-:W-:-:S03]  /*1dcb0*/  IMAD.MOV.U32 R0, RZ, RZ, R17 ;  /* 0x000000ffff007224 */ /* 0x001fc600078e0011 */
[----:B------:R-:W2:Y:S04]  /*1dcc0*/  LDL.LU.64 R22, [R1+0x20] ;  /* 0x0000200001167983 */ /* 0x000ea80000300a00 */
[----:B------:R0:W-:Y:S04]  /*1dcd0*/  STL [R1+0x2410], R0 ;  /* 0x0024100001007387 */ /* 0x0001e80000100800 */
[----:B------:R-:W-:Y:S04]  /*1dce0*/  STL [R1+0x2414], R14 ;  /* 0x0024140e01007387 */ /* 0x000fe80000100800 */
[----:B------:R-:W2:Y:S01]  /*1dcf0*/  LDL.LU.64 R4, [R1+0x1c0] ;  /* 0x0001c00001047983 */ /* 0x000ea20000300a00 */
[----:B0-----:R-:W-:-:S03]  /*1dd00*/  MOV R0, R15 ;  /* 0x0000000f00007202 */ /* 0x001fc60000000f00 */
[----:B------:R-:W-:Y:S04]  /*1dd10*/  STL [R1+0x240c], R12 ;  /* 0x00240c0c01007387 */ /* 0x000fe80000100800 */
[----:B------:R0:W-:Y:S04]  /*1dd20*/  STL [R1+0x2408], R0 ;  /* 0x0024080001007387 */ /* 0x0001e80000100800 */
[----:B------:R-:W2:Y:S01]  /*1dd30*/  LDL.LU.64 R20, [R1+0x18] ;  /* 0x0000180001147983 */ /* 0x000ea20000300a00 */
[----:B0-----:R-:W-:-:S03]  /*1dd40*/  IMAD.MOV.U32 R0, RZ, RZ, R13 ;  /* 0x000000ffff007224 */ /* 0x001fc600078e000d */
[----:B------:R-:W2:Y:S04]  /*1dd50*/  LDL.LU.64 R12, [R1+0x1b8] ;  /* 0x0001b800010c7983 */ /* 0x000ea80000300a00 */
[----:B------:R0:W-:Y:S04]  /*1dd60*/  STL [R1+0x2400], R0 ;  /* 0x0024000001007387 */ /* 0x0001e80000100800 */
[----:B------:R-:W-:Y:S04]  /*1dd70*/  STL [R1+0x2404], R10 ;  /* 0x0024040a01007387 */ /* 0x000fe80000100800 */
[----:B------:R-:W2:Y:S01]  /*1dd80*/  LDL.LU.64 R18, [R1+0x10] ;  /* 0x0000100001127983 */ /* 0x000ea20000300a00 */
[----:B0-----:R-:W-:-:S05]  /*1dd90*/  IMAD.MOV.U32 R0, RZ, RZ, R11 ;  /* 0x000000ffff007224 */ /* 0x001fca00078e000b */
[----:B------:R0:W-:Y:S04]  /*1dda0*/  STL [R1+0x23f8], R0 ;  /* 0x0023f80001007387 */ /* 0x0001e80000100800 */
[----:B---3--:R-:W-:Y:S04]  /*1ddb0*/  STL [R1+0x23fc], R8 ;  /* 0x0023fc0801007387 */ /* 0x008fe80000100800 */
[----:B------:R-:W3:Y:S01]  /*1ddc0*/  LDL.LU.64 R16, [R1+0x1b0] ;  /* 0x0001b00001107983 */ /* 0x000ee20000300a00 */
[----:B0-----:R-:W-:-:S03]  /*1ddd0*/  IMAD.MOV.U32 R0, RZ, RZ, R9 ;  /* 0x000000ffff007224 */ /* 0x001fc600078e0009 */
[----:B------:R-:W3:Y:S04]  /*1dde0*/  LDL.LU.64 R14, [R1+0x8] ;  /* 0x00000800010e7983 */ /* 0x000ee80000300a00 */
[----:B------:R0:W-:Y:S04]  /*1ddf0*/  STL [R1+0x23f0], R0 ;  /* 0x0023f00001007387 */ /* 0x0001e80000100800 */
[----:B----4-:R-:W-:Y:S04]  /*1de00*/  STL [R1+0x23f4], R2 ;  /* 0x0023f40201007387 */ /* 0x010fe80000100800 */
[----:B------:R-:W4:Y:S01]  /*1de10*/  LDL.LU.64 R10, [R1+0x1a8] ;  /* 0x0001a800010a7983 */ /* 0x000f220000300a00 */
[----:B0-----:R-:W-:-:S03]  /*1de20*/  IMAD.MOV.U32 R0, RZ, RZ, R3 ;  /* 0x000000ffff007224 */ /* 0x001fc600078e0003 */
[----:B------:R-:W4:Y:S04]  /*1de30*/  LDL.LU.64 R8, [R1] ;  /* 0x0000000001087983 */ /* 0x000f280000300a00 */
[----:B------:R0:W-:Y:S04]  /*1de40*/  STL [R1+0x23e8], R0 ;  /* 0x0023e80001007387 */ /* 0x0001e80000100800 */
[----:B--2---:R1:W-:Y:S01]  /*1de50*/  STL [R1+0x23ec], R6 ;  /* 0x0023ec0601007387 */ /* 0x0043e20000100800 */
[----:B0-----:R-:W-:-:S03]  /*1de60*/  IMAD.MOV.U32 R0, RZ, RZ, R7 ;  /* 0x000000ffff007224 */ /* 0x001fc600078e0007 */
[----:B------:R-:W2:Y:S04]  /*1de70*/  LDL.LU.64 R2, [R1+0x1a0] ;  /* 0x0001a00001027983 */ /* 0x000ea80000300a00 */
[----:B-1----:R-:W3:Y:S04]  /*1de80*/  LDL.LU.64 R6, [R1+0x2680] ;  /* 0x0026800001067983 */ /* 0x002ee80000300a00 */
[----:B---3--:R-:W-:Y:S04]  /*1de90*/  STL [R1+0x23e4], R6 ;  /* 0x0023e40601007387 */ /* 0x008fe80000100800 */
[----:B------:R0:W-:Y:S04]  /*1dea0*/  STL [R1+0x23e0], R0 ;  /* 0x0023e00001007387 */ /* 0x0001e80000100800 */
[----:B------:R-:W-:Y:S01]  /*1deb0*/  STL [R1+0x23dc], R28 ;  /* 0x0023dc1c01007387 */ /* 0x000fe20000100800 */
[----:B0-----:R-:W-:-:S05]  /*1dec0*/  IMAD.MOV.U32 R0, RZ, RZ, R7 ;  /* 0x000000ffff007224 */ /* 0x001fca00078e0007 */
[----:B------:R0:W-:Y:S04]  /*1ded0*/  STL [R1+0x23d8], R0 ;  /* 0x0023d80001007387 */ /* 0x0001e80000100800 */
[----:B------:R-:W3:Y:S01]  /*1dee0*/  LDL.LU.64 R6, [R1+0x198] ;  /* 0x0001980001067983 */ /* 0x000ee20000300a00 */
[----:B0-----:R-:W-:-:S03]  /*1def0*/  IMAD.MOV.U32 R0, RZ, RZ, R29 ;  /* 0x000000ffff007224 */ /* 0x001fc600078e001d */
[----:B------:R-:W3:Y:S04]  /*1df00*/  LDL.LU.64 R28, [R1+0x2678] ;  /* 0x00267800011c7983 */ /* 0x000ee80000300a00 */
[----:B------:R-:W-:Y:S04]  /*1df10*/  STL [R1+0x23d4], R26 ;  /* 0x0023d41a01007387 */ /* 0x000fe80000100800 */
[----:B------:R0:W-:Y:S02]  /*1df20*/  STL [R1+0x23d0], R0 ;  /* 0x0023d00001007387 */ /* 0x0001e40000100800 */
[----:B0-----:R-:W-:-:S02]  /*1df30*/  IMAD.MOV.U32 R0, RZ, RZ, R27 ;  /* 0x000000ffff007224 */ /* 0x001fc400078e001b */
        /* <DEDUP_REMOVED lines=11> */
[----:B0-----:R-:W-:-:S02]  /*1dff0*/  MOV R0, R5 ;  /* 0x0000000500007202 */ /* 0x001fc40000000f00 */
[----:B------:R-:W3:Y:S04]  /*1e000*/  LDL.LU.64 R4, [R1+0x188] ;  /* 0x0001880001047983 */ /* 0x000ee80000300a00 */
[----:B------:R0:W-:Y:S04]  /*1e010*/  STL [R1+0x23b0], R0 ;  /* 0x0023b00001007387 */ /* 0x0001e80000100800 */
[----:B------:R1:W-:Y:S01]  /*1e020*/  STL [R1+0x23b4], R20 ;  /* 0x0023b41401007387 */ /* 0x0003e20000100800 */
[----:B0-----:R-:W-:-:S03]  /*1e030*/  IMAD.MOV.U32 R0, RZ, RZ, R21 ;  /* 0x000000ffff007224 */ /* 0x001fc600078e0015 */
[----:B-1----:R-:W3:Y:S04]  /*1e040*/  LDL.LU.64 R20, [R1+0x2658] ;  /* 0x0026580001147983 */ /* 0x002ee80000300a00 */
[----:B------:R-:W-:Y:S04]  /*1e050*/  STL [R1+0x23ac], R12 ;  /* 0x0023ac0c01007387 */ /* 0x000fe80000100800 */
[----:B------:R0:W-:Y:S02]  /*1e060*/  STL [R1+0x23a8], R0 ;  /* 0x0023a80001007387 */ /* 0x0001e40000100800 */
[----:B0-----:R-:W-:-:S02]  /*1e070*/  IMAD.MOV.U32 R0, RZ, RZ, R13 ;  /* 0x000000ffff007224 */ /* 0x001fc400078e000d */
        /* <DEDUP_REMOVED lines=13> */
[----:B----4-:R-:W-:Y:S04]  /*1e150*/  STL [R1+0x238c], R10 ;  /* 0x00238c0a01007387 */ /* 0x010fe80000100800 */
[----:B------:R0:W-:Y:S02]  /*1e160*/  STL [R1+0x2388], R0 ;  /* 0x0023880001007387 */ /* 0x0001e40000100800 */
[----:B0-----:R-:W-:-:S02]  /*1e170*/  IMAD.MOV.U32 R0, RZ, RZ, R11 ;  /* 0x000000ffff007224 */ /* 0x001fc400078e000b */
[----:B------:R-:W4:Y:S04]  /*1e180*/  LDL.LU.64 R10, [R1+0x2638] ;  /* 0x00263800010a7983 */ /* 0x000f280000300a00 */
[----:B------:R-:W-:Y:S04]  /*1e190*/  STL [R1+0x2384], R8 ;  /* 0x0023840801007387 */ /* 0x000fe80000100800 */
[----:B------:R0:W-:Y:S02]  /*1e1a0*/  STL [R1+0x2380], R0 ;  /* 0x0023800001007387 */ /* 0x0001e40000100800 */
[----:B0-----:R-:W-:-:S02]  /*1e1b0*/  IMAD.MOV.U32 R0, RZ, RZ, R9 ;  /* 0x000000ffff007224 */ /* 0x001fc400078e0009 */
[----:B------:R-:W4:Y:S04]  /*1e1c0*/  LDL.LU.64 R8, [R1+0x2630] ;  /* 0x0026300001087983 */ /* 0x000f280000300a00 */
[----:B--2---:R-:W-:Y:S04]  /*1e1d0*/  STL [R1+0x237c], R2 ;  /* 0x00237c0201007387 */ /* 0x004fe80000100800 */
[----:B------:R0:W-:Y:S02]  /*1e1e0*/  STL [R1+0x2378], R0 ;  /* 0x0023780001007387 */ /* 0x0001e40000100800 */
[----:B0-----:R-:W-:-:S02]  /*1e1f0*/  IMAD.MOV.U32 R0, RZ, RZ, R3 ;  /* 0x000000ffff007224 */ /* 0x001fc400078e0003 */
[----:B------:R-:W2:Y:S04]  /*1e200*/  LDL.LU.64 R2, [R1+0x2628] ;  /* 0x0026280001027983 */ /* 0x000ea80000300a00 */
[----:B--2---:R-:W-:Y:S04]  /*1e210*/  STL [R1+0x2374], R2 ;  /* 0x0023740201007387 */ /* 0x004fe80000100800 */
[----:B------:R3:W-:Y:S04]  /*1e220*/  STL [R1+0x2370], R0 ;  /* 0x0023700001007387 */ /* 0x0007e80000100800 */
[----:B------:R0:W-:Y:S01]  /*1e230*/  STL [R1+0x2368], R3 ;  /* 0x0023680301007387 */ /* 0x0001e20000100800 */
[----:B---3--:R-:W-:-:S03]  /*1e240*/  IMAD.MOV.U32 R0, RZ, RZ, R7 ;  /* 0x000000ffff007224 */ /* 0x008fc600078e0007 */
[----:B0-----:R-:W2:Y:S04]  /*1e250*/  LDL.LU.64 R2, [R1+0x190] ;  /* 0x0001900001027983 */ /* 0x001ea80000300a00 */
[----:B------:R0:W-:Y:S04]  /*1e260*/  STL [R1+0x236c], R6 ;  /* 0x00236c0601007387 */ /* 0x0001e80000100800 */
[----:B0-----:R-:W3:Y:S04]  /*1e270*/  LDL.LU.64 R6, [R1+0x2620] ;  /* 0x0026200001067983 */ /* 0x001ee80000300a00 */
[----:B---3--:R-:W-:Y:S04]  /*1e280*/  STL [R1+0x2364], R6 ;  /* 0x0023640601007387 */ /* 0x008fe80000100800 */
[----:B------:R2:W-:Y:S04]  /*1e290*/  STL [R1+0x2360], R0 ;  /* 0x0023600001007387 */ /* 0x0005e80000100800 */
[----:B------:R0:W-:Y:S01]  /*1e2a0*/  STL [R1+0x2358], R7 ;  /* 0x0023580701007387 */ /* 0x0001e20000100800 */
[----:B--2---:R-:W-:-:S03]  /*1e2b0*/  IMAD.MOV.U32 R0, RZ, RZ, R3 ;  /* 0x000000ffff007224 */ /* 0x004fc600078e0003 */
[----:B0-----:R-:W2:Y:S04]  /*1e2c0*/  LDL.LU.64 R6, [R1+0x178] ;  /* 0x0001780001067983 */ /* 0x001ea80000300a00 */
[----:B------:R-:W-:Y:S04]  /*1e2d0*/  STL [R1+0x235c], R2 ;  /* 0x00235c0201007387 */ /* 0x000fe80000100800 */
[----:B----4-:R-:W-:Y:S04]  /*1e2e0*/  STL [R1+0x2354], R8 ;  /* 0x0023540801007387 */ /* 0x010fe80000100800 */
[----:B------:R0:W-:Y:S04]  /*1e2f0*/  STL [R1+0x2350], R0 ;  /* 0x0023500001007387 */ /* 0x0001e80000100800 */
[----:B------:R1:W-:Y:S01]  /*1e300*/  STL [R1+0x2348], R9 ;  /* 0x0023480901007387 */ /* 0x0003e20000100800 */
[----:B0-----:R-:W-:-:S03]  /*1e310*/  MOV R0, R5 ;  /* 0x0000000500007202 */ /* 0x001fc60000000f00 */
[----:B-1----:R-:W3:Y:S04]  /*1e320*/  LDL.LU.64 R8, [R1+0x160] ;  /* 0x0001600001087983 */ /* 0x002ee80000300a00 */
[----:B------:R-:W4:Y:S04]  /*1e330*/  LDL.LU.64 R2, [R1+0x158] ;  /* 0x0001580001027983 */ /* 0x000f280000300a00 */
[----:B------:R-:W-:Y:S04]  /*1e340*/  STL [R1+0x234c], R4 ;  /* 0x00234c0401007387 */ /* 0x000fe80000100800 */
[----:B------:R-:W-:Y:S04]  /*1e350*/  STL [R1+0x2344], R10 ;  /* 0x0023440a01007387 */ /* 0x000fe80000100800 */
[----:B------:R0:W-:Y:S04]  /*1e360*/  STL [R1+0x2340], R0 ;  /* 0x0023400001007387 */ /* 0x0001e80000100800 */
[----:B------:R1:W-:Y:S01]  /*1e370*/  STL [R1+0x2338], R11 ;  /* 0x0023380b01007387 */ /* 0x0003e20000100800 */
[----:B0-----:R-:W-:-:S03]  /*1e380*/  IMAD.MOV.U32 R0, RZ, RZ, R13 ;  /* 0x000000ffff007224 */ /* 0x001fc600078e000d */
[----:B-1----:R-:W3:Y:S04]  /*1e390*/  LDL.LU.64 R10, [R1+0x168] ;  /* 0x00016800010a7983 */ /* 0x002ee80000300a00 */
[----:B------:R0:W-:Y:S04]  /*1e3a0*/  STL [R1+0x233c], R12 ;  /* 0x00233c0c01007387 */ /* 0x0001e80000100800 */
[----:B------:R-:W4:Y:S04]  /*1e3b0*/  LDL.LU.64 R4, [R1+0x150] ;  /* 0x0001500001047983 */ /* 0x000f280000300a00 */
[----:B0-----:R-:W2:Y:S04]  /*1e3c0*/  LDL.LU.64 R12, [R1+0x2618] ;  /* 0x00261800010c7983 */ /* 0x001ea80000300a00 */
[----:B--2---:R-:W-:Y:S04]  /*1e3d0*/  STL [R1+0x2334], R12 ;  /* 0x0023340c01007387 */ /* 0x004fe80000100800 */
[----:B------:R-:W-:Y:S04]  /*1e3e0*/  STL [R1+0x2330], R0 ;  /* 0x0023300001007387 */ /* 0x000fe80000100800 */
[----:B------:R0:W-:Y:S04]  /*1e3f0*/  STL [R1+0x2328], R13 ;  /* 0x0023280d01007387 */ /* 0x0001e80000100800 */
[----:B0-----:R-:W2:Y:S01]  /*1e400*/  LDL.LU.64 R12, [R1+0x170] ;  /* 0x00017000010c7983 */ /* 0x001ea20000300a00 */
[----:B------:R-:W-:-:S03]  /*1e410*/  IMAD.MOV.U32 R0, RZ, RZ, R7 ;  /* 0x000000ffff007224 */ /* 0x000fc600078e0007 */
[----:B------:R0:W-:Y:S04]  /*1e420*/  STL [R1+0x232c], R6 ;  /* 0x00232c0601007387 */ /* 0x0001e80000100800 */
[----:B0-----:R-:W4:Y:S04]  /*1e430*/  LDL.LU.64 R6, [R1+0x148] ;  /* 0x0001480001067983 */ /* 0x001f280000300a00 */
[----:B------:R2:W-:Y:S04]  /*1e440*/  STL [R1+0x2320], R0 ;  /* 0x0023200001007387 */ /* 0x0005e80000100800 */
[----:B------:R-:W-:Y:S04]  /*1e450*/  STL [R1+0x2324], R14 ;  /* 0x0023240e01007387 */ /* 0x000fe80000100800 */
[----:B------:R-:W-:Y:S01]  /*1e460*/  STL [R1+0x2318], R15 ;  /* 0x0023180f01007387 */ /* 0x000fe20000100800 */
[----:B--2---:R-:W-:-:S03]  /*1e470*/  IMAD.MOV.U32 R0, RZ, RZ, R13 ;  /* 0x000000ffff007224 */ /* 0x004fc600078e000d */
[----:B------:R-:W-:Y:S04]  /*1e480*/  STL [R1+0x231c], R12 ;  /* 0x00231c0c01007387 */ /* 0x000fe80000100800 */
[----:B------:R-:W-:Y:S04]  /*1e490*/  STL [R1+0x2314], R16 ;  /* 0x0023141001007387 */ /* 0x000fe80000100800 */
[----:B------:R3:W-:Y:S04]  /*1e4a0*/  STL [R1+0x2310], R0 ;  /* 0x0023100001007387 */ /* 0x0007e80000100800 */
[----:B------:R-:W-:Y:S01]  /*1e4b0*/  STL [R1+0x2308], R17 ;  /* 0x0023081101007387 */ /* 0x000fe20000100800 */
[----:B---3--:R-:W-:-:S03]  /*1e4c0*/  IMAD.MOV.U32 R0, RZ, RZ, R11 ;  /* 0x000000ffff007224 */ /* 0x008fc600078e000b */
[----:B------:R-:W-:Y:S04]  /*1e4d0*/  STL [R1+0x230c], R10 ;  /* 0x00230c0a01007387 */ /* 0x000fe80000100800 */
[----:B------:R-:W-:Y:S04]  /*1e4e0*/  STL [R1+0x2304], R18 ;  /* 0x0023041201007387 */ /* 0x000fe80000100800 */
[----:B------:R-:W-:Y:S04]  /*1e4f0*/  STL [R1+0x2300], R0 ;  /* 0x0023000001007387 */ /* 0x000fe80000100800 */
[----:B------:R0:W-:Y:S04]  /*1e500*/  STL [R1+0x22f8], R19 ;  /* 0x0022f81301007387 */ /* 0x0001e80000100800 */
[----:B0-----:R-:W2:Y:S04]  /*1e510*/  LDL.LU.64 R18, [R1+0x140] ;  /* 0x0001400001127983 */ /* 0x001ea80000300a00 */
[----:B------:R-:W3:Y:S01]  /*1e520*/  LDL.LU.64 R16, [R1+0x3c8] ;  /* 0x0003c80001107983 */ /* 0x000ee20000300a00 */
[----:B------:R-:W-:-:S03]  /*1e530*/  IMAD.MOV.U32 R0, RZ, RZ, R9 ;  /* 0x000000ffff007224 */ /* 0x000fc600078e0009 */
[----:B------:R-:W-:Y:S04]  /*1e540*/  STL [R1+0x22fc], R8 ;  /* 0x0022fc0801007387 */ /* 0x000fe80000100800 */
[----:B------:R-:W3:Y:S04]  /*1e550*/  LDL.LU.64 R12, [R1+0x3d0] ;  /* 0x0003d000010c7983 */ /* 0x000ee80000300a00 */
[----:B------:R4:W-:Y:S04]  /*1e560*/  STL [R1+0x22f0], R0 ;  /* 0x0022f00001007387 */ /* 0x0009e80000100800 */
[----:B------:R-:W-:Y:S04]  /*1e570*/  STL [R1+0x22f4], R20 ;  /* 0x0022f41401007387 */ /* 0x000fe80000100800 */
[----:B------:R-:W-:Y:S04]  /*1e580*/  STL [R1+0x22e8], R21 ;  /* 0x0022e81501007387 */ /* 0x000fe80000100800 */
[----:B------:R-:W3:Y:S01]  /*1e590*/  LDL.LU.64 R10, [R1+0x3e0] ;  /* 0x0003e000010a7983 */ /* 0x000ee20000300a00 */
[----:B----4-:R-:W-:-:S03]  /*1e5a0*/  IMAD.MOV.U32 R0, RZ, RZ, R3 ;  /* 0x000000ffff007224 */ /* 0x010fc600078e0003 */
[----:B------:R0:W-:Y:S04]  /*1e5b0*/  STL [R1+0x22ec], R2 ;  /* 0x0022ec0201007387 */ /* 0x0001e80000100800 */
[----:B0-----:R-:W4:Y:S04]  /*1e5c0*/  LDL.LU.64 R2, [R1+0x3e8] ;  /* 0x0003e80001027983 */ /* 0x001f280000300a00 */
[----:B------:R0:W-:Y:S04]  /*1e5d0*/  STL [R1+0x22e0], R0 ;  /* 0x0022e00001007387 */ /* 0x0001e80000100800 */
[----:B------:R-:W-:Y:S04]  /*1e5e0*/  STL [R1+0x22e4], R22 ;  /* 0x0022e41601007387 */ /* 0x000fe80000100800 */
[----:B------:R-:W-:Y:S04]  /*1e5f0*/  STL [R1+0x22d8], R23 ;  /* 0x0022d81701007387 */ /* 0x000fe80000100800 */
[----:B------:R-:W4:Y:S01]  /*1e600*/  LDL.LU.64 R20, [R1+0x3f8] ;  /* 0x0003f80001147983 */ /* 0x000f220000300a00 */
[----:B0-----:R-:W-:-:S03]  /*1e610*/  IMAD.MOV.U32 R0, RZ, RZ, R5 ;  /* 0x000000ffff007224 */ /* 0x001fc600078e0005 */
        /* <DEDUP_REMOVED lines=8> */
[----:B------:R-:W4:Y:S04]  /*1e6a0*/  LDL.LU.64 R8, [R1+0x410] ;  /* 0x0004100001087983 */ /* 0x000f280000300a00 */
[----:B------:R1:W-:Y:S04]  /*1e6b0*/  STL [R1+0x22c0], R0 ;  /* 0x0022c00001007387 */ /* 0x0003e80000100800 */
[----:B------:R-:W-:Y:S04]  /*1e6c0*/  STL [R1+0x22c4], R26 ;  /* 0x0022c41a01007387 */ /* 0x000fe80000100800 */
[----:B------:R-:W-:Y:S04]  /*1e6d0*/  STL [R1+0x22b8], R27 ;  /* 0x0022b81b01007387 */ /* 0x000fe80000100800 */
[----:B0-----:R-:W4:Y:S04]  /*1e6e0*/  LDL.LU.64 R6, [R1+0x420] ;  /* 0x0004200001067983 */ /* 0x001f280000300a00 */
[----:B--2---:R0:W-:Y:S01]  /*1e6f0*/  STL [R1+0x22bc], R18 ;  /* 0x0022bc1201007387 */ /* 0x0041e20000100800 */
[----:B-1----:R-:W-:-:S03]  /*1e700*/  IMAD.MOV.U32 R0, RZ, RZ, R19 ;  /* 0x000000ffff007224 */ /* 0x002fc600078e0013 */
[----:B------:R-:W2:Y:S04]  /*1e710*/  LDL.LU.64 R22, [R1+0x428] ;  /* 0x0004280001167983 */ /* 0x000ea80000300a00 */
[----:B------:R3:W-:Y:S04]  /*1e720*/  STL [R1+0x22b0], R0 ;  /* 0x0022b00001007387 */ /* 0x0007e80000100800 */
[----:B------:R-:W-:Y:S04]  /*1e730*/  STL [R1+0x22b4], R28 ;  /* 0x0022b41c01007387 */ /* 0x000fe80000100800 */
[----:B------:R-:W-:Y:S04]  /*1e740*/  STL [R1+0xe0c], R29 ;  /* 0x000e0c1d01007387 */ /* 0x000fe80000100800 */
[----:B0-----:R-:W2:Y:S01]  /*1e750*/  LDL.LU.64 R18, [R1+0x430] ;  /* 0x0004300001127983 */ /* 0x001ea20000300a00 */
[----:B---3--:R-:W-:-:S03]  /*1e760*/  IMAD.MOV.U32 R0, RZ, RZ, R17 ;  /* 0x000000ffff007224 */ /* 0x008fc600078e0011 */
[----:B------:R0:W-:Y:S04]  /*1e770*/  STL [R1+0xe14], R16 ;  /* 0x000e141001007387 */ /* 0x0001e80000100800 */
[----:B0-----:R-:W3:Y:S04]  /*1e780*/  LDL.LU.64 R16, [R1+0x438] ;  /* 0x0004380001107983 */ /* 0x001ee80000300a00 */
[----:B------:R0:W-:Y:S04]  /*1e790*/  STL [R1+0xe10], R0 ;  /* 0x000e100001007387 */ /* 0x0001e80000100800 */
[----:B------:R1:W-:Y:S01]  /*1e7a0*/  STL [R1+0xe1c], R12 ;  /* 0x000e1c0c01007387 */ /* 0x0003e20000100800 */
[----:B0-----:R-:W-:-:S03]  /*1e7b0*/  MOV R0, R13 ;  /* 0x0000000d00007202 */ /* 0x001fc60000000f00 */
[----:B-1----:R-:W3:Y:S04]  /*1e7c0*/  LDL.LU.64 R12, [R1+0x448] ;  /* 0x00044800010c7983 */ /* 0x002ee80000300a00 */
[----:B------:R0:W-:Y:S04]  /*1e7d0*/  STL [R1+0xe18], R0 ;  /* 0x000e180001007387 */ /* 0x0001e80000100800 */
[----:B------:R1:W-:Y:S01]  /*1e7e0*/  STL [R1+0xe24], R10 ;  /* 0x000e240a01007387 */ /* 0x0003e20000100800 */
        /* <DEDUP_REMOVED lines=31> */
[----:B------:R1:W-:Y:S01]  /*1e9e0*/  STL [R1+0xe64], R18 ;  /* 0x000e641201007387 */ /* 0x0003e20000100800 */
[----:B0-----:R-:W-:-:S03]  /*1e9f0*/  IMAD.MOV.U32 R0, RZ, RZ, R19 ;  /* 0x000000ffff007224 */ /* 0x001fc600078e0013 */
[----:B-1----:R-:W2:Y:S04]  /*1ea00*/  LDL.LU.64 R18, [R1+0x4a0] ;  /* 0x0004a00001127983 */ /* 0x002ea80000300a00 */
[----:B------:R0:W-:Y:S04]  /*1ea10*/  STL [R1+0xe60], R0 ;  /* 0x000e600001007387 */ /* 0x0001e80000100800 */
[----:B---3--:R1:W-:Y:S01]  /*1ea20*/  STL [R1+0xe6c], R16 ;  /* 0x000e6c1001007387 */ /* 0x0083e20000100800 */
[----:B0-----:R-:W-:-:S03]  /*1ea30*/  IMAD.MOV.U32 R0, RZ, RZ, R17 ;  /* 0x000000ffff007224 */ /* 0x001fc600078e0011 */
[----:B-1----:R-:W3:Y:S04]  /*1ea40*/  LDL.LU.64 R16, [R1+0x4b0] ;  /* 0x0004b00001107983 */ /* 0x002ee80000300a00 */
        /* <DEDUP_REMOVED lines=1309> */
[----:B--2---:R-:W-:Y:S01]  /*23c20*/  STL [R1+0x18ac], R22 ;  /* 0x0018ac1601007387 */ /* 0x004fe20000100800 */
[----:B0-----:R-:W-:-:S03]  /*23c30*/  IMAD.MOV.U32 R0, RZ, RZ, R23 ;  /* 0x000000ffff007224 */ /* 0x001fc600078e0017 */
[----:B------:R-:W2:Y:S04]  /*23c40*/  LDL.LU.64 R24, [R1+0x1908] ;  /* 0x0019080001187983 */ /* 0x000ea80000300a00 */
        /* <DEDUP_REMOVED lines=33> */
[----:B------:R-:W-:Y:S01]  /*23e60*/  STL [R1+0x18f4], R8 ;  /* 0x0018f40801007387 */ /* 0x000fe20000100800 */
[----:B0-----:R-:W-:-:S03]  /*23e70*/  IMAD.MOV.U32 R0, RZ, RZ, R9 ;  /* 0x000000ffff007224 */ /* 0x001fc600078e0009 */
[----:B------:R-:W4:Y:S04]  /*23e80*/  LDL.LU.64 R14, [R1+0xca8] ;  /* 0x000ca800010e7983 */ /* 0x000f280000300a00 */
[----:B------:R0:W-:Y:S02]  /*23e90*/  STL [R1+0x18f0], R0 ;  /* 0x0018f00001007387 */ /* 0x0001e40000100800 */
[----:B0-----:R-:W-:Y:S02]  /*23ea0*/  IMAD.MOV.U32 R0, RZ, RZ, R7 ;  /* 0x000000ffff007224 */ /* 0x001fe400078e0007 */
[----:B------:R0:W-:Y:S04]  /*23eb0*/  STL [R1+0x18fc], R6 ;  /* 0x0018fc0601007387 */ /* 0x0001e80000100800 */
[----:B------:R-:W4:Y:S04]  /*23ec0*/  LDL.LU.64 R8, [R1+0x1958] ;  /* 0x0019580001087983 */ /* 0x000f280000300a00 */
[----:B------:R1:W-:Y:S04]  /*23ed0*/  STL [R1+0x18f8], R0 ;  /* 0x0018f80001007387 */ /* 0x0003e80000100800 */
[----:B--2---:R-:W-:Y:S04]  /*23ee0*/  STL [R1+0x1904], R24 ;  /* 0x0019041801007387 */ /* 0x004fe80000100800 */
[----:B0-----:R-:W2:Y:S01]  /*23ef0*/  LDL.LU.64 R6, [R1+0x338] ;  /* 0x0003380001067983 */ /* 0x001ea20000300a00 */
[----:B-1----:R-:W-:-:S03]  /*23f00*/  IMAD.MOV.U32 R0, RZ, RZ, R25 ;  /* 0x000000ffff007224 */ /* 0x002fc600078e0019 */
[----:B------:R-:W-:Y:S04]  /*23f10*/  STL [R1+0x190c], R18 ;  /* 0x00190c1201007387 */ /* 0x000fe80000100800 */
[----:B------:R0:W-:Y:S02]  /*23f20*/  STL [R1+0x1900], R0 ;  /* 0x0019000001007387 */ /* 0x0001e40000100800 */
[----:B0-----:R-:W-:Y:S02]  /*23f30*/  IMAD.MOV.U32 R0, RZ, RZ, R19 ;  /* 0x000000ffff007224 */ /* 0x001fe400078e0013 */
[----:B------:R-:W2:Y:S04]  /*23f40*/  LDL.LU.64 R18, [R1+0x1968] ;  /* 0x0019680001127983 */ /* 0x000ea80000300a00 */
        /* <DEDUP_REMOVED lines=35> */
[----:B--2---:R-:W-:Y:S04]  /*24180*/  STL [R1+0x195c], R6 ;  /* 0x00195c0601007387 */ /* 0x004fe80000100800 */
[----:B------:R0:W-:Y:S04]  /*24190*/  STL [R1+0x1950], R0 ;  /* 0x0019500001007387 */ /* 0x0001e80000100800 */
[----:B-1----:R-:W2:Y:S01]  /*241a0*/  LDL.LU.64 R8, [R1+0xce8] ;  /* 0x000ce80001087983 */ /* 0x002ea20000300a00 */
[----:B0-----:R-:W-:-:S03]  /*241b0*/  IMAD.MOV.U32 R0, RZ, RZ, R7 ;  /* 0x000000ffff007224 */ /* 0x001fc600078e0007 */
[----:B------:R-:W2:Y:S04]  /*241c0*/  LDL.LU.64 R6, [R1+0x19b8] ;  /* 0x0019b80001067983 */ /* 0x000ea80000300a00 */
[----:B------:R0:W-:Y:S04]  /*241d0*/  STL [R1+0x1958], R0 ;  /* 0x0019580001007387 */ /* 0x0001e80000100800 */
[----:B------:R1:W-:Y:S04]  /*241e0*/  STL [R1+0x1964], R18 ;  /* 0x0019641201007387 */ /* 0x0003e80000100800 */
[----:B------:R-:W2:Y:S01]  /*241f0*/  LDL.LU.64 R24, [R1+0x320] ;  /* 0x0003200001187983 */ /* 0x000ea20000300a00 */
[----:B0-----:R-:W-:-:S05]  /*24200*/  IMAD.MOV.U32 R0, RZ, RZ, R19 ;  /* 0x000000ffff007224 */ /* 0x001fca00078e0013 */
[----:B------:R0:W-:Y:S04]  /*24210*/  STL [R1+0x1960], R0 ;  /* 0x0019600001007387 */ /* 0x0001e80000100800 */
[----:B---3--:R-:W-:Y:S04]  /*24220*/  STL [R1+0x196c], R16 ;  /* 0x00196c1001007387 */ /* 0x008fe80000100800 */
[----:B-1----:R-:W3:Y:S01]  /*24230*/  LDL.LU.64 R18, [R1+0x19c8] ;  /* 0x0019c80001127983 */ /* 0x002ee20000300a00 */
[----:B0-----:R-:W-:-:S05]  /*24240*/  IMAD.MOV.U32 R0, RZ, RZ, R17 ;  /* 0x000000ffff007224 */ /* 0x001fca00078e0011 */
[----:B------:R0:W-:Y:S02]  /*24250*/  STL [R1+0x1968], R0 ;  /* 0x0019680001007387 */ /* 0x0001e40000100800 */
[----:B0-----:R-:W-:Y:S02]  /*24260*/  MOV R0, R13 ;  /* 0x0000000d00007202 */ /* 0x001fe40000000f00 */
[----:B------:R-:W-:Y:S04]  /*24270*/  STL [R1+0x1974], R12 ;  /* 0x0019740c01007387 */ /* 0x000fe80000100800 */
[----:B------:R-:W3:Y:S04]  /*24280*/  LDL.LU.64 R16, [R1+0xcf8] ;  /* 0x000cf80001107983 */ /* 0x000ee80000300a00 */
[----:B------:R0:W-:Y:S02]  /*24290*/  STL [R1+0x1970], R0 ;  /* 0x0019700001007387 */ /* 0x0001e40000100800 */
[----:B0-----:R-:W-:-:S02]  /*242a0*/  IMAD.MOV.U32 R0, RZ, RZ, R11 ;  /* 0x000000ffff007224 */ /* 0x001fc400078e000b */
[----:B------:R-:W-:Y:S04]  /*242b0*/  STL [R1+0x197c], R10 ;  /* 0x00197c0a01007387 */ /* 0x000fe80000100800 */
[----:B------:R-:W3:Y:S04]  /*242c0*/  LDL.LU.64 R12, [R1+0x19d8] ;  /* 0x0019d800010c7983 */ /* 0x000ee80000300a00 */
[----:B------:R4:W-:Y:S02]  /*242d0*/  STL [R1+0x1978], R0 ;  /* 0x0019780001007387 */ /* 0x0009e40000100800 */
[----:B----4-:R-:W-:-:S02]  /*242e0*/  IMAD.MOV.U32 R0, RZ, RZ, R3 ;  /* 0x000000ffff007224 */ /* 0x010fc400078e0003 */
[----:B------:R-:W-:Y:S04]  /*242f0*/  STL [R1+0x1984], R2 ;  /* 0x0019840201007387 */ /* 0x000fe80000100800 */
[----:B------:R-:W4:Y:S04]  /*24300*/  LDL.LU.64 R10, [R1+0x318] ;  /* 0x00031800010a7983 */ /* 0x000f280000300a00 */
[----:B------:R0:W-:Y:S04]  /*24310*/  STL [R1+0x1980], R0 ;  /* 0x0019800001007387 */ /* 0x0001e80000100800 */
[----:B------:R1:W-:Y:S01]  /*24320*/  STL [R1+0x198c], R22 ;  /* 0x00198c1601007387 */ /* 0x0003e20000100800 */
[----:B0-----:R-:W-:-:S03]  /*24330*/  IMAD.MOV.U32 R0, RZ, RZ, R23 ;  /* 0x000000ffff007224 */ /* 0x001fc600078e0017 */
[----:B------:R-:W4:Y:S04]  /*24340*/  LDL.LU.64 R2, [R1+0x19e8] ;  /* 0x0019e80001027983 */ /* 0x000f280000300a00 */
        /* <DEDUP_REMOVED lines=10> */
[----:B------:R-:W4:Y:S01]  /*243f0*/  LDL.LU.64 R20, [R1+0x310] ;  /* 0x0003100001147983 */ /* 0x000f220000300a00 */
[----:B0-----:R-:W-:-:S03]  /*24400*/  IMAD.MOV.U32 R0, RZ, RZ, R15 ;  /* 0x000000ffff007224 */ /* 0x001fc600078e000f */
[----:B------:R-:W4:Y:S04]  /*24410*/  LDL.LU.64 R14, [R1+0x1a08] ;  /* 0x001a0800010e7983 */ /* 0x000f280000300a00 */
[----:B------:R2:W-:Y:S02]  /*24420*/  STL [R1+0x19a0], R0 ;  /* 0x0019a00001007387 */ /* 0x0005e40000100800 */
[----:B--2---:R-:W-:Y:S02]  /*24430*/  IMAD.MOV.U32 R0, RZ, RZ, R9 ;  /* 0x000000ffff007224 */ /* 0x004fe400078e0009 */
[----:B------:R0:W-:Y:S04]  /*24440*/  STL [R1+0x19ac], R8 ;  /* 0x0019ac0801007387 */ /* 0x0001e80000100800 */
[----:B------:R-:W-:Y:S04]  /*24450*/  STL [R1+0x19b4], R6 ;  /* 0x0019b40601007387 */ /* 0x000fe80000100800 */
[----:B------:R1:W-:Y:S04]  /*24460*/  STL [R1+0x19a8], R0 ;  /* 0x0019a80001007387 */ /* 0x0003e80000100800 */
[----:B0-----:R-:W2:Y:S01]  /*24470*/  LDL.LU.64 R8, [R1+0xd20] ;  /* 0x000d200001087983 */ /* 0x001ea20000300a00 */
[----:B-1----:R-:W-:-:S03]  /*24480*/  IMAD.MOV.U32 R0, RZ, RZ, R7 ;  /* 0x000000ffff007224 */ /* 0x002fc600078e0007 */
[----:B------:R-:W-:Y:S04]  /*24490*/  STL [R1+0x19bc], R24 ;  /* 0x0019bc1801007387 */ /* 0x000fe80000100800 */
[----:B------:R0:W-:Y:S04]  /*244a0*/  STL [R1+0x19b0], R0 ;  /* 0x0019b00001007387 */ /* 0x0001e80000100800 */
[----:B------:R-:W2:Y:S01]  /*244b0*/  LDL.LU.64 R6, [R1+0x1a18] ;  /* 0x001a180001067983 */ /* 0x000ea20000300a00 */
[----:B0-----:R-:W-:-:S03]  /*244c0*/  IMAD.MOV.U32 R0, RZ, RZ, R25 ;  /* 0x000000ffff007224 */ /* 0x001fc600078e0019 */
[----:B---3--:R-:W-:Y:S04]  /*244d0*/  STL [R1+0x19c4], R18 ;  /* 0x0019c41201007387 */ /* 0x008fe80000100800 */
[----:B------:R0:W-:Y:S02]  /*244e0*/  STL [R1+0x19b8], R0 ;  /* 0x0019b80001007387 */ /* 0x0001e40000100800 */
[----:B0-----:R-:W-:Y:S02]  /*244f0*/  IMAD.MOV.U32 R0, RZ, RZ, R19 ;  /* 0x000000ffff007224 */ /* 0x001fe400078e0013 */
[----:B------:R-:W3:Y:S04]  /*24500*/  LDL.LU.64 R18, [R1+0x308] ;  /* 0x0003080001127983 */ /* 0x000ee80000300a00 */
        /* <DEDUP_REMOVED lines=24> */
[----:B------:R-:W-:Y:S01]  /*24690*/  STL [R1+0x19fc], R20 ;  /* 0x0019fc1401007387 */ /* 0x000fe20000100800 */
[----:B0-----:R-:W-:-:S03]  /*246a0*/  IMAD.MOV.U32 R0, RZ, RZ, R21 ;  /* 0x000000ffff007224 */ /* 0x001fc600078e0015 */
[----:B------:R-:W-:Y:S04]  /*246b0*/  STL [R1+0x1a04], R14 ;  /* 0x001a040e01007387 */ /* 0x000fe80000100800 */
[----:B------:R0:W-:Y:S04]  /*246c0*/  STL [R1+0x19f8], R0 ;  /* 0x0019f80001007387 */ /* 0x0001e80000100800 */
[----:B------:R-:W4:Y:S01]  /*246d0*/  LDL.LU.64 R28, [R1+0xd48] ;  /* 0x000d4800011c7983 */ /* 0x000f220000300a00 */
[----:B0-----:R-:W-:-:S03]  /*246e0*/  IMAD.MOV.U32 R0, RZ, RZ, R15 ;  /* 0x000000ffff007224 */ /* 0x001fc600078e000f */
[----:B------:R-:W4:Y:S04]  /*246f0*/  LDL.LU.64 R14, [R1+0x1a58] ;  /* 0x001a5800010e7983 */ /* 0x000f280000300a00 */
[----:B------:R0:W-:Y:S04]  /*24700*/  STL [R1+0x1a00], R0 ;  /* 0x001a000001007387 */ /* 0x0001e80000100800 */
[----:B--2---:R-:W-:Y:S01]  /*24710*/  STL [R1+0x1a0c], R8 ;  /* 0x001a0c0801007387 */ /* 0x004fe20000100800 */
[----:B0-----:R-:W-:-:S03]  /*24720*/  IMAD.MOV.U32 R0, RZ, RZ, R9 ;  /* 0x000000ffff007224 */ /* 0x001fc600078e0009 */
[----:B------:R-:W2:Y:S04]  /*24730*/  LDL.LU.64 R26, [R1+0x2f8] ;  /* 0x0002f800011a7983 */ /* 0x000ea80000300a00 */
[----:B------:R-:W-:Y:S04]  /*24740*/  STL [R1+0x1a14], R6 ;  /* 0x001a140601007387 */ /* 0x000fe80000100800 */
[----:B------:R0:W-:Y:S04]  /*24750*/  STL [R1+0x1a08], R0 ;  /* 0x001a080001007387 */ /* 0x0001e80000100800 */
[----:B------:R-:W2:Y:S01]  /*24760*/  LDL.LU.64 R24, [R1+0x1a68] ;  /* 0x001a680001187983 */ /* 0x000ea20000300a00 */
[----:B0-----:R-:W-:-:S03]  /*24770*/  IMAD.MOV.U32 R0, RZ, RZ, R7 ;  /* 0x000000ffff007224 */ /* 0x001fc600078e0007 */
[----:B------:R-:W2:Y:S04]  /*24780*/  LDL.LU.64 R6, [R1+0xd78] ;  /* 0x000d780001067983 */ /* 0x000ea80000300a00 */
[----:B------:R0:W-:Y:S04]  /*24790*/  STL [R1+0x1a10], R0 ;  /* 0x001a100001007387 */ /* 0x0001e80000100800 */
[----:B---3--:R-:W-:Y:S04]  /*247a0*/  STL [R1+0x1a1c], R18 ;  /* 0x001a1c1201007387 */ /* 0x008fe80000100800 */
[----:B------:R-:W3:Y:S01]  /*247b0*/  LDL.LU.64 R8, [R1+0x1a78] ;  /* 0x001a780001087983 */ /* 0x000ee20000300a00 */
[----:B0-----:R-:W-:-:S03]  /*247c0*/  IMAD.MOV.U32 R0, RZ, RZ, R19 ;  /* 0x000000ffff007224 */ /* 0x001fc600078e0013 */
[----:B------:R-:W-:Y:S04]  /*247d0*/  STL [R1+0x1a24], R16 ;  /* 0x001a241001007387 */ /* 0x000fe80000100800 */
[----:B------:R0:W-:Y:S04]  /*247e0*/  STL [R1+0x1a18], R0 ;  /* 0x001a180001007387 */ /* 0x0001e80000100800 */
[----:B------:R-:W3:Y:S01]  /*247f0*/  LDL.LU.64 R22, [R1+0x2f0] ;  /* 0x0002f00001167983 */ /* 0x000ee20000300a00 */
[----:B0-----:R-:W-:-:S05]  /*24800*/  MOV R0, R17 ;  /* 0x0000001100007202 */ /* 0x001fca0000000f00 */
[----:B------:R0:W-:Y:S04]  /*24810*/  STL [R1+0x1a20], R0 ;  /* 0x001a200001007387 */ /* 0x0001e80000100800 */
[----:B------:R-:W-:Y:S04]  /*24820*/  STL [R1+0x1a2c], R12 ;  /* 0x001a2c0c01007387 */ /* 0x000fe80000100800 */
[----:B------:R-:W3:Y:S01]  /*24830*/  LDL.LU.64 R20, [R1+0x1a88] ;  /* 0x001a880001147983 */ /* 0x000ee20000300a00 */
[----:B0-----:R-:W-:-:S03]  /*24840*/  IMAD.MOV.U32 R0, RZ, RZ, R13 ;  /* 0x000000ffff007224 */ /* 0x001fc600078e000d */
[----:B------:R-:W3:Y:S04]  /*24850*/  LDL.LU.64 R18, [R1+0xd98] ;  /* 0x000d980001127983 */ /* 0x000ee80000300a00 */
[----:B------:R0:W-:Y:S04]  /*24860*/  STL [R1+0x1a28], R0 ;  /* 0x001a280001007387 */ /* 0x0001e80000100800 */
[----:B----4-:R-:W-:Y:S01]  /*24870*/  STL [R1+0x1a34], R10 ;  /* 0x001a340a01007387 */ /* 0x010fe20000100800 */
[----:B0-----:R-:W-:-:S03]  /*24880*/  IMAD.MOV.U32 R0, RZ, RZ, R11 ;  /* 0x000000ffff007224 */ /* 0x001fc600078e000b */
[----:B------:R-:W4:Y:S04]  /*24890*/  LDL.LU.64 R16, [R1+0x1a98] ;  /* 0x001a980001107983 */ /* 0x000f280000300a00 */
[----:B------:R0:W-:Y:S04]  /*248a0*/  STL [R1+0x1a3c], R2 ;  /* 0x001a3c0201007387 */ /* 0x0001e80000100800 */
[----:B------:R1:W-:Y:S04]  /*248b0*/  STL [R1+0x1a30], R0 ;  /* 0x001a300001007387 */ /* 0x0003e80000100800 */
[----:B------:R-:W4:Y:S01]  /*248c0*/  LDL.LU.64 R12, [R1+0x2e8] ;  /* 0x0002e800010c7983 */ /* 0x000f220000300a00 */
[----:B0-----:R-:W-:-:S03]  /*248d0*/  IMAD.MOV.U32 R2, RZ, RZ, R3 ;  /* 0x000000ffff027224 */ /* 0x001fc600078e0003 */
[----:B-1----:R-:W4:Y:S04]  /*248e0*/  LDL.LU R0, [R1+0xd70] ;  /* 0x000d700001007983 */ /* 0x002f280000300800 */
[----:B------:R0:W-:Y:S04]  /*248f0*/  STL [R1+0x1a38], R2 ;  /* 0x001a380201007387 */ /* 0x0001e80000100800 */
[----:B------:R1:W-:Y:S01]  /*24900*/  STL [R1+0x1a44], R4 ;  /* 0x001a440401007387 */ /* 0x0003e20000100800 */
[----:B0-----:R-:W-:-:S03]  /*24910*/  IMAD.MOV.U32 R2, RZ, RZ, R5 ;  /* 0x000000ffff027224 */ /* 0x001fc600078e0005 */
[----:B------:R-:W4:Y:S04]  /*24920*/  LDL.LU R3, [R1+0xd8c] ;  /* 0x000d8c0001037983 */ /* 0x000f280000300800 */
[----:B------:R-:W4:Y:S04]  /*24930*/  LDL.LU.64 R10, [R1+0x1aa8] ;  /* 0x001aa800010a7983 */ /* 0x000f280000300a00 */
[----:B-1----:R-:W4:Y:S04]  /*24940*/  LDL.LU.64 R4, [R1+0x2610] ;  /* 0x0026100001047983 */ /* 0x002f280000300a00 */
[----:B------:R-:W-:Y:S04]  /*24950*/  STL [R1+0x1a4c], R28 ;  /* 0x001a4c1c01007387 */ /* 0x000fe80000100800 */
[----:B------:R0:W-:Y:S04]  /*24960*/  STL [R1+0x1a40], R2 ;  /* 0x001a400201007387 */ /* 0x0001e80000100800 */
[----:B------:R-:W-:Y:S01]  /*24970*/  STL [R1+0x1a54], R14 ;  /* 0x001a540e01007387 */ /* 0x000fe20000100800 */
[----:B0-----:R-:W-:-:S05]  /*24980*/  IMAD.MOV.U32 R2, RZ, RZ, R29 ;  /* 0x000000ffff027224 */ /* 0x001fca00078e001d */
[----:B------:R0:W-:Y:S02]  /*24990*/  STL [R1+0x1a48], R2 ;  /* 0x001a480201007387 */ /* 0x0001e40000100800 */
[----:B0-----:R-:W-:Y:S02]  /*249a0*/  IMAD.MOV.U32 R2, RZ, RZ, R15 ;  /* 0x000000ffff027224 */ /* 0x001fe400078e000f */
[----:B--2---:R-:W-:Y:S04]  /*249b0*/  STL [R1+0x1a5c], R26 ;  /* 0x001a5c1a01007387 */ /* 0x004fe80000100800 */
[----:B------:R0:W-:Y:S04]  /*249c0*/  STL [R1+0x1a50], R2 ;  /* 0x001a500201007387 */ /* 0x0001e80000100800 */
[----:B------:R-:W2:Y:S01]  /*249d0*/  LDL.LU.64 R14, [R1+0x1ab8] ;  /* 0x001ab800010e7983 */ /* 0x000ea20000300a00 */
[----:B0-----:R-:W-:-:S03]  /*249e0*/  IMAD.MOV.U32 R2, RZ, RZ, R27 ;  /* 0x000000ffff027224 */ /* 0x001fc600078e001b */
[----:B------:R-:W-:Y:S04]  /*249f0*/  STL [R1+0x1a64], R24 ;  /* 0x001a641801007387 */ /* 0x000fe80000100800 */
[----:B------:R0:W-:Y:S04]  /*24a00*/  STL [R1+0x1a58], R2 ;  /* 0x001a580201007387 */ /* 0x0001e80000100800 */
[----:B------:R-:W-:Y:S01]  /*24a10*/  STL [R1+0x1a6c], R6 ;  /* 0x001a6c0601007387 */ /* 0x000fe20000100800 */
[----:B0-----:R-:W-:-:S05]  /*24a20*/  IMAD.MOV.U32 R2, RZ, RZ, R25 ;  /* 0x000000ffff027224 */ /* 0x001fca00078e0019 */
[----:B------:R0:W-:Y:S04]  /*24a30*/  STL [R1+0x1a60], R2 ;  /* 0x001a600201007387 */ /* 0x0001e80000100800 */
[----:B---3--:R1:W-:Y:S01]  /*24a40*/  STL [R1+0x1a74], R8 ;  /* 0x001a740801007387 */ /* 0x0083e20000100800 */
[----:B0-----:R-:W-:-:S05]  /*24a50*/  IMAD.MOV.U32 R2, RZ, RZ, R7 ;  /* 0x000000ffff027224 */ /* 0x001fca00078e0007 */
[----:B------:R0:W-:Y:S01]  /*24a60*/  STL [R1+0x1a68], R2 ;  /* 0x001a680201007387 */ /* 0x0001e20000100800 */
[----:B-1----:R-:W1:Y:S03]  /*24a70*/  LDC R8, c[0x0][0x238] ;  /* 0x00008e00ff087b82 */ /* 0x002e660000000800 */
[----:B------:R-:W3:Y:S01]  /*24a80*/  LDL.LU.64 R6, [R1+0x3b8] ;  /* 0x0003b80001067983 */ /* 0x000ee20000300a00 */
[----:B0-----:R-:W-:-:S05]  /*24a90*/  IMAD.MOV.U32 R2, RZ, RZ, R9 ;  /* 0x000000ffff027224 */ /* 0x001fca00078e0009 */
[----:B------:R0:W-:Y:S04]  /*24aa0*/  STL [R1+0x1a70], R2 ;  /* 0x001a700201007387 */ /* 0x0001e80000100800 */
[----:B------:R-:W-:Y:S01]  /*24ab0*/  STL [R1+0x1a7c], R22 ;  /* 0x001a7c1601007387 */ /* 0x000fe20000100800 */
[----:B0-----:R-:W-:-:S03]  /*24ac0*/  MOV R2, R23 ;  /* 0x0000001700027202 */ /* 0x001fc60000000f00 */
[----:B------:R-:W-:Y:S04]  /*24ad0*/  STL [R1+0x1a84], R20 ;  /* 0x001a841401007387 */ /* 0x000fe80000100800 */
[----:B------:R0:W-:Y:S04]  /*24ae0*/  STL [R1+0x1a78], R2 ;  /* 0x001a780201007387 */ /* 0x0001e80000100800 */
[----:B------:R-:W-:Y:S01]  /*24af0*/  STL [R1+0x1a8c], R18 ;  /* 0x001a8c1201007387 */ /* 0x000fe20000100800 */
[----:B0-----:R-:W-:-:S05]  /*24b00*/  IMAD.MOV.U32 R2, RZ, RZ, R21 ;  /* 0x000000ffff027224 */ /* 0x001fca00078e0015 */
[----:B------:R0:W-:Y:S02]  /*24b10*/  STL [R1+0x1a80], R2 ;  /* 0x001a800201007387 */ /* 0x0001e40000100800 */
[----:B0-----:R-:W-:Y:S02]  /*24b20*/  IMAD.MOV.U32 R2, RZ, RZ, R19 ;  /* 0x000000ffff027224 */ /* 0x001fe400078e0013 */
[----:B----4-:R-:W-:Y:S04]  /*24b30*/  STL [R1+0x1a94], R16 ;  /* 0x001a941001007387 */ /* 0x010fe80000100800 */
[----:B------:R0:W-:Y:S02]  /*24b40*/  STL [R1+0x1a88], R2 ;  /* 0x001a880201007387 */ /* 0x0001e40000100800 */
[----:B0-----:R-:W-:-:S05]  /*24b50*/  IMAD.MOV.U32 R2, RZ, RZ, R17 ;  /* 0x000000ffff027224 */ /* 0x001fca00078e0011 */
[----:B------:R0:W-:Y:S02]  /*24b60*/  STL [R1+0x1a90], R2 ;  /* 0x001a900201007387 */ /* 0x0001e40000100800 */
[----:B0-----:R-:W-:Y:S02]  /*24b70*/  IMAD.MOV.U32 R2, RZ, RZ, R13 ;  /* 0x000000ffff027224 */ /* 0x001fe400078e000d */
[----:B------:R0:W-:Y:S01]  /*24b80*/  STL [R1+0x1a9c], R12 ;  /* 0x001a9c0c01007387 */ /* 0x0001e20000100800 */
[----:B------:R-:W-:-:S03]  /*24b90*/  IMAD R0, R0, UR5, RZ ;  /* 0x0000000500007c24 */ /* 0x000fc6000f8e02ff */
[----:B------:R4:W-:Y:S02]  /*24ba0*/  STL [R1+0x1a98], R2 ;  /* 0x001a980201007387 */ /* 0x0009e40000100800 */
[----:B0-----:R-:W-:-:S04]  /*24bb0*/  LEA R12, P1, R0, UR8, 0x1 ;  /* 0x00000008000c7c11 */ /* 0x001fc8000f8208ff */
[----:B------:R-:W-:Y:S01]  /*24bc0*/  LEA.HI.X.SX32 R13, R0, UR9, 0x1, P1 ;  /* 0x00000009000d7c11 */ /* 0x000fe200088f0eff */
[----:B----4-:R-:W-:Y:S02]  /*24bd0*/  IMAD R2, R3, UR5, RZ ;  /* 0x0000000503027c24 */ /* 0x010fe4000f8e02ff */
[----:B------:R-:W-:Y:S01]  /*24be0*/  IMAD.MOV.U32 R3, RZ, RZ, R11 ;  /* 0x000000ffff037224 */ /* 0x000fe200078e000b */
[----:B------:R0:W-:Y:S04]  /*24bf0*/  STL [R1+0x1aa4], R10 ;  /* 0x001aa40a01007387 */ /* 0x0001e80000100800 */
[----:B------:R-:W-:Y:S04]  /*24c00*/  STL [R1+0x1aa0], R3 ;  /* 0x001aa00301007387 */ /* 0x000fe80000100800 */
[----:B------:R1:W-:Y:S01]  /*24c10*/  STL [R1+0x1aac], R4 ;  /* 0x001aac0401007387 */ /* 0x0003e20000100800 */
[----:B0-----:R-:W-:-:S03]  /*24c20*/  LEA R10, P0, R2, UR8, 0x1 ;  /* 0x00000008020a7c11 */ /* 0x001fc6000f8008ff */
[----:B------:R0:W-:Y:S01]  /*24c30*/  STL [R1+0x1aa8], R5 ;  /* 0x001aa80501007387 */ /* 0x0001e20000100800 */
[----:B------:R-:W-:Y:S01]  /*24c40*/  LEA.HI.X.SX32 R11, R2, UR9, 0x1, P0 ;  /* 0x00000009020b7c11 */ /* 0x000fe200080f0eff */
[----:B-1----:R-:W-:-:S04]  /*24c50*/  IMAD R4, R8, 0x7f, RZ ;  /* 0x0000007f08047824 */ /* 0x002fc800078e02ff */
[----:B------:R-:W-:-:S04]  /*24c60*/  IMAD.WIDE R2, R4, 0x2, R12 ;  /* 0x0000000204027825 */ /* 0x000fc800078e020c */
[----:B0-----:R-:W-:-:S04]  /*24c70*/  IMAD.WIDE R4, R4, 0x2, R10 ;  /* 0x0000000204047825 */ /* 0x001fc800078e020a */
[----:B--2---:R-:W-:Y:S01]  /*24c80*/  IMAD.MOV.U32 R0, RZ, RZ, R15 ;  /* 0x000000ffff007224 */ /* 0x004fe200078e000f */
[----:B------:R-:W-:Y:S04]  /*24c90*/  STL [R1+0x1ab4], R14 ;  /* 0x001ab40e01007387 */ /* 0x000fe80000100800 */
[----:B------:R-:W-:Y:S04]  /*24ca0*/  STL.64 [R1+0xd78], R12 ;  /* 0x000d780c01007387 */ /* 0x000fe80000100a00 */
[----:B------:R0:W-:Y:S02]  /*24cb0*/  STL [R1+0x1ab0], R0 ;  /* 0x001ab00001007387 */ /* 0x0001e40000100800 */
[----:B0-----:R-:W-:-:S02]  /*24cc0*/  IMAD R0, R8, 0x7e, RZ ;  /* 0x0000007e08007824 */ /* 0x001fc400078e02ff */
[----:B---3--:R0:W-:Y:S04]  /*24cd0*/  STL [R1+0x1abc], R6 ;  /* 0x001abc0601007387 */ /* 0x0081e80000100800 */
[----:B------:R-:W-:Y:S04]  /*24ce0*/  STL.64 [R1+0xd80], R10 ;  /* 0x000d800a01007387 */ /* 0x000fe80000100a00 */
[----:B------:R-:W-:Y:S01]  /*24cf0*/  STL [R1+0x1ac4], R2 ;  /* 0x001ac40201007387 */ /* 0x000fe20000100800 */
[----:B0-----:R-:W-:-:S05]  /*24d00*/  IMAD.MOV.U32 R6, RZ, RZ, R7 ;  /* 0x000000ffff067224 */ /* 0x001fca00078e0007 */
[----:B------:R0:W-:Y:S04]  /*24d10*/  STL [R1+0x1ab8], R6 ;  /* 0x001ab80601007387 */ /* 0x0001e80000100800 */
[----:B------:R1:W-:Y:S04]  /*24d20*/  STL [R1+0x1ac0], R3 ;  /* 0x001ac00301007387 */ /* 0x0003e80000100800 */
[----:B------:R-:W-:Y:S01]  /*24d30*/  STL [R1+0x1acc], R4 ;  /* 0x001acc0401007387 */ /* 0x000fe20000100800 */
[----:B0-----:R-:W-:Y:S02]  /*24d40*/  IMAD R6, R8, 0x7d, RZ ;  /* 0x0000007d08067824 */ /* 0x001fe400078e02ff */
[C---:B-1----:R-:W-:Y:S01]  /*24d50*/  IMAD.WIDE R2, R0.reuse, 0x2, R12 ;  /* 0x0000000200027825 */ /* 0x042fe200078e020c */
[----:B------:R0:W-:Y:S04]  /*24d60*/  STL [R1+0x1ac8], R5 ;  /* 0x001ac80501007387 */ /* 0x0001e80000100800 */
[----:B------:R-:W-:Y:S04]  /*24d70*/  STL [R1+0x1ad4], R2 ;  /* 0x001ad40201007387 */ /* 0x000fe80000100800 */
[----:B------:R1:W-:Y:S01]  /*24d80*/  STL [R1+0x1ad0], R3 ;  /* 0x001ad00301007387 */ /* 0x0003e20000100800 */
[----:B0-----:R-:W-:-:S04]  /*24d90*/  IMAD.WIDE R4, R0, 0x2, R10 ;  /* 0x0000000200047825 */ /* 0x001fc800078e020a */
[----:B------:R-:W-:Y:S01]  /*24da0*/  IMAD R0, R8, 0x7c, RZ ;  /* 0x0000007c08007824 */ /* 0x000fe200078e02ff */
[----:B------:R-:W-:Y:S01]  /*24db0*/  STL [R1+0x1adc], R4 ;  /* 0x001adc0401007387 */ /* 0x000fe20000100800 */
[----:B-1----:R-:W-:-:S03]  /*24dc0*/  IMAD.WIDE R2, R6, 0x2, R12 ;  /* 0x0000000206027825 */ /* 0x002fc600078e020c */
[----:B------:R0:W-:Y:S01]  /*24dd0*/  STL [R1+0x1ad8], R5 ;  /* 0x001ad80501007387 */ /* 0x0001e20000100800 */
[----:B------:R-:W-:-:S03]  /*24de0*/  IMAD.WIDE R6, R6, 0x2, R10 ;  /* 0x0000000206067825 */ /* 0x000fc600078e020a */
[----:B------:R-:W-:Y:S04]  /*24df0*/  STL [R1+0x1ae4], R2 ;  /* 0x001ae40201007387 */ /* 0x000fe80000100800 */
[----:B------:R1:W-:Y:S04]  /*24e00*/  STL [R1+0x1ae0], R3 ;  /* 0x001ae00301007387 */ /* 0x0003e80000100800 */
[----:B------:R2:W-:Y:S01]  /*24e10*/  STL [R1+0x1aec], R6 ;  /* 0x001aec0601007387 */ /* 0x0005e20000100800 */
[----:B0-----:R-:W-:-:S04]  /*24e20*/  IMAD.WIDE R4, R0, 0x2, R10 ;  /* 0x0000000200047825 */ /* 0x001fc800078e020a */
[----:B-1----:R-:W-:Y:S01]  /*24e30*/  IMAD.WIDE R2, R0, 0x2, R12 ;  /* 0x0000000200027825 */ /* 0x002fe200078e020c */
[----:B------:R-:W-:Y:S03]  /*24e40*/  STL [R1+0x1ae8], R7 ;  /* 0x001ae80701007387 */ /* 0x000fe60000100800 */
[C---:B--2---:R-:W-:Y:S01]  /*24e50*/  IMAD R6, R8.reuse, 0x7b, RZ ;  /* 0x0000007b08067824 */ /* 0x044fe200078e02ff */
[----:B------:R-:W-:Y:S04]  /*24e60*/  STL [R1+0x1af4], R2 ;  /* 0x001af40201007387 */ /* 0x000fe80000100800 */
[----:B------:R0:W-:Y:S01]  /*24e70*/  STL [R1+0x1af0], R3 ;  /* 0x001af00301007387 */ /* 0x0001e20000100800 */
[----:B------:R-:W-:-:S03]  /*24e80*/  IMAD R0, R8, 0x7a, RZ ;  /* 0x0000007a08007824 */ /* 0x000fc600078e02ff */
[----:B------:R-:W-:Y:S01]  /*24e90*/  STL [R1+0x1afc], R4 ;  /* 0x001afc0401007387 */ /* 0x000fe20000100800 */
[----:B0-----:R-:W-:-:S03]  /*24ea0*/  IMAD.WIDE R2, R6, 0x2, R12 ;  /* 0x0000000206027825 */ /* 0x001fc600078e020c */
        /* <DEDUP_REMOVED lines=403> */
[----:B------:R-:W-:-:S03]  /*267e0*/  IMAD.SHL.U32 R0, R8, 0x40, RZ ;  /* 0x0000004008007824 */ /* 0x000fc600078e00ff */
        /* <DEDUP_REMOVED lines=389> */
[----:B------:R-:W-:Y:S01]  /*28040*/  STL [R1+0x2214], R2 ;  /* 0x0022140201007387 */ /* 0x000fe20000100800 */
[----:B------:R-:W-:-:S03]  /*28050*/  SHF.L.U32 R0, R8, 0x3, RZ ;  /* 0x0000000308007819 */ /* 0x000fc600000006ff */
[----:B------:R0:W-:Y:S04]  /*28060*/  STL [R1+0x2210], R3 ;  /* 0x0022100301007387 */ /* 0x0001e80000100800 */
        /* <DEDUP_REMOVED lines=47> */
[----:B------:R1:W-:Y:S01]  /*28360*/  STL [R1+0x2280], R3 ;  /* 0x0022800301007387 */ /* 0x0003e20000100800 */
[----:B0-----:R-:W-:-:S03]  /*28370*/  IMAD.WIDE R4, R0, 0x2, R10 ;  /* 0x0000000200047825 */ /* 0x001fc600078e020a */
[----:B------:R-:W-:Y:S01]  /*28380*/  STL [R1+0x228c], R6 ;  /* 0x00228c0601007387 */ /* 0x000fe20000100800 */
[----:B-1----:R-:W-:-:S03]  /*28390*/  IMAD.WIDE R2, R0, 0x2, R12 ;  /* 0x0000000200027825 */ /* 0x002fc600078e020c */
[----:B------:R0:W-:Y:S04]  /*283a0*/  STL [R1+0x2288], R7 ;  /* 0x0022880701007387 */ /* 0x0001e80000100800 */
[----:B------:R-:W-:Y:S04]  /*283b0*/  STL [R1+0x2294], R2 ;  /* 0x0022940201007387 */ /* 0x000fe80000100800 */
[----:B------:R1:W-:Y:S01]  /*283c0*/  STL [R1+0x2290], R3 ;  /* 0x0022900301007387 */ /* 0x0003e20000100800 */
[----:B0-----:R-:W-:-:S03]  /*283d0*/  IMAD.WIDE R6, R8, 0x2, R12 ;  /* 0x0000000208067825 */ /* 0x001fc600078e020c */
[----:B------:R-:W-:Y:S04]  /*283e0*/  STL [R1+0x229c], R4 ;  /* 0x00229c0401007387 */ /* 0x000fe80000100800 */
[----:B------:R-:W-:Y:S01]  /*283f0*/  STL [R1+0x2298], R5 ;  /* 0x0022980501007387 */ /* 0x000fe20000100800 */
[----:B-1----:R-:W-:-:S03]  /*28400*/  IMAD.WIDE R2, R8, 0x2, R10 ;  /* 0x0000000208027825 */ /* 0x002fc600078e020a */
[----:B------:R-:W-:Y:S04]  /*28410*/  STL [R1+0x22a4], R6 ;  /* 0x0022a40601007387 */ /* 0x000fe80000100800 */
[----:B------:R-:W-:Y:S04]  /*28420*/  STL [R1+0x22a0], R7 ;  /* 0x0022a00701007387 */ /* 0x000fe80000100800 */
[----:B------:R-:W-:Y:S04]  /*28430*/  STL [R1+0x22ac], R2 ;  /* 0x0022ac0201007387 */ /* 0x000fe80000100800 */
[----:B------:R0:W-:Y:S04]  /*28440*/  STL [R1+0x22a8], R3 ;  /* 0x0022a80301007387 */ /* 0x0001e80000100800 */
[----:B------:R1:W-:Y:S04]  /*28450*/  STL [R1+0xd8c], RZ ;  /* 0x000d8cff01007387 */ /* 0x0003e80000100800 */
        /* <DEDUP_REMOVED lines=350> */
[----:B------:R1:W-:Y:S01]  /*29a40*/  STL [R1+0x418], RZ ;  /* 0x000418ff01007387 */ /* 0x0003e20000100800 */
[----:B------:R-:W2:Y:S03]  /*29a50*/  S2R R9, SR_TID.X ;  /* 0x0000000000097919 */ /* 0x000ea60000002100 */
        /* <DEDUP_REMOVED lines=29> */
[----:B--2---:R-:W-:-:S03]  /*29c30*/  LOP3.LUT R9, R9, 0x3f, RZ, 0xc0, !PT ;  /* 0x0000003f09097812 */ /* 0x004fc600078ec0ff */
[----:B------:R1:W-:Y:S04]  /*29c40*/  STL [R1+0x380], RZ ;  /* 0x000380ff01007387 */ /* 0x0003e80000100800 */
[----:B------:R1:W-:Y:S04]  /*29c50*/  STL [R1+0x384], RZ ;  /* 0x000384ff01007387 */ /* 0x0003e80000100800 */
[----:B------:R1:W-:Y:S04]  /*29c60*/  STL [R1+0x388], RZ ;  /* 0x000388ff01007387 */ /* 0x0003e80000100800 */
[----:B------:R1:W-:Y:S04]  /*29c70*/  STL [R1+0x38c], RZ ;  /* 0x00038cff01007387 */ /* 0x0003e80000100800 */
[----:B------:R1:W-:Y:S01]  /*29c80*/  STL [R1+0xab0], RZ ;  /* 0x000ab0ff01007387 */ /* 0x0003e20000100800 */
[----:B0-----:R-:W-:-:S02]  /*29c90*/  IMAD.SHL.U32 R3, R9, 0x2, RZ ;  /* 0x0000000209037824 */ /* 0x001fc400078e00ff */
[----:B------:R-:W0:Y:S01]  /*29ca0*/  LDC R9, c[0x0][0x23c] ;  /* 0x00008f00ff097b82 */ /* 0x000e220000000800 */
        /* <DEDUP_REMOVED lines=14> */
[----:B0-----:R-:W-:-:S02]  /*29d90*/  IMAD.SHL.U32 R2, R9, 0x80, RZ ;  /* 0x0000008009027824 */ /* 0x001fc400078e00ff */
[----:B------:R-:W-:-:S03]  /*29da0*/  IMAD.SHL.U32 R8, R8, 0x80, RZ ;  /* 0x0000008008087824 */ /* 0x000fc600078e00ff */
[----:B------:R-:W-:Y:S01]  /*29db0*/  SHF.R.S32.HI R0, RZ, 0x1f, R2 ;  /* 0x0000001fff007819 */ /* 0x000fe20000011402 */
[----:B------:R1:W-:Y:S01]  /*29dc0*/  STL [R1+0x9ec], RZ ;  /* 0x0009ecff01007387 */ /* 0x0003e20000100800 */
[----:B------:R-:W0:Y:S01]  /*29dd0*/  LDC R11, c[0x0][0x230] ;  /* 0x00008c00ff0b7b82 */ /* 0x000e220000000800 */
[----:B------:R-:W-:Y:S02]  /*29de0*/  SHF.R.S32.HI R5, RZ, 0x1f, R8 ;  /* 0x0000001fff057819 */ /* 0x000fe40000011408 */
[----:B------:R1:W-:Y:S01]  /*29df0*/  STL [R1+0x9a0], RZ ;  /* 0x0009a0ff01007387 */ /* 0x0003e20000100800 */
[----:B------:R-:W-:Y:S02]  /*29e00*/  SHF.L.U64.HI R0, R2, 0x1, R0 ;  /* 0x0000000102007819 */ /* 0x000fe40000010200 */
[----:B------:R-:W-:Y:S01]  /*29e10*/  SHF.L.U64.HI R2, R8, 0x1, R5 ;  /* 0x0000000108027819 */ /* 0x000fe20000010205 */
[----:B------:R1:W-:Y:S01]  /*29e20*/  STL [R1+0x9a4], RZ ;  /* 0x0009a4ff01007387 */ /* 0x0003e20000100800 */
[----:B------:R-:W-:-:S02]  /*29e30*/  LOP3.LUT R5, R3, 0x20, RZ, 0x3c, !PT ;  /* 0x0000002003057812 */ /* 0x000fc400078e3cff */
[C---:B------:R-:W-:Y:S01]  /*29e40*/  LOP3.LUT R6, R3.reuse, 0x10, RZ, 0x3c, !PT ;  /* 0x0000001003067812 */ /* 0x040fe200078e3cff */
[----:B------:R1:W-:Y:S01]  /*29e50*/  STL [R1+0x9a8], RZ ;  /* 0x0009a8ff01007387 */ /* 0x0003e20000100800 */
[----:B------:R-:W-:-:S03]  /*29e60*/  LOP3.LUT R5, R3, 0x50, RZ, 0x3c, !PT ;  /* 0x0000005003057812 */ /* 0x000fc600078e3cff */
[----:B------:R1:W-:Y:S04]  /*29e70*/  STL [R1+0x9ac], RZ ;  /* 0x0009acff01007387 */ /* 0x0003e80000100800 */
[----:B------:R1:W-:Y:S04]  /*29e80*/  STL [R1+0x970], RZ ;  /* 0x000970ff01007387 */ /* 0x0003e80000100800 */
[----:B------:R1:W-:Y:S01]  /*29e90*/  STL [R1+0x974], RZ ;  /* 0x000974ff01007387 */ /* 0x0003e20000100800 */
[----:B0-----:R-:W-:-:S03]  /*29ea0*/  VIADD R11, R11, 0x7f ;  /* 0x0000007f0b0b7836 */ /* 0x001fc60000000000 */
[----:B------:R1:W-:Y:S02]  /*29eb0*/  STL [R1+0x978], RZ ;  /* 0x000978ff01007387 */ /* 0x0003e40000100800 */
[----:B------:R-:W-:Y:S02]  /*29ec0*/  SHF.R.S32.HI R9, RZ, 0x1f, R11 ;  /* 0x0000001fff097819 */ /* 0x000fe4000001140b */
[----:B------:R1:W-:Y:S02]  /*29ed0*/  STL [R1+0x97c], RZ ;  /* 0x00097cff01007387 */ /* 0x0003e40000100800 */
[----:B------:R-:W-:Y:S02]  /*29ee0*/  LEA.HI R9, R9, R11, RZ, 0x7 ;  /* 0x0000000b09097211 */ /* 0x000fe400078f38ff */
[----:B------:R1:W-:Y:S02]  /*29ef0*/  STL [R1+0x940], RZ ;  /* 0x000940ff01007387 */ /* 0x0003e40000100800 */
[----:B------:R-:W-:-:S02]  /*29f00*/  SHF.R.S32.HI R4, RZ, 0x7, R9 ;  /* 0x00000007ff047819 */ /* 0x000fc40000011409 */
[----:B------:R1:W-:Y:S01]  /*29f10*/  STL [R1+0x944], RZ ;  /* 0x000944ff01007387 */ /* 0x0003e20000100800 */
[C---:B------:R-:W-:Y:S02]  /*29f20*/  LOP3.LUT R4, R3.reuse, 0x30, RZ, 0x3c, !PT ;  /* 0x0000003003047812 */ /* 0x040fe400078e3cff */
[C---:B------:R-:W-:Y:S01]  /*29f30*/  LOP3.LUT R4, R3.reuse, 0x40, RZ, 0x3c, !PT ;  /* 0x0000004003047812 */ /* 0x040fe200078e3cff */
[----:B------:R1:W-:Y:S01]  /*29f40*/  STL [R1+0x948], RZ ;  /* 0x000948ff01007387 */ /* 0x0003e20000100800 */
[C---:B------:R-:W-:Y:S02]  /*29f50*/  LOP3.LUT R4, R3.reuse, 0x60, RZ, 0x3c, !PT ;  /* 0x0000006003047812 */ /* 0x040fe400078e3cff */
[----:B------:R-:W-:Y:S01]  /*29f60*/  LOP3.LUT R4, R3, 0x70, RZ, 0x3c, !PT ;  /* 0x0000007003047812 */ /* 0x000fe200078e3cff */
        /* <DEDUP_REMOVED lines=70> */
[----:B------:R-:W0:Y:S03]  /*2a3d0*/  S2R R10, SR_TID.X ;  /* 0x00000000000a7919 */ /* 0x000e260000002100 */
        /* <DEDUP_REMOVED lines=8> */
[C---:B0-----:R-:W-:Y:S01]  /*2a460*/  LOP3.LUT R9, R10.reuse, 0x7, RZ, 0xc0, !PT ;  /* 0x000000070a097812 */ /* 0x041fe200078ec0ff */
[----:B------:R-:W-:-:S02]  /*2a470*/  IMAD.SHL.U32 R13, R10, 0x2, RZ ;  /* 0x000000020a0d7824 */ /* 0x000fc400078e00ff */
[----:B------:R1:W-:Y:S01]  /*2a480*/  STL [R1+0x874], RZ ;  /* 0x000874ff01007387 */ /* 0x0003e20000100800 */
[C---:B------:R-:W-:Y:S02]  /*2a490*/  IMAD.SHL.U32 R12, R10.reuse, 0x80, RZ ;  /* 0x000000800a0c7824 */ /* 0x040fe400078e00ff */
[----:B------:R-:W-:Y:S01]  /*2a4a0*/  IMAD R9, R9, 0x110, RZ ;  /* 0x0000011009097824 */ /* 0x000fe200078e02ff */
[----:B------:R1:W-:Y:S01]  /*2a4b0*/  STL [R1+0x878], RZ ;  /* 0x000878ff01007387 */ /* 0x0003e20000100800 */
[----:B------:R-:W-:-:S03]  /*2a4c0*/  IMAD.SHL.U32 R10, R10, 0x40, RZ ;  /* 0x000000400a0a7824 */ /* 0x000fc600078e00ff */
[----:B------:R1:W-:Y:S01]  /*2a4d0*/  STL [R1+0x87c], RZ ;  /* 0x00087cff01007387 */ /* 0x0003e20000100800 */
[C-C-:B------:R-:W-:Y:S02]  /*2a4e0*/  LOP3.LUT R11, R9.reuse, 0x10, R13.reuse, 0x78, !PT ;  /* 0x00000010090b7812 */ /* 0x140fe400078e780d */
[----:B------:R-:W-:Y:S01]  /*2a4f0*/  LOP3.LUT R9, R9, 0x30, R13, 0x78, !PT ;  /* 0x0000003009097812 */ /* 0x000fe200078e780d */
[----:B------:R1:W-:Y:S01]  /*2a500*/  STL [R1+0x880], RZ ;  /* 0x000880ff01007387 */ /* 0x0003e20000100800 */
[----:B------:R-:W-:Y:S02]  /*2a510*/  LOP3.LUT R11, R11, 0x800, R12, 0xf8, !PT ;  /* 0x000008000b0b7812 */ /* 0x000fe400078ef80c */
[----:B------:R-:W-:Y:S01]  /*2a520*/  LOP3.LUT R9, R9, 0x800, R10, 0xf8, !PT ;  /* 0x0000080009097812 */ /* 0x000fe200078ef80a */
[----:B------:R1:W-:Y:S01]  /*2a530*/  STL [R1+0x884], RZ ;  /* 0x000884ff01007387 */ /* 0x0003e20000100800 */
[C---:B------:R-:W-:Y:S02]  /*2a540*/  LOP3.LUT R4, R11.reuse, 0x20, RZ, 0x3c, !PT ;  /* 0x000000200b047812 */ /* 0x040fe400078e3cff */
[C---:B------:R-:W-:Y:S01]  /*2a550*/  LOP3.LUT R6, R11.reuse, 0x40, RZ, 0x3c, !PT ;  /* 0x000000400b067812 */ /* 0x040fe200078e3cff */
[----:B------:R1:W-:Y:S01]  /*2a560*/  STL [R1+0x888], RZ ;  /* 0x000888ff01007387 */ /* 0x0003e20000100800 */
[----:B------:R-:W-:-:S02]  /*2a570*/  LOP3.LUT R5, R11, 0x60, RZ, 0x3c, !PT ;  /* 0x000000600b057812 */ /* 0x000fc400078e3cff */
        /* <DEDUP_REMOVED lines=17> */
[----:B------:R1:W-:Y:S02]  /*2a690*/  STL [R1+0x8bc], RZ ;  /* 0x0008bcff01007387 */ /* 0x0003e40000100800 */
.L_x_1:
[----:B------:R-:W2:Y:S01]  /*2a6a0*/  LDL.64 R6, [R1+0xd80] ;  /* 0x000d800001067983 */ /* 0x000ea20000100a00 */
[----:B0-----:R-:W0:Y:S03]  /*2a6b0*/  LDC R4, c[0x0][0x230] ;  /* 0x00008c00ff047b82 */ /* 0x001e260000000800 */
[----:B--2---:R2:W-:Y:S04]  /*2a6c0*/  STL [R1+0x68c0], R7 ;  /* 0x0068c00701007387 */ /* 0x0045e80000100800 */
[----:B--2---:R-:W0:Y:S04]  /*2a6d0*/  LDL R7, [R1+0xd8c] ;  /* 0x000d8c0001077983 */ /* 0x004e280000100800 */
        /* <DEDUP_REMOVED lines=74> */
[----:B------:R-:W-:Y:S01]  /*2ab80*/  STL [R1+0x681c], R15 ;  /* 0x00681c0f01007387 */ /* 0x000fe20000100800 */
[----:B0-----:R-:W-:-:S03]  /*2ab90*/  IMAD R4, R7, -0x80, R4 ;  /* 0xffffff8007047824 */ /* 0x001fc600078e0204 */
        /* <DEDUP_REMOVED lines=118> */
[----:B-----5:R-:W-:Y:S04]  /*2b300*/  STL [R1+0x65b8], R29 ;  /* 0x0065b81d01007387 */ /* 0x020fe80000100800 */
        /* <DEDUP_REMOVED lines=78> */
[----:B------:R-:W3:Y:S01]  /*2b7f0*/  LDL.LU R7, [R1+0x68c0] ;  /* 0x0068c00001077983 */ /* 0x000ee20000300800 */
[----:B------:R-:W-:-:S02]  /*2b800*/  ISETP.GT.AND P0, PT, R4, RZ, PT ;  /* 0x000000ff0400720c */ /* 0x000fc40003f04270 */
[----:B0-----:R-:W-:Y:S02]  /*2b810*/  PRMT R15, RZ, 0x7610, R15 ;  /* 0x00007610ff0f7816 */ /* 0x001fe4000000000f */
[----:B--2---:R-:W-:Y:S02]  /*2b820*/  PRMT R14, RZ, 0x7610, R14 ;  /* 0x00007610ff0e7816 */ /* 0x004fe4000000000e */
[----:B------:R-:W-:-:S07]  /*2b830*/  ISETP.GT.AND P1, PT, R4, 0x1, PT ;  /* 0x000000010400780c */ /* 0x000fce0003f24270 */
[----:B---3--:R-:W2:Y:S04]  /*2b840*/  @P0 LDG.E.U16 R15, desc[UR6][R6.64] ;  /* 0x00000006060f0981 */ /* 0x008ea8000c1e1500 */
[----:B--2---:R0:W-:Y:S04]  /*2b850*/  STL [R1+0x2fc], R15 ;  /* 0x0002fc0f01007387 */ /* 0x0041e80000100800 */
[----:B0-----:R-:W2:Y:S04]  /*2b860*/  LDL.LU R15, [R1+0x68bc] ;  /* 0x0068bc00010f7983 */ /* 0x001ea80000300800 */
[----:B------:R-:W3:Y:S01]  /*2b870*/  LDL.64 R6, [R1+0xd78] ;  /* 0x000d780001067983 */ /* 0x000ee20000100a00 */
[----:B------:R-:W-:-:S02]  /*2b880*/  ISETP.GT.AND P2, PT, R4, 0x2, PT ;  /* 0x000000020400780c */ /* 0x000fc40003f44270 */
[----:B--2---:R-:W-:Y:S01]  /*2b890*/  PRMT R15, RZ, 0x7610, R15 ;  /* 0x00007610ff0f7816 */ /* 0x004fe2000000000f */
[----:B---3--:R-:W2:Y:S04]  /*2b8a0*/  @P0 LDG.E.U16 R14, desc[UR6][R6.64] ;  /* 0x00000006060e0981 */ /* 0x008ea8000c1e1500 */
[----:B--2---:R0:W-:Y:S04]  /*2b8b0*/  STL [R1+0x2f8], R14 ;  /* 0x0002f80e01007387 */ /* 0x0041e80000100800 */
[----:B0-----:R-:W2:Y:S04]  /*2b8c0*/  LDL.LU R14, [R1+0x68b8] ;  /* 0x0068b800010e7983 */ /* 0x001ea80000300800 */
[----:B------:R-:W3:Y:S04]  /*2b8d0*/  LDL R6, [R1+0x22a8] ;  /* 0x0022a80001067983 */ /* 0x000ee80000100800 */
[----:B------:R-:W3:Y:S01]  /*2b8e0*/  LDL R7, [R1+0x22ac] ;  /* 0x0022ac0001077983 */ /* 0x000ee20000100800 */
[----:B--2---:R-:W-:-:S02]  /*2b8f0*/  PRMT R14, RZ, 0x7610, R14 ;  /* 0x00007610ff0e7816 */ /* 0x004fc4000000000e */
[----:B---3--:R-:W-:-:S04]  /*2b900*/  @P1 LOP3.LUT R7, R7, R6, RZ, 0x3c, !PT ;  /* 0x0000000607071212 */ /* 0x008fc800078e3cff */
[----:B------:R-:W-:-:S04]  /*2b910*/  @P1 LOP3.LUT R6, R7, R6, RZ, 0x3c, !PT ;  /* 0x0000000607061212 */ /* 0x000fc800078e3cff */
[----:B------:R-:W-:-:S05]  /*2b920*/  @P1 LOP3.LUT R7, R7, R6, RZ, 0x3c, !PT ;  /* 0x0000000607071212 */ /* 0x000fca00078e3cff */
[----:B------:R-:W2:Y:S04]  /*2b930*/  @P1 LDG.E.U16 R15, desc[UR6][R6.64] ;  /* 0x00000006060f1981 */ /* 0x000ea8000c1e1500 */
[----:B--2---:R0:W-:Y:S04]  /*2b940*/  STL [R1+0x2f4], R15 ;  /* 0x0002f40f01007387 */ /* 0x0041e80000100800 */
[----:B0-----:R-:W2:Y:S04]  /*2b950*/  LDL.LU R15, [R1+0x68b4] ;  /* 0x0068b400010f7983 */ /* 0x001ea80000300800 */
[----:B------:R-:W3:Y:S04]  /*2b960*/  LDL R6, [R1+0x22a0] ;  /* 0x0022a00001067983 */ /* 0x000ee80000100800 */
[----:B------:R-:W3:Y:S01]  /*2b970*/  LDL R7, [R1+0x22a4] ;  /* 0x0022a40001077983 */ /* 0x000ee20000100800 */
[----:B------:R-:W-:-:S02]  /*2b980*/  ISETP.GT.AND P0, PT, R4, 0x3, PT ;  /* 0x000000030400780c */ /* 0x000fc40003f04270 */
[----:B--2---:R-:W-:Y:S02]  /*2b990*/  PRMT R15, RZ, 0x7610, R15 ;  /* 0x00007610ff0f7816 */ /* 0x004fe4000000000f */
        /* <DEDUP_REMOVED lines=530> */
[----:B------:R-:W-:-:S02]  /*2dac0*/  PRMT R0, RZ, 0x7610, R0 ;  /* 0x00007610ff007816 */ /* 0x000fc40000000000 */
[----:B------:R-:W-:Y:S02]  /*2dad0*/  ISETP.GT.AND P1, PT, R4, 0x1f, PT ;  /* 0x0000001f0400780c */ /* 0x000fe40003f24270 */
        /* <DEDUP_REMOVED lines=10> */
[----:B---3--:R-:W-:-:S04]  /*2db80*/  @P0 LOP3.LUT R7, R7, R6, RZ, 0x3c, !PT ;  /* 0x0000000607070212 */ /* 0x008fc800078e3cff */
[----:B------:R-:W-:-:S04]  /*2db90*/  @P0 LOP3.LUT R6, R7, R6, RZ, 0x3c, !PT ;  /* 0x0000000607060212 */ /* 0x000fc800078e3cff */
[----:B------:R-:W-:-:S05]  /*2dba0*/  @P0 LOP3.LUT R7, R7, R6, RZ, 0x3c, !PT ;  /* 0x0000000607070212 */ /* 0x000fca00078e3cff */
[----:B------:R-:W3:Y:S04]  /*2dbb0*/  @P0 LDG.E.U16 R15, desc[UR6][R6.64] ;  /* 0x00000006060f0981 */ /* 0x000ee8000c1e1500 */
[----:B---3--:R0:W-:Y:S04]  /*2dbc0*/  STL [R1+0x1fc], R15 ;  /* 0x0001fc0f01007387 */ /* 0x0081e80000100800 */
[----:B0-----:R-:W3:Y:S04]  /*2dbd0*/  LDL.LU R15, [R1+0x67cc] ;  /* 0x0067cc00010f7983 */ /* 0x001ee80000300800 */
[----:B------:R-:W4:Y:S04]  /*2dbe0*/  LDL R6, [R1+0x20d0] ;  /* 0x0020d00001067983 */ /* 0x000f280000100800 */
[----:B------:R-:W4:Y:S01]  /*2dbf0*/  LDL R7, [R1+0x20d4] ;  /* 0x0020d40001077983 */ /* 0x000f220000100800 */
[----:B--2---:R-:W-:-:S02]  /*2dc00*/  PRMT R14, RZ, 0x7610, R14 ;  /* 0x00007610ff0e7816 */ /* 0x004fc4000000000e */
[----:B----4-:R-:W-:-:S04]  /*2dc10*/  @P0 LOP3.LUT R7, R7, R6, RZ, 0x3c, !PT ;  /* 0x0000000607070212 */ /* 0x010fc800078e3cff */
[----:B------:R-:W-:-:S04]  /*2dc20*/  @P0 LOP3.LUT R6, R7, R6, RZ, 0x3c, !PT ;  /* 0x0000000607060212 */ /* 0x000fc800078e3cff */
[----:B------:R-:W-:-:S05]  /*2dc30*/  @P0 LOP3.LUT R7, R7, R6, RZ, 0x3c, !PT ;  /* 0x0000000607070212 */ /* 0x000fca00078e3cff */
[----:B------:R-:W2:Y:S04]  /*2dc40*/  @P0 LDG.E.U16 R0, desc[UR6][R6.64] ;  /* 0x0000000606000981 */ /* 0x000ea8000c1e1500 */
[----:B------:R-:W4:Y:S04]  /*2dc50*/  LDL R6, [R1+0x20c8] ;  /* 0x0020c80001067983 */ /* 0x000f280000100800 */
[----:B------:R-:W4:Y:S01]  /*2dc60*/  LDL R7, [R1+0x20cc] ;  /* 0x0020cc0001077983 */ /* 0x000f220000100800 */
[----:B---3--:R-:W-:Y:S02]  /*2dc70*/  PRMT R15, RZ, 0x7610, R15 ;  /* 0x00007610ff0f7816 */ /* 0x008fe4000000000f */
[----:B------:R-:W-:Y:S01]  /*2dc80*/  ISETP.GT.AND P0, PT, R4, 0x21, PT ;  /* 0x000000210400780c */ /* 0x000fe20003f04270 */
[----:B--2---:R-:W-:Y:S01]  /*2dc90*/  STL [R1+0x64ac], R0 ;  /* 0x0064ac0001007387 */ /* 0x004fe20000100800 */
[----:B----4-:R-:W-:-:S04]  /*2dca0*/  @P1 LOP3.LUT R7, R7, R6, RZ, 0x3c, !PT ;  /* 0x0000000607071212 */ /* 0x010fc800078e3cff */
        /* <DEDUP_REMOVED lines=1213> */
[----:B------:R-:W-:Y:S02]  /*32880*/  PRMT R17, RZ, 0x7610, R17 ;  /* 0x00007610ff117816 */ /* 0x000fe40000000011 */
        /* <DEDUP_REMOVED lines=9> */
[----:B------:R-:W3:Y:S02]  /*32920*/  LDL R7, [R1+0x1cc4] ;  /* 0x001cc40001077983 */ /* 0x000ee40000100800 */
[----:B---3--:R-:W-:-:S04]  /*32930*/  @P2 LOP3.LUT R7, R7, R6, RZ, 0x3c, !PT ;  /* 0x0000000607072212 */ /* 0x008fc800078e3cff */
[----:B------:R-:W-:-:S04]  /*32940*/  @P2 LOP3.LUT R6, R7, R6, RZ, 0x3c, !PT ;  /* 0x0000000607062212 */ /* 0x000fc800078e3cff */
[----:B------:R-:W-:-:S05]  /*32950*/  @P2 LOP3.LUT R7, R7, R6, RZ, 0x3c, !PT ;  /* 0x0000000607072212 */ /* 0x000fca00078e3cff */
[----:B------:R-:W3:Y:S04]  /*32960*/  @P2 LDG.E.U16 R14, desc[UR6][R6.64] ;  /* 0x00000006060e2981 */ /* 0x000ee8000c1e1500 */
[----:B---3--:R0:W-:Y:S04]  /*32970*/  STL [R1+0x304], R14 ;  /* 0x0003040e01007387 */ /* 0x0081e80000100800 */
[----:B0-----:R-:W3:Y:S04]  /*32980*/  LDL.LU R14, [R1+0x65c8] ;  /* 0x0065c800010e7983 */ /* 0x001ee80000300800 */
[----:B------:R-:W4:Y:S04]  /*32990*/  LDL R6, [R1+0x1cb8] ;  /* 0x001cb80001067983 */ /* 0x000f280000100800 */
[----:B------:R-:W4:Y:S02]  /*329a0*/  LDL R7, [R1+0x1cbc] ;  /* 0x001cbc0001077983 */ /* 0x000f240000100800 */
[----:B----4-:R-:W-:-:S04]  /*329b0*/  @P0 LOP3.LUT R7, R7, R6, RZ, 0x3c, !PT ;  /* 0x0000000607070212 */ /* 0x010fc800078e3cff */
[----:B------:R-:W-:-:S04]  /*329c0*/  @P0 LOP3.LUT R6, R7, R6, RZ, 0x3c, !PT ;  /* 0x0000000607060212 */ /* 0x000fc800078e3cff */
[----:B------:R-:W-:-:S05]  /*329d0*/  @P0 LOP3.LUT R7, R7, R6, RZ, 0x3c, !PT ;  /* 0x0000000607070212 */ /* 0x000fca00078e3cff */
[----:B------:R-:W4:Y:S04]  /*329e0*/  @P0 LDG.E.U16 R20, desc[UR6][R6.64] ;  /* 0x0000000606140981 */ /* 0x000f28000c1e1500 */
[----:B----4-:R0:W-:Y:S04]  /*329f0*/  STL [R1+0x60], R20 ;  /* 0x0000601401007387 */ /* 0x0101e80000100800 */
[----:B0-----:R-:W4:Y:S04]  /*32a00*/  LDL.LU R20, [R1+0x65c4] ;  /* 0x0065c40001147983 */ /* 0x001f280000300800 */
[----:B------:R-:W2:Y:S04]  /*32a10*/  LDL R6, [R1+0x1cb0] ;  /* 0x001cb00001067983 */ /* 0x000ea80000100800 */
[----:B------:R-:W2:Y:S01]  /*32a20*/  LDL R7, [R1+0x1cb4] ;  /* 0x001cb40001077983 */ /* 0x000ea20000100800 */
[----:B------:R-:W-:-:S02]  /*32a30*/  PRMT R3, RZ, 0x7610, R3 ;  /* 0x00007610ff037816 */ /* 0x000fc40000000003 */
[----:B------:R-:W-:Y:S02]  /*32a40*/  PRMT R29, RZ, 0x7610, R29 ;  /* 0x00007610ff1d7816 */ /* 0x000fe4000000001d */
[----:B------:R-:W-:Y:S02]  /*32a50*/  ISETP.GT.AND P2, PT, R4, 0x62, PT ;  /* 0x000000620400780c */ /* 0x000fe40003f44270 */
[----:B--2---:R-:W-:-:S04]  /*32a60*/  @P0 LOP3.LUT R7, R7, R6, RZ, 0x3c, !PT ;  /* 0x0000000607070212 */ /* 0x004fc800078e3cff */
        /* <DEDUP_REMOVED lines=15> */
[----:B------:R-:W-:-:S02]  /*32b60*/  PRMT R28, RZ, 0x7610, R28 ;  /* 0x00007610ff1c7816 */ /* 0x000fc4000000001c */
[----:B------:R-:W-:Y:S02]  /*32b70*/  PRMT R16, RZ, 0x7610, R16 ;  /* 0x00007610ff107816 */ /* 0x000fe40000000010 */
[----:B------:R-:W-:Y:S02]  /*32b80*/  ISETP.GT.AND P0, PT, R4, 0x63, PT ;  /* 0x000000630400780c */ /* 0x000fe40003f04270 */
        /* <DEDUP_REMOVED lines=37> */
[----:B------:R-:W2:Y:S02]  /*32de0*/  LDL R7, [R1+0x1c84] ;  /* 0x001c840001077983 */ /* 0x000ea40000100800 */
        /* <DEDUP_REMOVED lines=12> */
[----:B------:R-:W4:Y:S04]  /*32eb0*/  LDL R6, [R1+0x1c70] ;  /* 0x001c700001067983 */ /* 0x000f280000100800 */
[----:B------:R-:W4:Y:S04]  /*32ec0*/  LDL R7, [R1+0x1c74] ;  /* 0x001c740001077983 */ /* 0x000f280000100800 */
[----:B---3--:R0:W-:Y:S04]  /*32ed0*/  STL [R1+0x40], R15 ;  /* 0x0000400f01007387 */ /* 0x0081e80000100800 */
[----:B0-----:R-:W3:Y:S01]  /*32ee0*/  LDL R15, [R1+0x1c3c] ;  /* 0x001c3c00010f7983 */ /* 0x001ee20000100800 */
[----:B----4-:R-:W-:-:S02]  /*32ef0*/  @P1 LOP3.LUT R7, R7, R6, RZ, 0x3c, !PT ;  /* 0x0000000607071212 */ /* 0x010fc400078e3cff */
[----:B------:R-:W-:Y:S02]  /*32f00*/  PRMT R12, RZ, 0x7610, R12 ;  /* 0x00007610ff0c7816 */ /* 0x000fe4000000000c */
[----:B------:R-:W-:Y:S02]  /*32f10*/  PRMT R11, RZ, 0x7610, R11 ;  /* 0x00007610ff0b7816 */ /* 0x000fe4000000000b */
[C---:B------:R-:W-:Y:S02]  /*32f20*/  ISETP.GT.AND P0, PT, R4.reuse, 0x66, PT ;  /* 0x000000660400780c */ /* 0x040fe40003f04270 */
[C---:B------:R-:W-:Y:S02]  /*32f30*/  @P1 LOP3.LUT R6, R7.reuse, R6, RZ, 0x3c, !PT ;  /* 0x0000000607061212 */ /* 0x040fe400078e3cff */
[----:B------:R-:W-:Y:S02]  /*32f40*/  ISETP.GT.AND P3, PT, R4, 0x68, PT ;  /* 0x000000680400780c */ /* 0x000fe40003f64270 */
        /* <DEDUP_REMOVED lines=16> */
[----:B------:R-:W-:Y:S02]  /*33050*/  PRMT R23, RZ, 0x7610, R23 ;  /* 0x00007610ff177816 */ /* 0x000fe40000000017 */
        /* <DEDUP_REMOVED lines=15> */
[----:B------:R-:W2:Y:S01]  /*33150*/  LDL R7, [R1+0x1c38] ;  /* 0x001c380001077983 */ /* 0x000ea20000100800 */
[----:B------:R-:W-:-:S03]  /*33160*/  @P3 IMAD.MOV.U32 R6, RZ, RZ, R15 ;  /* 0x000000ffff063224 */ /* 0x000fc600078e000f */
[----:B------:R-:W3:Y:S04]  /*33170*/  LDL R15, [R1+0x1c10] ;  /* 0x001c1000010f7983 */ /* 0x000ee80000100800 */
[----:B--2---:R0:W2:Y:S04]  /*33180*/  @P3 LDG.E.U16 R14, desc[UR6][R6.64] ;  /* 0x00000006060e3981 */ /* 0x0040a8000c1e1500 */
[----:B------:R-:W0:Y:S04]  /*33190*/  LDL R6, [R1+0x1c30] ;  /* 0x001c300001067983 */ /* 0x000e280000100800 */
[----:B------:R-:W0:Y:S02]  /*331a0*/  LDL R7, [R1+0x1c34] ;  /* 0x001c340001077983 */ /* 0x000e240000100800 */
[----:B0-----:R-:W-:-:S04]  /*331b0*/  @P3 LOP3.LUT R7, R7, R6, RZ, 0x3c, !PT ;  /* 0x0000000607073212 */ /* 0x001fc800078e3cff */
[----:B------:R-:W-:-:S04]  /*331c0*/  @P3 LOP3.LUT R6, R7, R6, RZ, 0x3c, !PT ;  /* 0x0000000607063212 */ /* 0x000fc800078e3cff */
[----:B------:R-:W-:-:S05]  /*331d0*/  @P3 LOP3.LUT R7, R7, R6, RZ, 0x3c, !PT ;  /* 0x0000000607073212 */ /* 0x000fca00078e3cff */
[----:B------:R-:W4:Y:S04]  /*331e0*/  @P3 LDG.E.U16 R23, desc[UR6][R6.64] ;  /* 0x0000000606173981 */ /* 0x000f28000c1e1500 */
[----:B--2---:R0:W-:Y:S04]  /*331f0*/  STL [R1+0x30], R14 ;  /* 0x0000300e01007387 */ /* 0x0041e80000100800 */
[----:B0-----:R-:W2:Y:S04]  /*33200*/  LDL R14, [R1+0x1c14] ;  /* 0x001c1400010e7983 */ /* 0x001ea80000100800 */
[----:B----4-:R0:W-:Y:S04]  /*33210*/  STL [R1+0x2c], R23 ;  /* 0x00002c1701007387 */ /* 0x0101e80000100800 */
[----:B0-----:R-:W4:Y:S04]  /*33220*/  LDL.LU R23, [R1+0x6594] ;  /* 0x0065940001177983 */ /* 0x001f280000300800 */
[----:B------:R-:W3:Y:S04]  /*33230*/  LDL R6, [R1+0x1c28] ;  /* 0x001c280001067983 */ /* 0x000ee80000100800 */
[----:B------:R-:W3:Y:S01]  /*33240*/  LDL R7, [R1+0x1c2c] ;  /* 0x001c2c0001077983 */ /* 0x000ee20000100800 */
[----:B------:R-:W-:-:S02]  /*33250*/  PRMT R10, RZ, 0x7610, R10 ;  /* 0x00007610ff0a7816 */ /* 0x000fc4000000000a */
[----:B---3--:R-:W-:-:S04]  /*33260*/  @P1 LOP3.LUT R7, R7, R6, RZ, 0x3c, !PT ;  /* 0x0000000607071212 */ /* 0x008fc800078e3cff */
[----:B------:R-:W-:-:S04]  /*33270*/  @P1 LOP3.LUT R6, R7, R6, RZ, 0x3c, !PT ;  /* 0x0000000607061212 */ /* 0x000fc800078e3cff */
[----:B------:R-:W-:-:S05]  /*33280*/  @P1 LOP3.LUT R7, R7, R6, RZ, 0x3c, !PT ;  /* 0x0000000607071212 */ /* 0x000fca00078e3cff */
[----:B------:R-:W3:Y:S04]  /*33290*/  @P1 LDG.E.U16 R10, desc[UR6][R6.64] ;  /* 0x00000006060a1981 */ /* 0x000ee8000c1e1500 */
[----:B---3--:R0:W-:Y:S04]  /*332a0*/  STL [R1+0x28], R10 ;  /* 0x0000280a01007387 */ /* 0x0081e80000100800 */
[----:B0-----:R-:W3:Y:S04]  /*332b0*/  LDL.LU R10, [R1+0x6590] ;  /* 0x00659000010a7983 */ /* 0x001ee80000300800 */
[----:B------:R-:W2:Y:S04]  /*332c0*/  LDL R6, [R1+0x1c20] ;  /* 0x001c200001067983 */ /* 0x000ea80000100800 */
[----:B------:R-:W2:Y:S01]  /*332d0*/  LDL R7, [R1+0x1c24] ;  /* 0x001c240001077983 */ /* 0x000ea20000100800 */
[----:B------:R-:W-:-:S02]  /*332e0*/  PRMT R9, RZ, 0x7610, R9 ;  /* 0x00007610ff097816 */ /* 0x000fc40000000009 */
[----:B--2---:R-:W-:-:S04]  /*332f0*/  @P1 LOP3.LUT R7, R7, R6, RZ, 0x3c, !PT ;  /* 0x0000000607071212 */ /* 0x004fc800078e3cff */
[----:B------:R-:W-:-:S04]  /*33300*/  @P1 LOP3.LUT R6, R7, R6, RZ, 0x3c, !PT ;  /* 0x0000000607061212 */ /* 0x000fc800078e3cff */
[----:B------:R-:W-:-:S05]  /*33310*/  @P1 LOP3.LUT R7, R7, R6, RZ, 0x3c, !PT ;  /* 0x0000000607071212 */ /* 0x000fca00078e3cff */
[----:B------:R-:W2:Y:S01]  /*33320*/  @P1 LDG.E.U16 R9, desc[UR6][R6.64] ;  /* 0x0000000606091981 */ /* 0x000ea2000c1e1500 */
[----:B------:R-:W-:-:S03]  /*33330*/  ISETP.GT.AND P2, PT, R4, 0x6a, PT ;  /* 0x0000006a0400780c */ /* 0x000fc60003f44270 */
[----:B--2---:R0:W-:Y:S04]  /*33340*/  STL [R1+0x24], R9 ;  /* 0x0000240901007387 */ /* 0x0041e80000100800 */
[----:B0-----:R-:W2:Y:S04]  /*33350*/  LDL.LU R9, [R1+0x658c] ;  /* 0x00658c0001097983 */ /* 0x001ea80000300800 */
[----:B------:R-:W4:Y:S04]  /*33360*/  LDL R6, [R1+0x1c18] ;  /* 0x001c180001067983 */ /* 0x000f280000100800 */
[----:B------:R-:W4:Y:S01]  /*33370*/  LDL R7, [R1+0x1c1c] ;  /* 0x001c1c0001077983 */ /* 0x000f220000100800 */
[----:B------:R-:W-:-:S02]  /*33380*/  PRMT R24, RZ, 0x7610, R24 ;  /* 0x00007610ff187816 */ /* 0x000fc40000000018 */
[----:B------:R-:W-:Y:S02]  /*33390*/  PRMT R22, RZ, 0x7610, R22 ;  /* 0x00007610ff167816 */ /* 0x000fe40000000016 */
[----:B----4-:R-:W-:-:S04]  /*333a0*/  @P2 LOP3.LUT R7, R7, R6, RZ, 0x3c, !PT ;  /* 0x0000000607072212 */ /* 0x010fc800078e3cff */
[----:B------:R-:W-:-:S04]  /*333b0*/  @P2 LOP3.LUT R6, R7, R6, RZ, 0x3c, !PT ;  /* 0x0000000607062212 */ /* 0x000fc800078e3cff */
[----:B------:R-:W-:-:S05]  /*333c0*/  @P2 LOP3.LUT R7, R7, R6, RZ, 0x3c, !PT ;  /* 0x0000000607072212 */ /* 0x000fca00078e3cff */
[----:B------:R0:W4:Y:S02]  /*333d0*/  @P2 LDG.E.U16 R24, desc[UR6][R6.64] ;  /* 0x0000000606182981 */ /* 0x000124000c1e1500 */
[----:B0-----:R-:W-:Y:S01]  /*333e0*/  @P2 MOV R6, R14 ;  /* 0x0000000e00062202 */ /* 0x001fe20000000f00 */
[----:B------:R-:W-:-:S05]  /*333f0*/  @P2 IMAD.MOV.U32 R7, RZ, RZ, R15 ;  /* 0x000000ffff072224 */ /* 0x000fca00078e000f */
[----:B------:R-:W3:Y:S04]  /*33400*/  @P2 LDG.E.U16 R22, desc[UR6][R6.64] ;  /* 0x0000000606162981 */ /* 0x000ee8000c1e1500 */
[----:B----4-:R0:W-:Y:S04]  /*33410*/  STL [R1+0x20], R24 ;  /* 0x0000201801007387 */ /* 0x0101e80000100800 */
[----:B0-----:R-:W4:Y:S04]  /*33420*/  LDL.LU R24, [R1+0x6588] ;  /* 0x0065880001187983 */ /* 0x001f280000300800 */
[----:B------:R-:W2:Y:S04]  /*33430*/  LDL R15, [R1+0x1b38] ;  /* 0x001b3800010f7983 */ /* 0x000ea80000100800 */
[----:B------:R-:W4:Y:S04]  /*33440*/  LDL R14, [R1+0x1b3c] ;  /* 0x001b3c00010e7983 */ /* 0x000f280000100800 */
[----:B---3--:R0:W-:Y:S04]  /*33450*/  STL [R1+0x1c], R22 ;  /* 0x00001c1601007387 */ /* 0x0081e80000100800 */
[----:B0-----:R-:W3:Y:S04]  /*33460*/  LDL.LU R22, [R1+0x6584] ;  /* 0x0065840001167983 */ /* 0x001ee80000300800 */
[----:B------:R-:W2:Y:S04]  /*33470*/  LDL R6, [R1+0x1c08] ;  /* 0x001c080001067983 */ /* 0x000ea80000100800 */
[----:B------:R-:W2:Y:S01]  /*33480*/  LDL R7, [R1+0x1c0c] ;  /* 0x001c0c0001077983 */ /* 0x000ea20000100800 */
[----:B------:R-:W-:-:S02]  /*33490*/  ISETP.GT.AND P3, PT, R4, 0x6b, PT ;  /* 0x0000006b0400780c */ /* 0x000fc40003f64270 */
[----:B------:R-:W-:-:S11]  /*334a0*/  PRMT R21, RZ, 0x7610, R21 ;  /* 0x00007610ff157816 */ /* 0x000fd60000000015 */
[----:B--2---:R-:W-:-:S04]  /*334b0*/  @P3 LOP3.LUT R7, R7, R6, RZ, 0x3c, !PT ;  /* 0x0000000607073212 */ /* 0x004fc800078e3cff */
[----:B------:R-:W-:-:S04]  /*334c0*/  @P3 LOP3.LUT R6, R7, R6, RZ, 0x3c, !PT ;  /* 0x0000000607063212 */ /* 0x000fc800078e3cff */
[----:B------:R-:W-:-:S05]  /*334d0*/  @P3 LOP3.LUT R7, R7, R6, RZ, 0x3c, !PT ;  /* 0x0000000607073212 */ /* 0x000fca00078e3cff */
[----:B------:R-:W2:Y:S04]  /*334e0*/  @P3 LDG.E.U16 R21, desc[UR6][R6.64] ;  /* 0x0000000606153981 */ /* 0x000ea8000c1e1500 */
[----:B--2---:R0:W-:Y:S04]  /*334f0*/  STL [R1+0x18], R21 ;  /* 0x0000181501007387 */ /* 0x0041e80000100800 */
[----:B0-----:R-:W2:Y:S04]  /*33500*/  LDL.LU R21, [R1+0x6580] ;  /* 0x0065800001157983 */ /* 0x001ea80000300800 */
[----:B------:R-:W4:Y:S04]  /*33510*/  LDL R6, [R1+0x1c00] ;  /* 0x001c000001067983 */ /* 0x000f280000100800 */
[----:B------:R-:W4:Y:S01]  /*33520*/  LDL R7, [R1+0x1c04] ;  /* 0x001c040001077983 */ /* 0x000f220000100800 */
[----:B------:R-:W-:-:S02]  /*33530*/  PRMT R8, RZ, 0x7610, R8 ;  /* 0x00007610ff087816 */ /* 0x000fc40000000008 */
[----:B----4-:R-:W-:-:S04]  /*33540*/  @P3 LOP3.LUT R7, R7, R6, RZ, 0x3c, !PT ;  /* 0x0000000607073212 */ /* 0x010fc800078e3cff */
[----:B------:R-:W-:-:S04]  /*33550*/  @P3 LOP3.LUT R6, R7, R6, RZ, 0x3c, !PT ;  /* 0x0000000607063212 */ /* 0x000fc800078e3cff */
[----:B------:R-:W-:-:S05]  /*33560*/  @P3 LOP3.LUT R7, R7, R6, RZ, 0x3c, !PT ;  /* 0x0000000607073212 */ /* 0x000fca00078e3cff */
[----:B------:R-:W4:Y:S01]  /*33570*/  @P3 LDG.E.U16 R8, desc[UR6][R6.64] ;  /* 0x0000000606083981 */ /* 0x000f22000c1e1500 */
[----:B------:R-:W-:-:S03]  /*33580*/  ISETP.GT.AND P1, PT, R4, 0x70, PT ;  /* 0x000000700400780c */ /* 0x000fc60003f24270 */
        /* <DEDUP_REMOVED lines=14> */
[----:B------:R-:W-:Y:S02]  /*33670*/  ISETP.GT.AND P4, PT, R4, 0x78, PT ;  /* 0x000000780400780c */ /* 0x000fe40003f84270 */
[----:B--2---:R-:W-:-:S04]  /*33680*/  @P1 LOP3.LUT R7, R7, R6, RZ, 0x3c, !PT ;  /* 0x0000000607071212 */ /* 0x004fc800078e3cff */
[----:B------:R-:W-:-:S04]  /*33690*/  @P1 LOP3.LUT R6, R7, R6, RZ, 0x3c, !PT ;  /* 0x0000000607061212 */ /* 0x000fc800078e3cff */
[----:B------:R-:W-:-:S05]  /*336a0*/  @P1 LOP3.LUT R7, R7, R6, RZ, 0x3c, !PT ;  /* 0x0000000607071212 */ /* 0x000fca00078e3cff */
[----:B------:R0:W2:Y:S01]  /*336b0*/  @P1 LDG.E.U16 R18, desc[UR6][R6.64] ;  /* 0x0000000606121981 */ /* 0x0000a2000c1e1500 */
[----:B------:R-:W-:Y:S01]  /*336c0*/  PRMT R20, RZ, 0x7610, R20 ;  /* 0x00007610ff147816 */ /* 0x000fe20000000014 */
[----:B0-----:R-:W-:Y:S02]  /*336d0*/  @P4 IMAD.MOV.U32 R6, RZ, RZ, R14 ;  /* 0x000000ffff064224 */ /* 0x001fe400078e000e */
[----:B------:R-:W-:-:S05]  /*336e0*/  @P4 IMAD.MOV.U32 R7, RZ, RZ, R15 ;  /* 0x000000ffff074224 */ /* 0x000fca00078e000f */
[----:B------:R-:W4:Y:S04]  /*336f0*/  @P4 LDG.E.U16 R20, desc[UR6][R6.64] ;  /* 0x0000000606144981 */ /* 0x000f28000c1e1500 */
[----:B--2---:R0:W-:Y:S04]  /*33700*/  STL [R1], R18 ;  /* 0x0000001201007387 */ /* 0x0041e80000100800 */
[----:B0-----:R-:W2:Y:S04]  /*33710*/  LDL.LU R18, [R1+0x6574] ;  /* 0x0065740001127983 */ /* 0x001ea80000300800 */
[----:B------:R-:W3:Y:S04]  /*33720*/  LDL R6, [R1+0x1b30] ;  /* 0x001b300001067983 */ /* 0x000ee80000100800 */
[----:B------:R-:W3:Y:S01]  /*33730*/  LDL R7, [R1+0x1b34] ;  /* 0x001b340001077983 */ /* 0x000ee20000100800 */
[----:B------:R-:W-:-:S03]  /*33740*/  PRMT R17, RZ, 0x7610, R17 ;  /* 0x00007610ff117816 */ /* 0x000fc60000000011 */
[----:B------:R-:W2:Y:S04]  /*33750*/  LDL R15, [R1+0x1ba8] ;  /* 0x001ba800010f7983 */ /* 0x000ea80000100800 */
[----:B------:R-:W2:Y:S04]  /*33760*/  LDL R14, [R1+0x1bac] ;  /* 0x001bac00010e7983 */ /* 0x000ea80000100800 */
[----:B----4-:R-:W-:Y:S01]  /*33770*/  STL [R1+0x6560], R20 ;  /* 0x0065601401007387 */ /* 0x010fe20000100800 */
[----:B---3--:R-:W-:-:S04]  /*33780*/  @P4 LOP3.LUT R7, R7, R6, RZ, 0x3c, !PT ;  /* 0x0000000607074212 */ /* 0x008fc800078e3cff */
[----:B------:R-:W-:-:S04]  /*33790*/  @P4 LOP3.LUT R6, R7, R6, RZ, 0x3c, !PT ;  /* 0x0000000607064212 */ /* 0x000fc800078e3cff */
[----:B------:R-:W-:-:S05]  /*337a0*/  @P4 LOP3.LUT R7, R7, R6, RZ, 0x3c, !PT ;  /* 0x0000000607074212 */ /* 0x000fca00078e3cff */
[----:B------:R0:W3:Y:S04]  /*337b0*/  @P4 LDG.E.U16 R17, desc[UR6][R6.64] ;  /* 0x0000000606114981 */ /* 0x0000e8000c1e1500 */
[----:B------:R-:W0:Y:S04]  /*337c0*/  LDL R6, [R1+0x1bf8] ;  /* 0x001bf80001067983 */ /* 0x000e280000100800 */
[----:B------:R-:W0:Y:S01]  /*337d0*/  LDL R7, [R1+0x1bfc] ;  /* 0x001bfc0001077983 */ /* 0x000e220000100800 */
[----:B------:R-:W-:Y:S02]  /*337e0*/  ISETP.GT.AND P2, PT, R4, 0x6c, PT ;  /* 0x0000006c0400780c */ /* 0x000fe40003f44270 */
[----:B------:R-:W-:-:S11]  /*337f0*/  PRMT R5, RZ, 0x7610, R5 ;  /* 0x00007610ff057816 */ /* 0x000fd60000000005 */
[----:B0-----:R-:W-:-:S04]  /*33800*/  @P2 LOP3.LUT R7, R7, R6, RZ, 0x3c, !PT ;  /* 0x0000000607072212 */ /* 0x001fc800078e3cff */
[----:B------:R-:W-:-:S04]  /*33810*/  @P2 LOP3.LUT R6, R7, R6, RZ, 0x3c, !PT ;  /* 0x0000000607062212 */ /* 0x000fc800078e3cff */
[----:B------:R-:W-:-:S05]  /*33820*/  @P2 LOP3.LUT R7, R7, R6, RZ, 0x3c, !PT ;  /* 0x0000000607072212 */ /* 0x000fca00078e3cff */
[----:B------:R-:W4:Y:S04]  /*33830*/  @P2 LDG.E.U16 R5, desc[UR6][R6.64] ;  /* 0x0000000606052981 */ /* 0x000f28000c1e1500 */
[----:B---3--:R-:W-:Y:S04]  /*33840*/  STL [R1+0x6564], R17 ;  /* 0x0065641101007387 */ /* 0x008fe80000100800 */
[----:B----4-:R0:W-:Y:S04]  /*33850*/  STL [R1+0x10], R5 ;  /* 0x0000100501007387 */ /* 0x0101e80000100800 */
[----:B0-----:R-:W3:Y:S04]  /*33860*/  LDL.LU R5, [R1+0x6570] ;  /* 0x0065700001057983 */ /* 0x001ee80000300800 */
[----:B------:R-:W4:Y:S04]  /*33870*/  LDL R6, [R1+0x1bf0] ;  /* 0x001bf00001067983 */ /* 0x000f280000100800 */
[----:B------:R-:W4:Y:S01]  /*33880*/  LDL R7, [R1+0x1bf4] ;  /* 0x001bf40001077983 */ /* 0x000f220000100800 */
[----:B------:R-:W-:-:S02]  /*33890*/  PRMT R0, RZ, 0x7610, R0 ;  /* 0x00007610ff007816 */ /* 0x000fc40000000000 */
[----:B----4-:R-:W-:-:S04]  /*338a0*/  @P2 LOP3.LUT R7, R7, R6, RZ, 0x3c, !PT ;  /* 0x0000000607072212 */ /* 0x010fc800078e3cff */
[----:B------:R-:W-:-:S04]  /*338b0*/  @P2 LOP3.LUT R6, R7, R6, RZ, 0x3c, !PT ;  /* 0x0000000607062212 */ /* 0x000fc800078e3cff */
[----:B------:R-:W-:-:S05]  /*338c0*/  @P2 LOP3.LUT R7, R7, R6, RZ, 0x3c, !PT ;  /* 0x0000000607072212 */ /* 0x000fca00078e3cff */
[----:B------:R0:W4:Y:S04]  /*338d0*/  @P2 LDG.E.U16 R0, desc[UR6][R6.64] ;  /* 0x0000000606002981 */ /* 0x000128000c1e1500 */
[----:B------:R-:W0:Y:S04]  /*338e0*/  LDL R6, [R1+0x1be8] ;  /* 0x001be80001067983 */ /* 0x000e280000100800 */
[----:B------:R-:W0:Y:S01]  /*338f0*/  LDL R7, [R1+0x1bec] ;  /* 0x001bec0001077983 */ /* 0x000e220000100800 */
[----:B------:R-:W-:Y:S02]  /*33900*/  ISETP.GT.AND P1, PT, R4, 0x6d, PT ;  /* 0x0000006d0400780c */ /* 0x000fe40003f24270 */
[----:B------:R-:W-:-:S02]  /*33910*/  PRMT R3, RZ, 0x7610, R3 ;  /* 0x00007610ff037816 */ /* 0x000fc40000000003 */
[----:B------:R-:W-:-:S09]  /*33920*/  ISETP.GT.AND P3, PT, R4, 0x71, PT ;  /* 0x000000710400780c */ /* 0x000fd20003f64270 */
[----:B0-----:R-:W-:-:S04]  /*33930*/  @P1 LOP3.LUT R7, R7, R6, RZ, 0x3c, !PT ;  /* 0x0000000607071212 */ /* 0x001fc800078e3cff */
[----:B------:R-:W-:-:S04]  /*33940*/  @P1 LOP3.LUT R6, R7, R6, RZ, 0x3c, !PT ;  /* 0x0000000607061212 */ /* 0x000fc800078e3cff */
[----:B------:R-:W-:-:S05]  /*33950*/  @P1 LOP3.LUT R7, R7, R6, RZ, 0x3c, !PT ;  /* 0x0000000607071212 */ /* 0x000fca00078e3cff */
[----:B------:R2:W3:Y:S01]  /*33960*/  @P1 LDG.E.U16 R3, desc[UR6][R6.64] ;  /* 0x0000000606031981 */ /* 0x0004e2000c1e1500 */
[----:B------:R-:W-:-:S03]  /*33970*/  PRMT R29, RZ, 0x7610, R29 ;  /* 0x00007610ff1d7816 */ /* 0x000fc6000000001d */
[----:B----4-:R-:W-:Y:S01]  /*33980*/  STL [R1+0x6508], R0 ;  /* 0x0065080001007387 */ /* 0x010fe20000100800 */
[----:B--2---:R-:W-:Y:S02]  /*33990*/  @P3 IMAD.MOV.U32 R6, RZ, RZ, R14 ;  /* 0x000000ffff063224 */ /* 0x004fe400078e000e */
[----:B------:R-:W-:-:S05]  /*339a0*/  @P3 IMAD.MOV.U32 R7, RZ, RZ, R15 ;  /* 0x000000ffff073224 */ /* 0x000fca00078e000f */
[----:B------:R-:W2:Y:S04]  /*339b0*/  @P3 LDG.E.U16 R29, desc[UR6][R6.64] ;  /* 0x00000006061d3981 */ /* 0x000ea8000c1e1500 */
[----:B---3--:R-:W-:Y:S04]  /*339c0*/  STL [R1+0x8], R3 ;  /* 0x0000080301007387 */ /* 0x008fe80000100800 */
[----:B------:R-:W3:Y:S04]  /*339d0*/  LDL R6, [R1+0x1ba0] ;  /* 0x001ba00001067983 */ /* 0x000ee80000100800 */
[----:B------:R-:W3:Y:S01]  /*339e0*/  LDL R7, [R1+0x1ba4] ;  /* 0x001ba40001077983 */ /* 0x000ee20000100800 */
[----:B------:R-:W-:-:S03]  /*339f0*/  PRMT R28, RZ, 0x7610, R28 ;  /* 0x00007610ff1c7816 */ /* 0x000fc6000000001c */
[----:B------:R-:W4:Y:S04]  /*33a00*/  LDL R15, [R1+0x1b98] ;  /* 0x001b9800010f7983 */ /* 0x000f280000100800 */
[----:B------:R-:W4:Y:S04]  /*33a10*/  LDL R14, [R1+0x1b9c] ;  /* 0x001b9c00010e7983 */ /* 0x000f280000100800 */
[----:B--2---:R0:W-:Y:S01]  /*33a20*/  STL [R1+0x6550], R29 ;  /* 0x0065501d01007387 */ /* 0x0041e20000100800 */
[----:B------:R-:W-:Y:S02]  /*33a30*/  ISETP.GT.AND P4, PT, R4, 0x79, PT ;  /* 0x000000790400780c */ /* 0x000fe40003f84270 */
[----:B------:R-:W-:Y:S01]  /*33a40*/  PRMT R16, RZ, 0x7610, R16 ;  /* 0x00007610ff107816 */ /* 0x000fe20000000010 */
[----:B0-----:R-:W2:Y:S01]  /*33a50*/  LDL R29, [R1+0x1b94] ;  /* 0x001b9400011d7983 */ /* 0x001ea20000100800 */
[----:B---3--:R-:W-:-:S04]  /*33a60*/  @P3 LOP3.LUT R7, R7, R6, RZ, 0x3c, !PT ;  /* 0x0000000607073212 */ /* 0x008fc800078e3cff */
[----:B------:R-:W-:-:S04]  /*33a70*/  @P3 LOP3.LUT R6, R7, R6, RZ, 0x3c, !PT ;  /* 0x0000000607063212 */ /* 0x000fc800078e3cff */
[----:B------:R-:W-:-:S05]  /*33a80*/  @P3 LOP3.LUT R7, R7, R6, RZ, 0x3c, !PT ;  /* 0x0000000607073212 */ /* 0x000fca00078e3cff */
[----:B------:R0:W3:Y:S04]  /*33a90*/  @P3 LDG.E.U16 R28, desc[UR6][R6.64] ;  /* 0x00000006061c3981 */ /* 0x0000e8000c1e1500 */
[----:B------:R-:W0:Y:S04]  /*33aa0*/  LDL R6, [R1+0x1b28] ;  /* 0x001b280001067983 */ /* 0x000e280000100800 */
[----:B------:R-:W0:Y:S02]  /*33ab0*/  LDL R7, [R1+0x1b2c] ;  /* 0x001b2c0001077983 */ /* 0x000e240000100800 */
[----:B0-----:R-:W-:-:S04]  /*33ac0*/  @P4 LOP3.LUT R7, R7, R6, RZ, 0x3c, !PT ;  /* 0x0000000607074212 */ /* 0x001fc800078e3cff */
[----:B------:R-:W-:-:S04]  /*33ad0*/  @P4 LOP3.LUT R6, R7, R6, RZ, 0x3c, !PT ;  /* 0x0000000607064212 */ /* 0x000fc800078e3cff */
[----:B------:R-:W-:Y:S01]  /*33ae0*/  @P4 LOP3.LUT R7, R7, R6, RZ, 0x3c, !PT ;  /* 0x0000000607074212 */ /* 0x000fe200078e3cff */
[----:B---3--:R0:W-:Y:S04]  /*33af0*/  STL [R1+0x6554], R28 ;  /* 0x0065541c01007387 */ /* 0x0081e80000100800 */
[----:B------:R3:W2:Y:S01]  /*33b00*/  @P4 LDG.E.U16 R16, desc[UR6][R6.64] ;  /* 0x0000000606104981 */ /* 0x0006a2000c1e1500 */
[----:B------:R-:W-:Y:S02]  /*33b10*/  ISETP.GT.AND P2, PT, R4, 0x72, PT ;  /* 0x000000720400780c */ /* 0x000fe40003f44270 */
[----:B------:R-:W-:Y:S02]  /*33b20*/  PRMT R13, RZ, 0x7610, R13 ;  /* 0x00007610ff0d7816 */ /* 0x000fe4000000000d */
[----:B------:R-:W-:Y:S01]  /*33b30*/  PRMT R27, RZ, 0x7610, R27 ;  /* 0x00007610ff1b7816 */ /* 0x000fe2000000001b */
[----:B0-----:R-:W2:Y:S04]  /*33b40*/  LDL R28, [R1+0x1b90] ;  /* 0x001b9000011c7983 */ /* 0x001ea80000100800 */
[----:B------:R-:W3:Y:S04]  /*33b50*/  LDL R6, [R1+0x1b20] ;  /* 0x001b200001067983 */ /* 0x000ee80000100800 */
[----:B------:R-:W3:Y:S02]  /*33b60*/  LDL R7, [R1+0x1b24] ;  /* 0x001b240001077983 */ /* 0x000ee40000100800 */
[----:B---3--:R-:W-:-:S04]  /*33b70*/  @P4 LOP3.LUT R7, R7, R6, RZ, 0x3c, !PT ;  /* 0x0000000607074212 */ /* 0x008fc800078e3cff */
[----:B------:R-:W-:-:S04]  /*33b80*/  @P4 LOP3.LUT R6, R7, R6, RZ, 0x3c, !PT ;  /* 0x0000000607064212 */ /* 0x000fc800078e3cff */
[----:B------:R-:W-:-:S05]  /*33b90*/  @P4 LOP3.LUT R7, R7, R6, RZ, 0x3c, !PT ;  /* 0x0000000607074212 */ /* 0x000fca00078e3cff */
[----:B------:R4:W3:Y:S02]  /*33ba0*/  @P4 LDG.E.U16 R13, desc[UR6][R6.64] ;  /* 0x00000006060d4981 */ /* 0x0008e4000c1e1500 */
[----:B----4-:R-:W-:Y:S02]  /*33bb0*/  @P2 IMAD.MOV.U32 R6, RZ, RZ, R14 ;  /* 0x000000ffff062224 */ /* 0x010fe400078e000e */
[----:B------:R-:W-:-:S05]  /*33bc0*/  @P2 IMAD.MOV.U32 R7, RZ, RZ, R15 ;  /* 0x000000ffff072224 */ /* 0x000fca00078e000f */
[----:B------:R0:W4:Y:S01]  /*33bd0*/  @P2 LDG.E.U16 R27, desc[UR6][R6.64] ;  /* 0x00000006061b2981 */ /* 0x000122000c1e1500 */
[----:B------:R-:W-:-:S03]  /*33be0*/  PRMT R26, RZ, 0x7610, R26 ;  /* 0x00007610ff1a7816 */ /* 0x000fc6000000001a */
[----:B--2---:R-:W-:Y:S01]  /*33bf0*/  STL [R1+0x6558], R16 ;  /* 0x0065581001007387 */ /* 0x004fe20000100800 */
[----:B0-----:R-:W-:Y:S02]  /*33c00*/  @P2 IMAD.MOV.U32 R6, RZ, RZ, R29 ;  /* 0x000000ffff062224 */ /* 0x001fe400078e001d */
[----:B------:R-:W-:-:S05]  /*33c10*/  @P2 IMAD.MOV.U32 R7, RZ, RZ, R28 ;  /* 0x000000ffff072224 */ /* 0x000fca00078e001c */
[----:B------:R0:W2:Y:S04]  /*33c20*/  @P2 LDG.E.U16 R26, desc[UR6][R6.64] ;  /* 0x00000006061a2981 */ /* 0x0000a8000c1e1500 */
[----:B---3--:R-:W-:Y:S04]  /*33c30*/  STL [R1+0x655c], R13 ;  /* 0x00655c0d01007387 */ /* 0x008fe80000100800 */
[----:B------:R-:W3:Y:S04]  /*33c40*/  LDL R15, [R1+0x1b10] ;  /* 0x001b1000010f7983 */ /* 0x000ee80000100800 */
[----:B------:R-:W2:Y:S04]  /*33c50*/  LDL R14, [R1+0x1b14] ;  /* 0x001b1400010e7983 */ /* 0x000ea80000100800 */
[----:B----4-:R-:W-:Y:S04]  /*33c60*/  STL [R1+0x653c], R27 ;  /* 0x00653c1b01007387 */ /* 0x010fe80000100800 */
[----:B------:R-:W0:Y:S04]  /*33c70*/  LDL R6, [R1+0x1b18] ;  /* 0x001b180001067983 */ /* 0x000e280000100800 */
[----:B------:R-:W0:Y:S01]  /*33c80*/  LDL R7, [R1+0x1b1c] ;  /* 0x001b1c0001077983 */ /* 0x000e220000100800 */
[----:B------:R-:W-:-:S02]  /*33c90*/  ISETP.GT.AND P3, PT, R4, 0x7a, PT ;  /* 0x0000007a0400780c */ /* 0x000fc40003f64270 */
[----:B------:R-:W-:Y:S02]  /*33ca0*/  PRMT R12, RZ, 0x7610, R12 ;  /* 0x00007610ff0c7816 */ /* 0x000fe4000000000c */
[----:B------:R-:W-:Y:S01]  /*33cb0*/  PRMT R11, RZ, 0x7610, R11 ;  /* 0x00007610ff0b7816 */ /* 0x000fe2000000000b */
[----:B------:R-:W4:Y:S04]  /*33cc0*/  LDL R29, [R1+0x1b88] ;  /* 0x001b8800011d7983 */ /* 0x000f280000100800 */
[----:B------:R-:W4:Y:S04]  /*33cd0*/  LDL R28, [R1+0x1b8c] ;  /* 0x001b8c00011c7983 */ /* 0x000f280000100800 */
[----:B0-----:R-:W-:-:S04]  /*33ce0*/  @P3 LOP3.LUT R7, R7, R6, RZ, 0x3c, !PT ;  /* 0x0000000607073212 */ /* 0x001fc800078e3cff */
[----:B------:R-:W-:-:S04]  /*33cf0*/  @P3 LOP3.LUT R6, R7, R6, RZ, 0x3c, !PT ;  /* 0x0000000607063212 */ /* 0x000fc800078e3cff */
[----:B------:R-:W-:-:S05]  /*33d00*/  @P3 LOP3.LUT R7, R7, R6, RZ, 0x3c, !PT ;  /* 0x0000000607073212 */ /* 0x000fca00078e3cff */
[----:B------:R2:W4:Y:S02]  /*33d10*/  @P3 LDG.E.U16 R12, desc[UR6][R6.64] ;  /* 0x00000006060c3981 */ /* 0x000524000c1e1500 */
[----:B--2---:R-:W-:Y:S01]  /*33d20*/  @P3 MOV R6, R14 ;  /* 0x0000000e00063202 */ /* 0x004fe20000000f00 */
[----:B---3--:R-:W-:-:S05]  /*33d30*/  @P3 IMAD.MOV.U32 R7, RZ, RZ, R15 ;  /* 0x000000ffff073224 */ /* 0x008fca00078e000f */
[----:B------:R4:W2:Y:S04]  /*33d40*/  @P3 LDG.E.U16 R11, desc[UR6][R6.64] ;  /* 0x00000006060b3981 */ /* 0x0008a8000c1e1500 */
[----:B------:R0:W-:Y:S04]  /*33d50*/  STL [R1+0x6540], R26 ;  /* 0x0065401a01007387 */ /* 0x0001e80000100800 */
[----:B0-----:R-:W3:Y:S01]  /*33d60*/  LDL R26, [R1+0x1b84] ;  /* 0x001b8400011a7983 */ /* 0x001ee20000100800 */
[----:B------:R-:W-:Y:S02]  /*33d70*/  ISETP.GT.AND P2, PT, R4, 0x73, PT ;  /* 0x000000730400780c */ /* 0x000fe40003f44270 */
[----:B------:R-:W-:-:S11]  /*33d80*/  PRMT R25, RZ, 0x7610, R25 ;  /* 0x00007610ff197816 */ /* 0x000fd60000000019 */
[----:B----4-:R-:W-:Y:S02]  /*33d90*/  @P2 IMAD.MOV.U32 R6, RZ, RZ, R28 ;  /* 0x000000ffff062224 */ /* 0x010fe400078e001c */
[----:B------:R-:W-:-:S05]  /*33da0*/  @P2 IMAD.MOV.U32 R7, RZ, RZ, R29 ;  /* 0x000000ffff072224 */ /* 0x000fca00078e001d */
[----:B------:R3:W4:Y:S04]  /*33db0*/  @P2 LDG.E.U16 R25, desc[UR6][R6.64] ;  /* 0x0000000606192981 */ /* 0x000728000c1e1500 */
[----:B------:R-:W-:Y:S04]  /*33dc0*/  STL [R1+0x6544], R12 ;  /* 0x0065440c01007387 */ /* 0x000fe80000100800 */
[----:B------:R-:W4:Y:S04]  /*33dd0*/  LDL R15, [R1+0x1b08] ;  /* 0x001b0800010f7983 */ /* 0x000f280000100800 */
[----:B------:R-:W4:Y:S04]  /*33de0*/  LDL R14, [R1+0x1b0c] ;  /* 0x001b0c00010e7983 */ /* 0x000f280000100800 */
[----:B--2---:R0:W-:Y:S01]  /*33df0*/  STL [R1+0x6548], R11 ;  /* 0x0065480b01007387 */ /* 0x0041e20000100800 */
[----:B------:R-:W-:-:S03]  /*33e00*/  PRMT R23, RZ, 0x7610, R23 ;  /* 0x00007610ff177816 */ /* 0x000fc60000000017 */
[----:B------:R-:W2:Y:S04]  /*33e10*/  LDL R29, [R1+0x1b00] ;  /* 0x001b0000011d7983 */ /* 0x000ea80000100800 */
[----:B------:R-:W2:Y:S04]  /*33e20*/  LDL R28, [R1+0x1b04] ;  /* 0x001b0400011c7983 */ /* 0x000ea80000100800 */
[----:B0-----:R-:W2:Y:S01]  /*33e30*/  LDL R11, [R1+0x1b80] ;  /* 0x001b8000010b7983 */ /* 0x001ea20000100800 */
[----:B---3--:R-:W-:-:S03]  /*33e40*/  @P2 IMAD.MOV.U32 R6, RZ, RZ, R26 ;  /* 0x000000ffff062224 */ /* 0x008fc600078e001a */
[----:B----4-:R0:W-:Y:S04]  /*33e50*/  STL [R1+0x6524], R25 ;  /* 0x0065241901007387 */ /* 0x0101e80000100800 */
[----:B------:R-:W3:Y:S01]  /*33e60*/  LDL R26, [R1+0x1be0] ;  /* 0x001be000011a7983 */ /* 0x000ee20000100800 */
[----:B--2---:R-:W-:-:S03]  /*33e70*/  @P2 IMAD.MOV.U32 R7, RZ, RZ, R11 ;  /* 0x000000ffff072224 */ /* 0x004fc600078e000b */
[----:B------:R-:W2:Y:S04]  /*33e80*/  LDL R11, [R1+0x1be4] ;  /* 0x001be400010b7983 */ /* 0x000ea80000100800 */
[----:B------:R4:W2:Y:S01]  /*33e90*/  @P2 LDG.E.U16 R23, desc[UR6][R6.64] ;  /* 0x0000000606172981 */ /* 0x0008a2000c1e1500 */
[----:B------:R-:W-:Y:S02]  /*33ea0*/  ISETP.GT.AND P3, PT, R4, 0x7b, PT ;  /* 0x0000007b0400780c */ /* 0x000fe40003f64270 */
[----:B------:R-:W-:-:S11]  /*33eb0*/  PRMT R10, RZ, 0x7610, R10 ;  /* 0x00007610ff0a7816 */ /* 0x000fd6000000000a */
[----:B----4-:R-:W-:Y:S02]  /*33ec0*/  @P3 IMAD.MOV.U32 R6, RZ, RZ, R14 ;  /* 0x000000ffff063224 */ /* 0x010fe400078e000e */
[----:B------:R-:W-:-:S05]  /*33ed0*/  @P3 IMAD.MOV.U32 R7, RZ, RZ, R15 ;  /* 0x000000ffff073224 */ /* 0x000fca00078e000f */
[----:B------:R4:W2:Y:S01]  /*33ee0*/  @P3 LDG.E.U16 R10, desc[UR6][R6.64] ;  /* 0x00000006060a3981 */ /* 0x0008a2000c1e1500 */
[----:B------:R-:W-:Y:S01]  /*33ef0*/  PRMT R9, RZ, 0x7610, R9 ;  /* 0x00007610ff097816 */ /* 0x000fe20000000009 */
[----:B----4-:R-:W-:Y:S02]  /*33f00*/  @P3 IMAD.MOV.U32 R6, RZ, RZ, R28 ;  /* 0x000000ffff063224 */ /* 0x010fe400078e001c */
[----:B------:R-:W-:-:S05]  /*33f10*/  @P3 IMAD.MOV.U32 R7, RZ, RZ, R29 ;  /* 0x000000ffff073224 */ /* 0x000fca00078e001d */
[----:B------:R3:W4:Y:S01]  /*33f20*/  @P3 LDG.E.U16 R9, desc[UR6][R6.64] ;  /* 0x0000000606093981 */ /* 0x000722000c1e1500 */
[----:B------:R-:W-:Y:S02]  /*33f30*/  PRMT R24, RZ, 0x7610, R24 ;  /* 0x00007610ff187816 */ /* 0x000fe40000000018 */
[----:B---3--:R-:W-:Y:S01]  /*33f40*/  @P1 MOV R7, R26 ;  /* 0x0000001a00071202 */ /* 0x008fe20000000f00 */
[----:B--2---:R2:W-:Y:S04]  /*33f50*/  STL [R1+0x6528], R23 ;  /* 0x0065281701007387 */ /* 0x0045e80000100800 */
[----:B------:R-:W3:Y:S04]  /*33f60*/  LDL R15, [R1+0x1b78] ;  /* 0x001b7800010f7983 */ /* 0x000ee80000100800 */
[----:B------:R-:W3:Y:S01]  /*33f70*/  LDL R14, [R1+0x1b7c] ;  /* 0x001b7c00010e7983 */ /* 0x000ee20000100800 */
[----:B------:R-:W-:-:S05]  /*33f80*/  @P1 IMAD.MOV.U32 R6, RZ, RZ, R11 ;  /* 0x000000ffff061224 */ /* 0x000fca00078e000b */
[----:B------:R3:W3:Y:S01]  /*33f90*/  @P1 LDG.E.U16 R24, desc[UR6][R6.64] ;  /* 0x0000000606181981 */ /* 0x0006e2000c1e1500 */
[----:B------:R-:W-:Y:S02]  /*33fa0*/  ISETP.GT.AND P2, PT, R4, 0x74, PT ;  /* 0x000000740400780c */ /* 0x000fe40003f44270 */
[----:B------:R-:W-:Y:S01]  /*33fb0*/  PRMT R22, RZ, 0x7610, R22 ;  /* 0x00007610ff167816 */ /* 0x000fe20000000016 */
[----:B------:R1:W-:Y:S04]  /*33fc0*/  STL [R1+0x652c], R10 ;  /* 0x00652c0a01007387 */ /* 0x0003e80000100800 */
[----:B0-----:R-:W3:Y:S04]  /*33fd0*/  LDL R25, [R1+0x1b70] ;  /* 0x001b700001197983 */ /* 0x001ee80000100800 */
[----:B--2---:R-:W2:Y:S04]  /*33fe0*/  LDL R23, [R1+0x1b74] ;  /* 0x001b740001177983 */ /* 0x004ea80000100800 */
[----:B----4-:R-:W-:Y:S04]  /*33ff0*/  STL [R1+0x6530], R9 ;  /* 0x0065300901007387 */ /* 0x010fe80000100800 */
[----:B------:R-:W4:Y:S04]  /*34000*/  LDL R11, [R1+0x1af8] ;  /* 0x001af800010b7983 */ /* 0x000f280000100800 */
[----:B-1----:R-:W4:Y:S01]  /*34010*/  LDL R10, [R1+0x1afc] ;  /* 0x001afc00010a7983 */ /* 0x002f220000100800 */
[----:B---3--:R-:W-:-:S02]  /*34020*/  @P2 IMAD.MOV.U32 R7, RZ, RZ, R15 ;  /* 0x000000ffff072224 */ /* 0x008fc400078e000f */
[----:B------:R-:W-:-:S05]  /*34030*/  @P2 IMAD.MOV.U32 R6, RZ, RZ, R14 ;  /* 0x000000ffff062224 */ /* 0x000fca00078e000e */
[----:B------:R0:W3:Y:S04]  /*34040*/  @P2 LDG.E.U16 R22, desc[UR6][R6.64] ;  /* 0x0000000606162981 */ /* 0x0000e8000c1e1500 */
[----:B------:R-:W-:Y:S04]  /*34050*/  STL [R1+0x64cc], R24 ;  /* 0x0064cc1801007387 */ /* 0x000fe80000100800 */
[----:B------:R-:W3:Y:S04]  /*34060*/  LDL R15, [R1+0x1af0] ;  /* 0x001af000010f7983 */ /* 0x000ee80000100800 */
[----:B------:R-:W3:Y:S01]  /*34070*/  LDL R14, [R1+0x1af4] ;  /* 0x001af400010e7983 */ /* 0x000ee20000100800 */
[----:B0-----:R-:W-:-:S02]  /*34080*/  @P2 IMAD.MOV.U32 R7, RZ, RZ, R25 ;  /* 0x000000ffff072224 */ /* 0x001fc400078e0019 */
[----:B--2---:R-:W-:Y:S01]  /*34090*/  @P2 IMAD.MOV.U32 R6, RZ, RZ, R23 ;  /* 0x000000ffff062224 */ /* 0x004fe200078e0017 */
[----:B------:R-:W-:Y:S02]  /*340a0*/  ISETP.GT.AND P3, PT, R4, 0x7c, PT ;  /* 0x0000007c0400780c */ /* 0x000fe40003f64270 */
[----:B------:R-:W-:Y:S02]  /*340b0*/  PRMT R21, RZ, 0x7610, R21 ;  /* 0x00007610ff157816 */ /* 0x000fe40000000015 */
[----:B------:R-:W-:-:S04]  /*340c0*/  PRMT R8, RZ, 0x7610, R8 ;  /* 0x00007610ff087816 */ /* 0x000fc80000000008 */
[----:B------:R4:W2:Y:S05]  /*340d0*/  @P2 LDG.E.U16 R21, desc[UR6][R6.64] ;  /* 0x0000000606152981 */ /* 0x0008aa000c1e1500 */
[----:B----4-:R-:W-:Y:S02]  /*340e0*/  @P3 IMAD.MOV.U32 R6, RZ, RZ, R10 ;  /* 0x000000ffff063224 */ /* 0x010fe400078e000a */
[----:B------:R-:W-:-:S05]  /*340f0*/  @P3 IMAD.MOV.U32 R7, RZ, RZ, R11 ;  /* 0x000000ffff073224 */ /* 0x000fca00078e000b */
[----:B------:R0:W4:Y:S02]  /*34100*/  @P3 LDG.E.U16 R8, desc[UR6][R6.64] ;  /* 0x0000000606083981 */ /* 0x000124000c1e1500 */
[----:B0-----:R-:W-:Y:S02]  /*34110*/  PRMT R7, RZ, 0x7610, R7 ;  /* 0x00007610ff077816 */ /* 0x001fe40000000007 */
[----:B---3--:R-:W-:Y:S04]  /*34120*/  STL [R1+0x650c], R22 ;  /* 0x00650c1601007387 */ /* 0x008fe80000100800 */
[----:B------:R-:W3:Y:S04]  /*34130*/  LDL R25, [R1+0x1b68] ;  /* 0x001b680001197983 */ /* 0x000ee80000100800 */
[----:B------:R-:W3:Y:S04]  /*34140*/  LDL R23, [R1+0x1b6c] ;  /* 0x001b6c0001177983 */ /* 0x000ee80000100800 */
[----:B------:R3:W3:Y:S01]  /*34150*/  @P3 LDG.E.U16 R7, desc[UR6][R14.64] ;  /* 0x000000060e073981 */ /* 0x0006e2000c1e1500 */
[----:B------:R-:W-:-:S02]  /*34160*/  ISETP.GT.AND P1, PT, R4, 0x75, PT ;  /* 0x000000750400780c */ /* 0x000fc40003f24270 */
[----:B------:R-:W-:Y:S01]  /*34170*/  PRMT R19, RZ, 0x7610, R19 ;  /* 0x00007610ff137816 */ /* 0x000fe20000000013 */
[----:B--2---:R-:W-:Y:S04]  /*34180*/  STL [R1+0x6510], R21 ;  /* 0x0065101501007387 */ /* 0x004fe80000100800 */
[----:B------:R-:W2:Y:S04]  /*34190*/  LDL R11, [R1+0x1b60] ;  /* 0x001b6000010b7983 */ /* 0x000ea80000100800 */
[----:B------:R-:W2:Y:S04]  /*341a0*/  LDL R10, [R1+0x1b64] ;  /* 0x001b6400010a7983 */ /* 0x000ea80000100800 */
[----:B----4-:R-:W-:Y:S04]  /*341b0*/  STL [R1+0x6514], R8 ;  /* 0x0065140801007387 */ /* 0x010fe80000100800 */
[----:B------:R-:W4:Y:S04]  /*341c0*/  LDL R28, [R1+0x1ae8] ;  /* 0x001ae800011c7983 */ /* 0x000f280000100800 */
[----:B------:R-:W4:Y:S01]  /*341d0*/  LDL R26, [R1+0x1aec] ;  /* 0x001aec00011a7983 */ /* 0x000f220000100800 */
[----:B---3--:R-:W-:-:S02]  /*341e0*/  @P1 IMAD.MOV.U32 R15, RZ, RZ, R25 ;  /* 0x000000ffff0f1224 */ /* 0x008fc400078e0019 */
[----:B------:R-:W-:-:S05]  /*341f0*/  @P1 IMAD.MOV.U32 R14, RZ, RZ, R23 ;  /* 0x000000ffff0e1224 */ /* 0x000fca00078e0017 */
[----:B------:R2:W3:Y:S04]  /*34200*/  @P1 LDG.E.U16 R19, desc[UR6][R14.64] ;  /* 0x000000060e131981 */ /* 0x0004e8000c1e1500 */
[----:B------:R0:W-:Y:S04]  /*34210*/  STL [R1+0x6518], R7 ;  /* 0x0065180701007387 */ /* 0x0001e80000100800 */
[----:B------:R-:W3:Y:S04]  /*34220*/  LDL R25, [R1+0x1ae0] ;  /* 0x001ae00001197983 */ /* 0x000ee80000100800 */
[----:B0-----:R-:W3:Y:S01]  /*34230*/  LDL R7, [R1+0x1ae4] ;  /* 0x001ae40001077983 */ /* 0x001ee20000100800 */
[----:B------:R-:W-:-:S02]  /*34240*/  ISETP.GT.AND P2, PT, R4, 0x7d, PT ;  /* 0x0000007d0400780c */ /* 0x000fc40003f44270 */
[----:B------:R-:W-:Y:S01]  /*34250*/  PRMT R18, RZ, 0x7610, R18 ;  /* 0x00007610ff127816 */ /* 0x000fe20000000012 */
[----:B--2---:R-:W-:Y:S02]  /*34260*/  @P1 IMAD.MOV.U32 R15, RZ, RZ, R11 ;  /* 0x000000ffff0f1224 */ /* 0x004fe400078e000b */
[----:B------:R-:W-:Y:S01]  /*34270*/  @P1 IMAD.MOV.U32 R14, RZ, RZ, R10 ;  /* 0x000000ffff0e1224 */ /* 0x000fe200078e000a */
[----:B------:R-:W-:-:S04]  /*34280*/  PRMT R6, RZ, 0x7610, R6 ;  /* 0x00007610ff067816 */ /* 0x000fc80000000006 */
[----:B------:R4:W2:Y:S01]  /*34290*/  @P1 LDG.E.U16 R18, desc[UR6][R14.64] ;  /* 0x000000060e121981 */ /* 0x0008a2000c1e1500 */
[----:B------:R-:W-:Y:S02]  /*342a0*/  PRMT R5, RZ, 0x7610, R5 ;  /* 0x00007610ff057816 */ /* 0x000fe40000000005 */
[----:B----4-:R-:W-:Y:S01]  /*342b0*/  @P2 IMAD.MOV.U32 R15, RZ, RZ, R28 ;  /* 0x000000ffff0f2224 */ /* 0x010fe200078e001c */
[----:B------:R-:W-:-:S05]  /*342c0*/  @P2 MOV R14, R26 ;  /* 0x0000001a000e2202 */ /* 0x000fca0000000f00 */
[----:B------:R0:W4:Y:S04]  /*342d0*/  @P2 LDG.E.U16 R6, desc[UR6][R14.64] ;  /* 0x000000060e062981 */ /* 0x000128000c1e1500 */
[----:B---3--:R-:W-:Y:S04]  /*342e0*/  STL [R1+0x64d0], R19 ;  /* 0x0064d01301007387 */ /* 0x008fe80000100800 */
[----:B------:R-:W3:Y:S04]  /*342f0*/  LDL R23, [R1+0x1c50] ;  /* 0x001c500001177983 */ /* 0x000ee80000100800 */
[----:B------:R-:W3:Y:S01]  /*34300*/  LDL R21, [R1+0x1c54] ;  /* 0x001c540001157983 */ /* 0x000ee20000100800 */
[----:B0-----:R-:W-:-:S03]  /*34310*/  @P2 IMAD.MOV.U32 R15, RZ, RZ, R25 ;  /* 0x000000ffff0f2224 */ /* 0x001fc600078e0019 */
[----:B------:R-:W3:Y:S04]  /*34320*/  LDL R11, [R1+0x1c48] ;  /* 0x001c4800010b7983 */ /* 0x000ee80000100800 */
[----:B------:R-:W3:Y:S01]  /*34330*/  LDL R10, [R1+0x1c4c] ;  /* 0x001c4c00010a7983 */ /* 0x000ee20000100800 */
[----:B------:R-:W-:-:S05]  /*34340*/  @P2 IMAD.MOV.U32 R14, RZ, RZ, R7 ;  /* 0x000000ffff0e2224 */ /* 0x000fca00078e0007 */
[----:B------:R3:W3:Y:S01]  /*34350*/  @P2 LDG.E.U16 R5, desc[UR6][R14.64] ;  /* 0x000000060e052981 */ /* 0x0006e2000c1e1500 */
[----:B------:R-:W-:Y:S02]  /*34360*/  PRMT R16, RZ, 0x7610, R16 ;  /* 0x00007610ff107816 */ /* 0x000fe40000000010 */
[----:B------:R-:W-:Y:S01]  /*34370*/  ISETP.GT.AND P1, PT, R4, 0x67, PT ;  /* 0x000000670400780c */ /* 0x000fe20003f24270 */
[----:B--2---:R0:W-:Y:S04]  /*34380*/  STL [R1+0x64d4], R18 ;  /* 0x0064d41201007387 */ /* 0x0041e80000100800 */
[----:B----4-:R-:W-:Y:S04]  /*34390*/  STL [R1+0x64d8], R6 ;  /* 0x0064d80601007387 */ /* 0x010fe80000100800 */
[----:B------:R-:W2:Y:S04]  /*343a0*/  LDL R28, [R1+0x1c40] ;  /* 0x001c4000011c7983 */ /* 0x000ea80000100800 */
[----:B------:R-:W4:Y:S01]  /*343b0*/  LDL R7, [R1+0x1c44] ;  /* 0x001c440001077983 */ /* 0x000f220000100800 */
[----:B---3--:R-:W-:-:S02]  /*343c0*/  @P0 IMAD.MOV.U32 R15, RZ, RZ, R23 ;  /* 0x000000ffff0f0224 */ /* 0x008fc400078e0017 */
[----:B------:R-:W-:-:S05]  /*343d0*/  @P0 IMAD.MOV.U32 R14, RZ, RZ, R21 ;  /* 0x000000ffff0e0224 */ /* 0x000fca00078e0015 */
[----:B------:R1:W3:Y:S04]  /*343e0*/  @P0 LDG.E.U16 R16, desc[UR6][R14.64] ;  /* 0x000000060e100981 */ /* 0x0002e8000c1e1500 */
[----:B------:R0:W-:Y:S01]  /*343f0*/  STL [R1+0x64dc], R5 ;  /* 0x0064dc0501007387 */ /* 0x0001e20000100800 */
[----:B-1----:R-:W-:Y:S02]  /*34400*/  @P1 IMAD.MOV.U32 R14, RZ, RZ, R10 ;  /* 0x000000ffff0e1224 */ /* 0x002fe400078e000a */
[----:B------:R-:W-:Y:S01]  /*34410*/  @P1 IMAD.MOV.U32 R15, RZ, RZ, R11 ;  /* 0x000000ffff0f1224 */ /* 0x000fe200078e000b */
[----:B------:R-:W2:Y:S04]  /*34420*/  LDL R26, [R1+0x1bd8] ;  /* 0x001bd800011a7983 */ /* 0x000ea80000100800 */
[----:B------:R-:W2:Y:S04]  /*34430*/  LDL R25, [R1+0x1bdc] ;  /* 0x001bdc0001197983 */ /* 0x000ea80000100800 */
[----:B------:R-:W2:Y:S04]  /*34440*/  LDL R23, [R1+0x1bd0] ;  /* 0x001bd00001177983 */ /* 0x000ea80000100800 */
[----:B------:R-:W2:Y:S04]  /*34450*/  LDL R21, [R1+0x1bd4] ;  /* 0x001bd40001157983 */ /* 0x000ea80000100800 */
[----:B0-----:R-:W2:Y:S01]  /*34460*/  LDL R18, [R1+0x1bc8] ;  /* 0x001bc80001127983 */ /* 0x001ea20000100800 */
[----:B------:R-:W-:-:S06]  /*34470*/  PRMT R5, RZ, 0x7610, R5 ;  /* 0x00007610ff057816 */ /* 0x000fcc0000000005 */
[----:B------:R4:W2:Y:S02]  /*34480*/  @P1 LDG.E.U16 R5, desc[UR6][R14.64] ;  /* 0x000000060e051981 */ /* 0x0008a4000c1e1500 */
[----:B----4-:R-:W-:Y:S02]  /*34490*/  @P1 IMAD.MOV.U32 R14, RZ, RZ, R7 ;  /* 0x000000ffff0e1224 */ /* 0x010fe400078e0007 */
[----:B---3--:R0:W-:Y:S04]  /*344a0*/  STL [R1+0x2b4], R16 ;  /* 0x0002b41001007387 */ /* 0x0081e80000100800 */
[----:B------:R-:W3:Y:S04]  /*344b0*/  LDL R10, [R1+0x1bc4] ;  /* 0x001bc400010a7983 */ /* 0x000ee80000100800 */
[----:B------:R-:W4:Y:S04]  /*344c0*/  LDL R11, [R1+0x1bc0] ;  /* 0x001bc000010b7983 */ /* 0x000f280000100800 */
[----:B------:R-:W4:Y:S04]  /*344d0*/  LDL R7, [R1+0x1b58] ;  /* 0x001b580001077983 */ /* 0x000f280000100800 */
[----:B0-----:R-:W3:Y:S04]  /*344e0*/  LDL R16, [R1+0x1bcc] ;  /* 0x001bcc0001107983 */ /* 0x001ee80000100800 */
[----:B--2---:R0:W-:Y:S04]  /*344f0*/  STL [R1+0x2ac], R5 ;  /* 0x0002ac0501007387 */ /* 0x0041e80000100800 */
[----:B0-----:R-:W2:Y:S01]  /*34500*/  LDL R5, [R1+0x1b5c] ;  /* 0x001b5c0001057983 */ /* 0x001ea20000100800 */
[----:B------:R-:W-:-:S02]  /*34510*/  ISETP.GT.AND P0, PT, R4, 0x6e, PT ;  /* 0x0000006e0400780c */ /* 0x000fc40003f04270 */
[----:B------:R-:W-:Y:S01]  /*34520*/  PRMT R27, RZ, 0x7610, R27 ;  /* 0x00007610ff1b7816 */ /* 0x000fe2000000001b */
[----:B------:R-:W-:Y:S01]  /*34530*/  @P1 IMAD.MOV.U32 R15, RZ, RZ, R28 ;  /* 0x000000ffff0f1224 */ /* 0x000fe200078e001c */
[----:B------:R-:W-:-:S04]  /*34540*/  PRMT R24, RZ, 0x7610, R24 ;  /* 0x00007610ff187816 */ /* 0x000fc80000000018 */
[----:B------:R0:W2:Y:S01]  /*34550*/  @P1 LDG.E.U16 R27, desc[UR6][R14.64] ;  /* 0x000000060e1b1981 */ /* 0x0000a2000c1e1500 */
[----:B------:R-:W-:Y:S02]  /*34560*/  ISETP.GT.AND P1, PT, R4, 0x6f, PT ;  /* 0x0000006f0400780c */ /* 0x000fe40003f24270 */
[----:B------:R-:W-:Y:S02]  /*34570*/  PRMT R19, RZ, 0x7610, R19 ;  /* 0x00007610ff137816 */ /* 0x000fe40000000013 */
[----:B0-----:R-:W-:Y:S01]  /*34580*/  @P0 IMAD.MOV.U32 R14, RZ, RZ, R25 ;  /* 0x000000ffff0e0224 */ /* 0x001fe200078e0019 */
[----:B------:R-:W-:-:S05]  /*34590*/  @P0 MOV R15, R26 ;  /* 0x0000001a000f0202 */ /* 0x000fca0000000f00 */
[----:B------:R0:W2:Y:S01]  /*345a0*/  @P0 LDG.E.U16 R24, desc[UR6][R14.64] ;  /* 0x000000060e180981 */ /* 0x0000a2000c1e1500 */
[----:B------:R-:W-:Y:S01]  /*345b0*/  PRMT R13, RZ, 0x7610, R13 ;  /* 0x00007610ff0d7816 */ /* 0x000fe2000000000d */
[----:B0-----:R-:W-:Y:S02]  /*345c0*/  @P0 IMAD.MOV.U32 R14, RZ, RZ, R21 ;  /* 0x000000ffff0e0224 */ /* 0x001fe400078e0015 */
[----:B------:R-:W-:-:S05]  /*345d0*/  @P0 IMAD.MOV.U32 R15, RZ, RZ, R23 ;  /* 0x000000ffff0f0224 */ /* 0x000fca00078e0017 */
[----:B------:R0:W2:Y:S01]  /*345e0*/  @P0 LDG.E.U16 R19, desc[UR6][R14.64] ;  /* 0x000000060e130981 */ /* 0x0000a2000c1e1500 */
[----:B------:R-:W-:Y:S01]  /*345f0*/  PRMT R8, RZ, 0x7610, R8 ;  /* 0x00007610ff087816 */ /* 0x000fe20000000008 */
[----:B0-----:R-:W-:Y:S02]  /*34600*/  @P1 IMAD.MOV.U32 R15, RZ, RZ, R18 ;  /* 0x000000ffff0f1224 */ /* 0x001fe400078e0012 */
[----:B---3--:R-:W-:-:S05]  /*34610*/  @P1 IMAD.MOV.U32 R14, RZ, RZ, R16 ;  /* 0x000000ffff0e1224 */ /* 0x008fca00078e0010 */
[----:B------:R0:W3:Y:S02]  /*34620*/  @P1 LDG.E.U16 R13, desc[UR6][R14.64] ;  /* 0x000000060e0d1981 */ /* 0x0000e4000c1e1500 */
[----:B0-----:R-:W-:Y:S02]  /*34630*/  @P1 IMAD.MOV.U32 R14, RZ, RZ, R10 ;  /* 0x000000ffff0e1224 */ /* 0x001fe400078e000a */
[----:B----4-:R-:W-:-:S05]  /*34640*/  @P1 IMAD.MOV.U32 R15, RZ, RZ, R11 ;  /* 0x000000ffff0f1224 */ /* 0x010fca00078e000b */
[----:B------:R2:W4:Y:S01]  /*34650*/  @P1 LDG.E.U16 R8, desc[UR6][R14.64] ;  /* 0x000000060e081981 */ /* 0x000522000c1e1500 */
[----:B------:R-:W-:Y:S02]  /*34660*/  ISETP.GT.AND P0, PT, R4, 0x76, PT ;  /* 0x000000760400780c */ /* 0x000fe40003f04270 */
[----:B------:R-:W-:-:S11]  /*34670*/  PRMT R2, RZ, 0x7610, R2 ;  /* 0x00007610ff027816 */ /* 0x000fd60000000002 */
[----:B--2---:R-:W-:Y:S02]  /*34680*/  @P0 IMAD.MOV.U32 R14, RZ, RZ, R5 ;  /* 0x000000ffff0e0224 */ /* 0x004fe400078e0005 */
[----:B------:R-:W-:-:S05]  /*34690*/  @P0 IMAD.MOV.U32 R15, RZ, RZ, R7 ;  /* 0x000000ffff0f0224 */ /* 0x000fca00078e0007 */
[----:B------:R-:W2:Y:S04]  /*346a0*/  @P0 LDG.E.U16 R2, desc[UR6][R14.64] ;  /* 0x000000060e020981 */ /* 0x000ea8000c1e1500 */
[----:B----4-:R0:W-:Y:S04]  /*346b0*/  STL [R1+0x288], R8 ;  /* 0x0002880801007387 */ /* 0x0101e80000100800 */
[----:B------:R-:W4:Y:S04]  /*346c0*/  LDL R7, [R1+0x1b54] ;  /* 0x001b540001077983 */ /* 0x000f280000100800 */
[----:B------:R-:W4:Y:S04]  /*346d0*/  LDL R5, [R1+0x1b4c] ;  /* 0x001b4c0001057983 */ /* 0x000f280000100800 */
[----:B------:R-:W4:Y:S04]  /*346e0*/  LDL R21, [R1+0x1b48] ;  /* 0x001b480001157983 */ /* 0x000f280000100800 */
[----:B0-----:R-:W4:Y:S04]  /*346f0*/  LDL R8, [R1+0x1b50] ;  /* 0x001b500001087983 */ /* 0x001f280000100800 */
[----:B------:R0:W-:Y:S04]  /*34700*/  STL [R1+0x294], R19 ;  /* 0x0002941301007387 */ /* 0x0001e80000100800 */
[----:B------:R-:W4:Y:S04]  /*34710*/  LDL R18, [R1+0x1b44] ;  /* 0x001b440001127983 */ /* 0x000f280000100800 */
[----:B------:R-:W4:Y:S04]  /*34720*/  LDL R16, [R1+0x1ad8] ;  /* 0x001ad80001107983 */ /* 0x000f280000100800 */
[----:B0-----:R-:W4:Y:S04]  /*34730*/  LDL R19, [R1+0x1b40] ;  /* 0x001b400001137983 */ /* 0x001f280000100800 */
[----:B---3--:R0:W-:Y:S04]  /*34740*/  STL [R1+0x28c], R13 ;  /* 0x00028c0d01007387 */ /* 0x0081e80000100800 */
[----:B0-----:R-:W3:Y:S04]  /*34750*/  LDL R13, [R1+0x1adc] ;  /* 0x001adc00010d7983 */ /* 0x001ee80000100800 */
[----:B--2---:R-:W-:Y:S04]  /*34760*/  STL [R1+0x62ec], R2 ;  /* 0x0062ec0201007387 */ /* 0x004fe80000100800 */
        /* <DEDUP_REMOVED lines=56> */
[----:B------:R-:W-:-:S03]  /*34af0*/  ISETP.GT.AND P1, PT, R4, 0x77, PT ;  /* 0x000000770400780c */ /* 0x000fc60003f24270 */
[----:B------:R0:W-:Y:S04]  /*34b00*/  STL [R1+0x64b0], R2 ;  /* 0x0064b00201007387 */ /* 0x0001e80000100800 */
[----:B------:R-:W2:Y:S04]  /*34b10*/  LDL R11, [R1+0x1ad0] ;  /* 0x001ad000010b7983 */ /* 0x000ea80000100800 */
[----:B------:R-:W2:Y:S01]  /*34b20*/  LDL R10, [R1+0x1ad4] ;  /* 0x001ad400010a7983 */ /* 0x000ea20000100800 */
[----:B------:R-:W-:-:S03]  /*34b30*/  PRMT R22, RZ, 0x7610, R22 ;  /* 0x00007610ff167816 */ /* 0x000fc60000000016 */
[----:B0-----:R-:W2:Y:S01]  /*34b40*/  LDL R2, [R1+0x1ac4] ;  /* 0x001ac40001027983 */ /* 0x001ea20000100800 */
[----:B----4-:R-:W-:-:S03]  /*34b50*/  @P0 IMAD.MOV.U32 R14, RZ, RZ, R7 ;  /* 0x000000ffff0e0224 */ /* 0x010fc600078e0007 */
[----:B------:R-:W4:Y:S01]  /*34b60*/  LDL R7, [R1+0x1acc] ;  /* 0x001acc0001077983 */ /* 0x000f220000100800 */
[----:B------:R-:W-:-:S03]  /*34b70*/  @P0 IMAD.MOV.U32 R15, RZ, RZ, R8 ;  /* 0x000000ffff0f0224 */ /* 0x000fc600078e0008 */
[----:B------:R-:W4:Y:S04]  /*34b80*/  LDL R8, [R1+0x1ac8] ;  /* 0x001ac80001087983 */ /* 0x000f280000100800 */
[----:B------:R0:W4:Y:S02]  /*34b90*/  @P0 LDG.E.U16 R22, desc[UR6][R14.64] ;  /* 0x000000060e160981 */ /* 0x000124000c1e1500 */
[----:B0-----:R-:W-:Y:S02]  /*34ba0*/  @P1 MOV R14, R5 ;  /* 0x00000005000e1202 */ /* 0x001fe40000000f00 */
[----:B------:R-:W4:Y:S01]  /*34bb0*/  LDL R5, [R1+0x1ac0] ;  /* 0x001ac00001057983 */ /* 0x000f220000100800 */
[----:B------:R-:W-:Y:S01]  /*34bc0*/  PRMT R20, RZ, 0x7610, R20 ;  /* 0x00007610ff147816 */ /* 0x000fe20000000014 */
[----:B------:R-:W-:Y:S01]  /*34bd0*/  @P1 IMAD.MOV.U32 R15, RZ, RZ, R21 ;  /* 0x000000ffff0f1224 */ /* 0x000fe200078e0015 */
[----:B------:R-:W-:-:S02]  /*34be0*/  ISETP.GT.AND P0, PT, R4, 0x7e, PT ;  /* 0x0000007e0400780c */ /* 0x000fc40003f04270 */
[----:B------:R-:W-:Y:S02]  /*34bf0*/  PRMT R17, RZ, 0x7610, R17 ;  /* 0x00007610ff117816 */ /* 0x000fe40000000011 */
[----:B------:R0:W4:Y:S01]  /*34c00*/  @P1 LDG.E.U16 R20, desc[UR6][R14.64] ;  /* 0x000000060e141981 */ /* 0x000122000c1e1500 */
[----:B------:R-:W-:Y:S01]  /*34c10*/  PRMT R12, RZ, 0x7610, R12 ;  /* 0x00007610ff0c7816 */ /* 0x000fe2000000000c */
[----:B0-----:R-:W-:Y:S02]  /*34c20*/  @P1 IMAD.MOV.U32 R14, RZ, RZ, R18 ;  /* 0x000000ffff0e1224 */ /* 0x001fe400078e0012 */
[----:B------:R-:W-:-:S05]  /*34c30*/  @P1 IMAD.MOV.U32 R15, RZ, RZ, R19 ;  /* 0x000000ffff0f1224 */ /* 0x000fca00078e0013 */
[----:B------:R3:W4:Y:S01]  /*34c40*/  @P1 LDG.E.U16 R17, desc[UR6][R14.64] ;  /* 0x000000060e111981 */ /* 0x000722000c1e1500 */
[----:B------:R-:W-:Y:S02]  /*34c50*/  ISETP.GT.AND P1, PT, R4, 0x7f, PT ;  /* 0x0000007f0400780c */ /* 0x000fe40003f24270 */
[----:B------:R-:W-:Y:S01]  /*34c60*/  PRMT R9, RZ, 0x7610, R9 ;  /* 0x00007610ff097816 */ /* 0x000fe20000000009 */
[----:B---3--:R-:W-:Y:S02]  /*34c70*/  @P0 IMAD.MOV.U32 R14, RZ, RZ, R13 ;  /* 0x000000ffff0e0224 */ /* 0x008fe400078e000d */
[----:B------:R-:W-:-:S05]  /*34c80*/  @P0 IMAD.MOV.U32 R15, RZ, RZ, R16 ;  /* 0x000000ffff0f0224 */ /* 0x000fca00078e0010 */
[----:B------:R2:W3:Y:S01]  /*34c90*/  @P0 LDG.E.U16 R12, desc[UR6][R14.64] ;  /* 0x000000060e0c0981 */ /* 0x0004e2000c1e1500 */
[----:B------:R-:W-:Y:S02]  /*34ca0*/  PRMT R6, RZ, 0x7610, R6 ;  /* 0x00007610ff067816 */ /* 0x000fe40000000006 */
[----:B------:R-:W-:Y:S01]  /*34cb0*/  PRMT R0, RZ, 0x7610, R0 ;  /* 0x00007610ff007816 */ /* 0x000fe20000000000 */
[----:B--2---:R-:W-:Y:S02]  /*34cc0*/  @P0 IMAD.MOV.U32 R15, RZ, RZ, R11 ;  /* 0x000000ffff0f0224 */ /* 0x004fe400078e000b */
[----:B------:R-:W-:-:S05]  /*34cd0*/  @P0 IMAD.MOV.U32 R14, RZ, RZ, R10 ;  /* 0x000000ffff0e0224 */ /* 0x000fca00078e000a */
[----:B------:R4:W2:Y:S02]  /*34ce0*/  @P0 LDG.E.U16 R9, desc[UR6][R14.64] ;  /* 0x000000060e090981 */ /* 0x0008a4000c1e1500 */
[----:B----4-:R-:W-:Y:S02]  /*34cf0*/  @P1 IMAD.MOV.U32 R14, RZ, RZ, R7 ;  /* 0x000000ffff0e1224 */ /* 0x010fe400078e0007 */
[----:B------:R-:W-:-:S05]  /*34d00*/  @P1 IMAD.MOV.U32 R15, RZ, RZ, R8 ;  /* 0x000000ffff0f1224 */ /* 0x000fca00078e0008 */
[----:B------:R0:W4:Y:S02]  /*34d10*/  @P1 LDG.E.U16 R6, desc[UR6][R14.64] ;  /* 0x000000060e061981 */ /* 0x000124000c1e1500 */
[----:B0-----:R-:W-:Y:S01]  /*34d20*/  @P1 IMAD.MOV.U32 R14, RZ, RZ, R2 ;  /* 0x000000ffff0e1224 */ /* 0x001fe200078e0002 */
[----:B------:R-:W-:-:S05]  /*34d30*/  @P1 MOV R15, R5 ;  /* 0x00000005000f1202 */ /* 0x000fca0000000f00 */
[----:B------:R-:W3:Y:S01]  /*34d40*/  @P1 LDG.E.U16 R0, desc[UR6][R14.64] ;  /* 0x000000060e001981 */ /* 0x000ee2000c1e1500 */
[----:B------:R-:W0:Y:S03]  /*34d50*/  S2R R24, SR_TID.X ;  /* 0x0000000000187919 */ /* 0x000e260000002100 */
[----:B------:R-:W-:Y:S04]  /*34d60*/  STL [R1+0x274], R20 ;  /* 0x0002741401007387 */ /* 0x000fe80000100800 */
[----:B------:R-:W-:Y:S01]  /*34d70*/  STL [R1+0x64b4], R14 ;  /* 0x0064b40e01007387 */ /* 0x000fe20000100800 */
[----:B------:R-:W1:Y:S01]  /*34d80*/  S2R R3, SR_TID.X ;  /* 0x0000000000037919 */ /* 0x000e620000002100 */
[----:B------:R-:W-:Y:S06]  /*34d90*/  BAR.SYNC.DEFER_BLOCKING 0x0 ;  /* 0x0000000000007b1d */ /* 0x000fec0000010000 */
[----:B---3--:R-:W-:Y:S04]  /*34da0*/  STL [R1+0x23c], R0 ;  /* 0x00023c0001007387 */ /* 0x008fe80000100800 */
[----:B------:R-:W-:Y:S04]  /*34db0*/  STL [R1+0x64a8], R15 ;  /* 0x0064a80f01007387 */ /* 0x000fe80000100800 */
[----:B------:R-:W-:Y:S04]  /*34dc0*/  STL [R1+0x27c], R22 ;  /* 0x00027c1601007387 */ /* 0x000fe80000100800 */
[----:B0-----:R-:W-:Y:S04]  /*34dd0*/  STL [R1+0x6534], R24 ;  /* 0x0065341801007387 */ /* 0x001fe80000100800 */
[----:B------:R0:W-:Y:S04]  /*34de0*/  STL [R1+0x26c], R17 ;  /* 0x00026c1101007387 */ /* 0x0001e80000100800 */
[----:B0-----:R-:W3:Y:S04]  /*34df0*/  LDL.LU R17, [R1+0x2c4] ;  /* 0x0002c40001117983 */ /* 0x001ee80000300800 */
[----:B---3--:R0:W-:Y:S04]  /*34e00*/  STL [R1+0x6568], R17 ;  /* 0x0065681101007387 */ /* 0x0081e80000100800 */
[----:B0-----:R-:W3:Y:S01]  /*34e10*/  LDL.LU R17, [R1+0x2f8] ;  /* 0x0002f80001117983 */ /* 0x001ee20000300800 */
[----:B------:R-:W0:Y:S01]  /*34e20*/  S2R R20, SR_TID.X ;  /* 0x0000000000147919 */ /* 0x000e220000002100 */
[----:B------:R-:W-:-:S02]  /*34e30*/  LOP3.LUT R15, R24, 0x3f, RZ, 0xc0, !PT ;  /* 0x0000003f180f7812 */ /* 0x000fc400078ec0ff */
[----:B-1----:R-:W-:Y:S02]  /*34e40*/  LOP3.LUT R3, R3, 0x3f, RZ, 0xc0, !PT ;  /* 0x0000003f03037812 */ /* 0x002fe400078ec0ff */
[----:B0-----:R-:W-:Y:S01]  /*34e50*/  LOP3.LUT R20, R20, 0x3f, RZ, 0xc0, !PT ;  /* 0x0000003f14147812 */ /* 0x001fe200078ec0ff */
[----:B---3--:R0:W-:Y:S04]  /*34e60*/  STL [R1+0x656c], R17 ;  /* 0x00656c1101007387 */ /* 0x0081e80000100800 */
[----:B0-----:R-:W3:Y:S01]  /*34e70*/  LDL.LU R17, [R1+0x2fc] ;  /* 0x0002fc0001117983 */ /* 0x001ee20000300800 */
[----:B------:R-:W-:-:S03]  /*34e80*/  LOP3.LUT R0, R20, 0x40, RZ, 0xfc, !PT ;  /* 0x0000004014007812 */ /* 0x000fc600078efcff */
[----:B------:R-:W3:Y:S04]  /*34e90*/  LDL.LU R20, [R1+0x2c0] ;  /* 0x0002c00001147983 */ /* 0x000ee80000300800 */
[----:B------:R-:W3:Y:S04]  /*34ea0*/  LDL.LU R24, [R1+0x218] ;  /* 0x0002180001187983 */ /* 0x000ee80000300800 */
[----:B------:R-:W3:Y:S04]  /*34eb0*/  LDL.LU R14, [R1+0x214] ;  /* 0x00021400010e7983 */ /* 0x000ee80000300800 */
[----:B------:R-:W3:Y:S04]  /*34ec0*/  LDL.LU R2, [R1+0x1e0] ;  /* 0x0001e00001027983 */ /* 0x000ee80000300800 */
[----:B------:R-:W3:Y:S04]  /*34ed0*/  LDL.LU R5, [R1+0x1dc] ;  /* 0x0001dc0001057983 */ /* 0x000ee80000300800 */
[----:B----4-:R0:W-:Y:S04]  /*34ee0*/  STL [R1+0x248], R6 ;  /* 0x0002480601007387 */ /* 0x0101e80000100800 */
[----:B------:R-:W-:Y:S04]  /*34ef0*/  STL [R1+0x260], R12 ;  /* 0x0002600c01007387 */ /* 0x000fe80000100800 */
[----:B0-----:R-:W4:Y:S04]  /*34f00*/  LDL.LU R6, [R1+0x1b0] ;  /* 0x0001b00001067983 */ /* 0x001f280000300800 */
[----:B------:R-:W4:Y:S04]  /*34f10*/  LDL.LU R18, [R1+0x1ac] ;  /* 0x0001ac0001127983 */ /* 0x000f280000300800 */
[----:B------:R-:W4:Y:S04]  /*34f20*/  LDL.LU R19, [R1+0x180] ;  /* 0x0001800001137983 */ /* 0x000f280000300800 */
[----:B------:R-:W4:Y:S04]  /*34f30*/  LDL.LU R7, [R1+0x17c] ;  /* 0x00017c0001077983 */ /* 0x000f280000300800 */
[----:B--2---:R0:W-:Y:S04]  /*34f40*/  STL [R1+0x254], R9 ;  /* 0x0002540901007387 */ /* 0x0041e80000100800 */
[----:B------:R-:W2:Y:S04]  /*34f50*/  LDL.LU R8, [R1+0x150] ;  /* 0x0001500001087983 */ /* 0x000ea80000300800 */
[----:B------:R-:W2:Y:S04]  /*34f60*/  LDL.LU R21, [R1+0x14c] ;  /* 0x00014c0001157983 */ /* 0x000ea80000300800 */
[----:B------:R-:W2:Y:S04]  /*34f70*/  LDL.LU R22, [R1+0x120] ;  /* 0x0001200001167983 */ /* 0x000ea80000300800 */
[----:B0-----:R-:W2:Y:S04]  /*34f80*/  LDL.LU R9, [R1+0x11c] ;  /* 0x00011c0001097983 */ /* 0x001ea80000300800 */
[----:B------:R-:W2:Y:S04]  /*34f90*/  LDL.LU R10, [R1+0xf0] ;  /* 0x0000f000010a7983 */ /* 0x000ea80000300800 */
[----:B------:R-:W2:Y:S04]  /*34fa0*/  LDL.LU R23, [R1+0xec] ;  /* 0x0000ec0001177983 */ /* 0x000ea80000300800 */
[----:B------:R-:W2:Y:S04]  /*34fb0*/  LDL.LU R25, [R1+0xc0] ;  /* 0x0000c00001197983 */ /* 0x000ea80000300800 */
[----:B------:R-:W2:Y:S04]  /*34fc0*/  LDL.LU R11, [R1+0xbc] ;  /* 0x0000bc00010b7983 */ /* 0x000ea80000300800 */
[----:B------:R-:W2:Y:S04]  /*34fd0*/  LDL.LU R12, [R1+0x90] ;  /* 0x00009000010c7983 */ /* 0x000ea80000300800 */
[----:B------:R-:W2:Y:S04]  /*34fe0*/  LDL.LU R26, [R1+0x8c] ;  /* 0x00008c00011a7983 */ /* 0x000ea80000300800 */
[----:B------:R-:W2:Y:S04]  /*34ff0*/  LDL.LU R27, [R1+0x60] ;  /* 0x00006000011b7983 */ /* 0x000ea80000300800 */
[----:B------:R-:W4:Y:S04]  /*35000*/  LDL.LU R13, [R1+0x5c] ;  /* 0x00005c00010d7983 */ /* 0x000f280000300800 */
[----:B------:R-:W2:Y:S01]  /*35010*/  LDL.LU R16, [R1+0x30] ;  /* 0x0000300001107983 */ /* 0x000ea20000300800 */
[----:B------:R-:W-:-:S03]  /*35020*/  IMAD.SHL.U32 R3, R3, 0x2, RZ ;  /* 0x0000000203037824 */ /* 0x000fc600078e00ff */
[----:B------:R-:W2:Y:S01]  /*35030*/  LDL.LU R28, [R1+0x2c] ;  /* 0x00002c00011c7983 */ /* 0x000ea20000300800 */
[----:B------:R-:W-:-:S03]  /*35040*/  ISETP.GE.AND P1, PT, R0, R4, PT ;  /* 0x000000040000720c */ /* 0x000fc60003f26270 */
[----:B------:R-:W2:Y:S04]  /*35050*/  LDL.LU R29, [R1+0x4] ;  /* 0x00000400011d7983 */ /* 0x000ea80000300800 */
[----:B------:R-:W2:Y:S01]  /*35060*/  LDL.LU R0, [R1] ;  /* 0x0000000001007983 */ /* 0x000ea20000300800 */
[----:B------:R-:W-:-:S03]  /*35070*/  ISETP.GE.AND P0, PT, R15, R4, PT ;  /* 0x000000040f00720c */ /* 0x000fc60003f06270 */
[----:B------:R-:W2:Y:S04]  /*35080*/  LDL.LU R4, [R1+0x258] ;  /* 0x0002580001047983 */ /* 0x000ea80000300800 */
[----:B------:R0:W-:Y:S04]  /*35090*/  STL [R1+0x651c], R15 ;  /* 0x00651c0f01007387 */ /* 0x0001e80000100800 */
[----:B0-----:R-:W2:Y:S04]  /*350a0*/  LDL.LU R15, [R1+0x25c] ;  /* 0x00025c00010f7983 */ /* 0x001ea80000300800 */
[----:B---3--:R0:W-:Y:S04]  /*350b0*/  STS.U16 [R3+UR4+0x10000], R17 ;  /* 0x0100001103007988 */ /* 0x0081e80008000404 */
[----:B0-----:R-:W3:Y:S04]  /*350c0*/  LDL.LU R17, [R1+0x656c] ;  /* 0x00656c0001117983 */ /* 0x001ee80000300800 */
[----:B---3--:R0:W-:Y:S04]  /*350d0*/  STS.U16 [R3+UR4+0x10080], R17 ;  /* 0x0100801103007988 */ /* 0x0081e80008000404 */
[----:B0-----:R-:W3:Y:S04]  /*350e0*/  LDL.LU R17, [R1+0x6568] ;  /* 0x0065680001117983 */ /* 0x001ee80000300800 */
[----:B------:R-:W-:Y:S04]  /*350f0*/  STS.U16 [R3+UR4+0x10880], R20 ;  /* 0x0108801403007988 */ /* 0x000fe80008000404 */
[----:B----4-:R-:W-:Y:S04]  /*35100*/  STS.U16 [R3+UR4+0x16080], R13 ;  /* 0x0160800d03007988 */ /* 0x010fe80008000404 */
[----:B--2---:R-:W-:Y:S04]  /*35110*/  STS.U16 [R3+UR4+0x16800], R16 ;  /* 0x0168001003007988 */ /* 0x004fe80008000404 */
[----:B------:R-:W-:Y:S04]  /*35120*/  STS.U16 [R3+UR4+0x16880], R28 ;  /* 0x0168801c03007988 */ /* 0x000fe80008000404 */
        /* <DEDUP_REMOVED lines=9> */
[----:B---3--:R0:W-:Y:S04]  /*351c0*/  STS.U16 [R3+UR4+0x10800], R17 ;  /* 0x0108001103007988 */ /* 0x0081e80008000404 */
[----:B0-----:R-:W2:Y:S04]  /*351d0*/  LDL.LU R17, [R1+0x6564] ;  /* 0x0065640001117983 */ /* 0x001ea80000300800 */
        /* <DEDUP_REMOVED lines=12> */
[----:B------:R0:W-:Y:S04]  /*352a0*/  STS.U16 [R3+UR4+0x13080], R7 ;  /* 0x0130800703007988 */ /* 0x0001e80008000404 */
[----:B------:R-:W4:Y:S04]  /*352b0*/  LDL.LU R19, [R1+0x148] ;  /* 0x0001480001137983 */ /* 0x000f280000300800 */
[----:B------:R1:W-:Y:S04]  /*352c0*/  STS.U16 [R3+UR4+0x13800], R8 ;  /* 0x0138000803007988 */ /* 0x0003e80008000404 */
[----:B------:R1:W-:Y:S04]  /*352d0*/  STS.U16 [R3+UR4+0x13880], R21 ;  /* 0x0138801503007988 */ /* 0x0003e80008000404 */
[----:B------:R1:W-:Y:S04]  /*352e0*/  STS.U16 [R3+UR4+0x14000], R22 ;  /* 0x0140001603007988 */ /* 0x0003e80008000404 */
[----:B------:R1:W-:Y:S04]  /*352f0*/  STS.U16 [R3+UR4+0x14080], R9 ;  /* 0x0140800903007988 */ /* 0x0003e80008000404 */
[----:B------:R1:W-:Y:S04]  /*35300*/  STS.U16 [R3+UR4+0x14800], R10 ;  /* 0x0148000a03007988 */ /* 0x0003e80008000404 */
[----:B0-----:R-:W4:Y:S04]  /*35310*/  LDL.LU R7, [R1+0x144] ;  /* 0x0001440001077983 */ /* 0x001f280000300800 */
[----:B-1----:R-:W4:Y:S04]  /*35320*/  LDL.LU R8, [R1+0x118] ;  /* 0x0001180001087983 */ /* 0x002f280000300800 */
        /* <DEDUP_REMOVED lines=18> */
[----:B0-----:R-:W4:Y:S01]  /*35450*/  LDL.LU R27, [R1+0x24] ;  /* 0x00002400011b7983 */ /* 0x001f220000300800 */
[----:B-1----:R-:W-:-:S03]  /*35460*/  LOP3.LUT R2, R3, 0x10, RZ, 0x3c, !PT ;  /* 0x0000001003027812 */ /* 0x002fc600078e3cff */
[----:B---3--:R-:W-:Y:S04]  /*35470*/  STS.U16 [R3+UR4+0x17800], R20 ;  /* 0x0178001403007988 */ /* 0x008fe80008000404 */
[----:B------:R0:W-:Y:S04]  /*35480*/  STL [R1+0x64b8], R20 ;  /* 0x0064b81401007387 */ /* 0x0001e80000100800 */
[----:B--2---:R-:W-:Y:S04]  /*35490*/  STS.U16 [R3+UR4+0x17880], R17 ;  /* 0x0178801103007988 */ /* 0x004fe80008000404 */
[----:B0-----:R-:W2:Y:S04]  /*354a0*/  LDL.LU R20, [R1+0x210] ;  /* 0x0002100001147983 */ /* 0x001ea80000300800 */
[----:B------:R0:W-:Y:S04]  /*354b0*/  STL [R1+0x64c0], R17 ;  /* 0x0064c01101007387 */ /* 0x0001e80000100800 */
[----:B0-----:R-:W3:Y:S04]  /*354c0*/  LDL.LU R17, [R1+0x24c] ;  /* 0x00024c0001117983 */ /* 0x001ee80000300800 */
[----:B------:R0:W-:Y:S04]  /*354d0*/  STL [R1+0x64bc], R3 ;  /* 0x0064bc0301007387 */ /* 0x0001e80000100800 */
[----:B0-----:R-:W2:Y:S04]  /*354e0*/  LDL.LU R3, [R1+0x250] ;  /* 0x0002500001037983 */ /* 0x001ea80000300800 */
[----:B----4-:R0:W-:Y:S04]  /*354f0*/  STS.U16 [R2+UR4+0x10100], R13 ;  /* 0x0101000d02007988 */ /* 0x0101e80008000404 */
[----:B------:R1:W-:Y:S04]  /*35500*/  STS.U16 [R2+UR4+0x10180], R16 ;  /* 0x0101801002007988 */ /* 0x0003e80008000404 */
[----:B------:R4:W-:Y:S04]  /*35510*/  STS.U16 [R2+UR4+0x10900], R28 ;  /* 0x0109001c02007988 */ /* 0x0009e80008000404 */
[----:B------:R4:W-:Y:S04]  /*35520*/  STS.U16 [R2+UR4+0x10980], R29 ;  /* 0x0109801d02007988 */ /* 0x0009e80008000404 */
[----:B0-----:R-:W3:Y:S04]  /*35530*/  LDL.LU R13, [R1+0x655c] ;  /* 0x00655c00010d7983 */ /* 0x001ee80000300800 */
[----:B-1----:R-:W3:Y:S04]  /*35540*/  LDL.LU R16, [R1+0x6558] ;  /* 0x0065580001107983 */ /* 0x002ee80000300800 */
[----:B----4-:R-:W4:Y:S04]  /*35550*/  LDL.LU R28, [R1+0x6554] ;  /* 0x00655400011c7983 */ /* 0x010f280000300800 */
[----:B------:R-:W4:Y:S04]  /*35560*/  LDL.LU R29, [R1+0x6550] ;  /* 0x00655000011d7983 */ /* 0x000f280000300800 */
[----:B--2---:R-:W-:Y:S04]  /*35570*/  STS.U16 [R2+UR4+0x11100], R3 ;  /* 0x0111000302007988 */ /* 0x004fe80008000404 */
[----:B---3--:R-:W-:Y:S04]  /*35580*/  STS.U16 [R2+UR4+0x11180], R17 ;  /* 0x0111801102007988 */ /* 0x008fe80008000404 */
        /* <DEDUP_REMOVED lines=17> */
[----:B----4-:R-:W-:Y:S04]  /*356a0*/  STL [R1+0x64c4], R29 ;  /* 0x0064c41d01007387 */ /* 0x010fe80000100800 */
[----:B------:R0:W-:Y:S04]  /*356b0*/  STS.U16 [R2+UR4+0x15980], R11 ;  /* 0x0159800b02007988 */ /* 0x0001e80008000404 */
[----:B------:R-:W-:Y:S04]  /*356c0*/  STL [R1+0x64c8], R28 ;  /* 0x0064c81c01007387 */ /* 0x000fe80000100800 */
[----:B0-----:R-:W2:Y:S04]  /*356d0*/  LDL.LU R11, [R1+0x2ec] ;  /* 0x0002ec00010b7983 */ /* 0x001ea80000300800 */
[----:B------:R-:W-:Y:S04]  /*356e0*/  STS.U16 [R2+UR4+0x16100], R12 ;  /* 0x0161000c02007988 */ /* 0x000fe80008000404 */
[----:B------:R-:W-:Y:S04]  /*356f0*/  STS.U16 [R2+UR4+0x16180], R26 ;  /* 0x0161801a02007988 */ /* 0x000fe80008000404 */
[----:B------:R0:W-:Y:S02]  /*35700*/  STS.U16 [R2+UR4+0x16900], R0 ;  /* 0x0169000002007988 */ /* 0x0001e40008000404 */
[----:B0-----:R-:W0:Y:S02]  /*35710*/  S2R R0, SR_TID.X ;  /* 0x0000000000007919 */ /* 0x001e240000002100 */
[----:B------:R-:W-:Y:S04]  /*35720*/  STS.U16 [R2+UR4+0x16980], R27 ;  /* 0x0169801b02007988 */ /* 0x000fe80008000404 */
[----:B------:R-:W-:Y:S04]  /*35730*/  STS.U16 [R2+UR4+0x17100], R29 ;  /* 0x0171001d02007988 */ /* 0x000fe80008000404 */
[----:B------:R-:W-:Y:S04]  /*35740*/  STS.U16 [R2+UR4+0x17180], R28 ;  /* 0x0171801c02007988 */ /* 0x000fe80008000404 */
[----:B------:R1:W-:Y:S01]  /*35750*/  STS.U16 [R2+UR4+0x17900], R16 ;  /* 0x0179001002007988 */ /* 0x0003e20008000404 */
[----:B0-----:R-:W-:-:S05]  /*35760*/  LOP3.LUT R0, R0, 0x3f, RZ, 0xc0, !PT ;  /* 0x0000003f00007812 */ /* 0x001fca00078ec0ff */
[----:B-1----:R-:W-:Y:S02]  /*35770*/  IMAD.SHL.U32 R2, R0, 0x2, RZ ;  /* 0x0000000200027824 */ /* 0x002fe400078e00ff */
[----:B------:R-:W0:Y:S01]  /*35780*/  S2R R0, SR_TID.X ;  /* 0x0000000000007919 */ /* 0x000e220000002100 */
[----:B--2---:R0:W-:Y:S04]  /*35790*/  STL [R1+0x654c], R11 ;  /* 0x00654c0b01007387 */ /* 0x0041e80000100800 */
[----:B------:R-:W2:Y:S04]  /*357a0*/  LDL.LU R12, [R1+0x2e8] ;  /* 0x0002e800010c7983 */ /* 0x000ea80000300800 */
        /* <DEDUP_REMOVED lines=11> */
[----:B0-----:R-:W-:-:S03]  /*35860*/  LOP3.LUT R11, R0, 0x3f, RZ, 0xc0, !PT ;  /* 0x0000003f000b7812 */ /* 0x001fc600078ec0ff */
[----:B------:R-:W4:Y:S04]  /*35870*/  LDL.LU R5, [R1+0x13c] ;  /* 0x00013c0001057983 */ /* 0x000f280000300800 */
[----:B------:R-:W4:Y:S04]  /*35880*/  LDL.LU R6, [R1+0x110] ;  /* 0x0001100001067983 */ /* 0x000f280000300800 */
[----:B------:R-:W4:Y:S04]  /*35890*/  LDL.LU R18, [R1+0x10c] ;  /* 0x00010c0001127983 */ /* 0x000f280000300800 */
[----:B------:R-:W4:Y:S04]  /*358a0*/  LDL.LU R19, [R1+0xe0] ;  /* 0x0000e00001137983 */ /* 0x000f280000300800 */
[----:B------:R-:W4:Y:S01]  /*358b0*/  LDL.LU R7, [R1+0xdc] ;  /* 0x0000dc0001077983 */ /* 0x000f220000300800 */
[----:B------:R-:W-:-:S03]  /*358c0*/  IMAD.SHL.U32 R11, R11, 0x2, RZ ;  /* 0x000000020b0b7824 */ /* 0x000fc600078e00ff */
[----:B------:R-:W4:Y:S04]  /*358d0*/  LDL.LU R8, [R1+0xb0] ;  /* 0x0000b00001087983 */ /* 0x000f280000300800 */
[----:B------:R-:W4:Y:S04]  /*358e0*/  LDL.LU R21, [R1+0xac] ;  /* 0x0000ac0001157983 */ /* 0x000f280000300800 */
[----:B------:R-:W4:Y:S04]  /*358f0*/  LDL.LU R22, [R1+0x80] ;  /* 0x0000800001167983 */ /* 0x000f280000300800 */
[----:B------:R-:W4:Y:S04]  /*35900*/  LDL.LU R9, [R1+0x7c] ;  /* 0x00007c0001097983 */ /* 0x000f280000300800 */
[----:B------:R-:W4:Y:S01]  /*35910*/  LDL.LU R10, [R1+0x50] ;  /* 0x00005000010a7983 */ /* 0x000f220000300800 */
[----:B------:R-:W-:-:S03]  /*35920*/  LOP3.LUT R11, R11, 0x10, RZ, 0x3c, !PT ;  /* 0x000000100b0b7812 */ /* 0x000fc600078e3cff */
[----:B------:R-:W4:Y:S04]  /*35930*/  LDL.LU R23, [R1+0x4c] ;  /* 0x00004c0001177983 */ /* 0x000f280000300800 */
[----:B------:R-:W4:Y:S04]  /*35940*/  LDL.LU R0, [R1+0x20] ;  /* 0x0000200001007983 */ /* 0x000f280000300800 */
[----:B------:R-:W4:Y:S04]  /*35950*/  LDL.LU R25, [R1+0x1c] ;  /* 0x00001c0001197983 */ /* 0x000f280000300800 */
[----:B------:R0:W-:Y:S04]  /*35960*/  STL [R1+0x64e0], R16 ;  /* 0x0064e01001007387 */ /* 0x0001e80000100800 */
[----:B------:R1:W-:Y:S04]  /*35970*/  STS.U16 [R11+UR4+0x17980], R13 ;  /* 0x0179800d0b007988 */ /* 0x0003e80008000404 */
[----:B0-----:R-:W4:Y:S04]  /*35980*/  LDL.LU R16, [R1+0x240] ;  /* 0x0002400001107983 */ /* 0x001f280000300800 */
[----:B-1----:R-:W2:Y:S01]  /*35990*/  LDL.LU R11, [R1+0x654c] ;  /* 0x00654c00010b7983 */ /* 0x002ea20000300800 */
[----:B------:R-:W-:-:S03]  /*359a0*/  LOP3.LUT R2, R2, 0x20, RZ, 0x3c, !PT ;  /* 0x0000002002027812 */ /* 0x000fc600078e3cff */
[----:B------:R0:W-:Y:S04]  /*359b0*/  STL [R1+0x64e4], R13 ;  /* 0x0064e40d01007387 */ /* 0x0001e80000100800 */
[----:B0-----:R-:W4:Y:S04]  /*359c0*/  LDL.LU R13, [R1+0x244] ;  /* 0x00024400010d7983 */ /* 0x001f280000300800 */
[----:B--2---:R0:W-:Y:S04]  /*359d0*/  STS.U16 [R2+UR4+0x10200], R11 ;  /* 0x0102000b02007988 */ /* 0x0041e80008000404 */
[----:B------:R1:W-:Y:S04]  /*359e0*/  STS.U16 [R2+UR4+0x10280], R12 ;  /* 0x0102800c02007988 */ /* 0x0003e80008000404 */
[----:B---3--:R2:W-:Y:S04]  /*359f0*/  STS.U16 [R2+UR4+0x10a00], R26 ;  /* 0x010a001a02007988 */ /* 0x0085e80008000404 */
[----:B----4-:R3:W-:Y:S04]  /*35a00*/  STS.U16 [R2+UR4+0x10a80], R27 ;  /* 0x010a801b02007988 */ /* 0x0107e80008000404 */
[----:B0-----:R-:W4:Y:S04]  /*35a10*/  LDL.LU R11, [R1+0x6548] ;  /* 0x00654800010b7983 */ /* 0x001f280000300800 */
[----:B-1----:R-:W4:Y:S04]  /*35a20*/  LDL.LU R12, [R1+0x6544] ;  /* 0x00654400010c7983 */ /* 0x002f280000300800 */
[----:B--2---:R-:W2:Y:S04]  /*35a30*/  LDL.LU R26, [R1+0x6540] ;  /* 0x00654000011a7983 */ /* 0x004ea80000300800 */
[----:B---3--:R-:W3:Y:S04]  /*35a40*/  LDL.LU R27, [R1+0x653c] ;  /* 0x00653c00011b7983 */ /* 0x008ee80000300800 */
        /* <DEDUP_REMOVED lines=9> */
[----:B------:R0:W-:Y:S04]  /*35ae0*/  STS.U16 [R2+UR4+0x13280], R24 ;  /* 0x0132801802007988 */ /* 0x0001e80008000404 */
        /* <DEDUP_REMOVED lines=9> */
[----:B---3--:R-:W-:Y:S04]  /*35b80*/  STL [R1+0x64e8], R27 ;  /* 0x0064e81b01007387 */ /* 0x008fe80000100800 */
[----:B--2---:R-:W-:Y:S04]  /*35b90*/  STL [R1+0x64ec], R26 ;  /* 0x0064ec1a01007387 */ /* 0x004fe80000100800 */
[----:B0-----:R-:W2:Y:S01]  /*35ba0*/  LDL.LU R24, [R1+0x2e4] ;  /* 0x0002e40001187983 */ /* 0x001ea20000300800 */
[----:B-1----:R-:W0:Y:S03]  /*35bb0*/  S2R R22, SR_TID.X ;  /* 0x0000000000167919 */ /* 0x002e260000002100 */
[----:B------:R-:W-:Y:S04]  /*35bc0*/  STS.U16 [R2+UR4+0x15a80], R9 ;  /* 0x015a800902007988 */ /* 0x000fe80008000404 */
[----:B------:R-:W-:Y:S04]  /*35bd0*/  STS.U16 [R2+UR4+0x16200], R10 ;  /* 0x0162000a02007988 */ /* 0x000fe80008000404 */
[----:B------:R-:W-:Y:S04]  /*35be0*/  STS.U16 [R2+UR4+0x16280], R23 ;  /* 0x0162801702007988 */ /* 0x000fe80008000404 */
[----:B------:R1:W-:Y:S04]  /*35bf0*/  STS.U16 [R2+UR4+0x16a00], R0 ;  /* 0x016a000002007988 */ /* 0x0003e80008000404 */
[----:B------:R3:W-:Y:S04]  /*35c00*/  STS.U16 [R2+UR4+0x16a80], R25 ;  /* 0x016a801902007988 */ /* 0x0007e80008000404 */
[----:B------:R-:W-:Y:S04]  /*35c10*/  STS.U16 [R2+UR4+0x17200], R27 ;  /* 0x0172001b02007988 */ /* 0x000fe80008000404 */
[----:B------:R0:W-:Y:S04]  /*35c20*/  STS.U16 [R2+UR4+0x17280], R26 ;  /* 0x0172801a02007988 */ /* 0x0001e80008000404 */
[----:B----4-:R-:W-:Y:S01]  /*35c30*/  STS.U16 [R2+UR4+0x17a00], R12 ;  /* 0x017a000c02007988 */ /* 0x010fe20008000404 */
[----:B-1----:R-:W1:Y:S03]  /*35c40*/  S2R R0, SR_TID.X ;  /* 0x0000000000007919 */ /* 0x002e660000002100 */
[----:B--2---:R2:W-:Y:S04]  /*35c50*/  STL [R1+0x6538], R24 ;  /* 0x0065381801007387 */ /* 0x0045e80000100800 */
[----:B------:R-:W4:Y:S04]  /*35c60*/  LDL.LU R9, [R1+0x2e0] ;  /* 0x0002e00001097983 */ /* 0x000f280000300800 */
[----:B------:R-:W4:Y:S04]  /*35c70*/  LDL.LU R10, [R1+0x2a0] ;  /* 0x0002a000010a7983 */ /* 0x000f280000300800 */
[----:B------:R-:W4:Y:S04]  /*35c80*/  LDL.LU R23, [R1+0x298] ;  /* 0x0002980001177983 */ /* 0x000f280000300800 */
[----:B---3--:R-:W3:Y:S04]  /*35c90*/  LDL.LU R25, [R1+0x238] ;  /* 0x0002380001197983 */ /* 0x008ee80000300800 */
[----:B0-----:R-:W3:Y:S04]  /*35ca0*/  LDL.LU R26, [R1+0x1f4] ;  /* 0x0001f400011a7983 */ /* 0x001ee80000300800 */
[----:B------:R-:W3:Y:S04]  /*35cb0*/  LDL.LU R27, [R1+0x1c8] ;  /* 0x0001c800011b7983 */ /* 0x000ee80000300800 */
[----:B------:R-:W3:Y:S04]  /*35cc0*/  LDL.LU R13, [R1+0x1c4] ;  /* 0x0001c400010d7983 */ /* 0x000ee80000300800 */
[----:B------:R-:W3:Y:S04]  /*35cd0*/  LDL.LU R16, [R1+0x198] ;  /* 0x0001980001107983 */ /* 0x000ee80000300800 */
[----:B------:R-:W3:Y:S04]  /*35ce0*/  LDL.LU R28, [R1+0x194] ;  /* 0x00019400011c7983 */ /* 0x000ee80000300800 */
[----:B------:R-:W3:Y:S04]  /*35cf0*/  LDL.LU R29, [R1+0x168] ;  /* 0x00016800011d7983 */ /* 0x000ee80000300800 */
[----:B------:R-:W3:Y:S04]  /*35d00*/  LDL.LU R3, [R1+0x164] ;  /* 0x0001640001037983 */ /* 0x000ee80000300800 */
[----:B------:R-:W3:Y:S01]  /*35d10*/  LDL.LU R17, [R1+0x138] ;  /* 0x0001380001117983 */ /* 0x000ee20000300800 */
[----:B--2---:R-:W-:-:S03]  /*35d20*/  LOP3.LUT R24, R22, 0x3f, RZ, 0xc0, !PT ;  /* 0x0000003f16187812 */ /* 0x004fc600078ec0ff */
[----:B------:R-:W2:Y:S04]  /*35d30*/  LDL.LU R20, [R1+0x134] ;  /* 0x0001340001147983 */ /* 0x000ea80000300800 */
[----:B------:R-:W2:Y:S04]  /*35d40*/  LDL.LU R15, [R1+0x108] ;  /* 0x00010800010f7983 */ /* 0x000ea80000300800 */
[----:B------:R-:W2:Y:S04]  /*35d50*/  LDL.LU R4, [R1+0x104] ;  /* 0x0001040001047983 */ /* 0x000ea80000300800 */
[----:B------:R-:W2:Y:S04]  /*35d60*/  LDL.LU R14, [R1+0xd8] ;  /* 0x0000d800010e7983 */ /* 0x000ea80000300800 */
[----:B------:R-:W2:Y:S01]  /*35d70*/  LDL.LU R2, [R1+0xd4] ;  /* 0x0000d40001027983 */ /* 0x000ea20000300800 */
[----:B------:R-:W-:-:S03]  /*35d80*/  IMAD.SHL.U32 R24, R24, 0x2, RZ ;  /* 0x0000000218187824 */ /* 0x000fc600078e00ff */
[----:B------:R-:W2:Y:S04]  /*35d90*/  LDL.LU R5, [R1+0xa8] ;  /* 0x0000a80001057983 */ /* 0x000ea80000300800 */
[----:B------:R-:W2:Y:S04]  /*35da0*/  LDL.LU R6, [R1+0xa4] ;  /* 0x0000a40001067983 */ /* 0x000ea80000300800 */
[----:B------:R-:W2:Y:S04]  /*35db0*/  LDL.LU R18, [R1+0x78] ;  /* 0x0000780001127983 */ /* 0x000ea80000300800 */
[----:B------:R-:W2:Y:S04]  /*35dc0*/  LDL.LU R19, [R1+0x74] ;  /* 0x0000740001137983 */ /* 0x000ea80000300800 */
[----:B------:R-:W2:Y:S01]  /*35dd0*/  LDL.LU R7, [R1+0x48] ;  /* 0x0000480001077983 */ /* 0x000ea20000300800 */
[----:B------:R-:W-:-:S03]  /*35de0*/  LOP3.LUT R24, R24, 0x20, RZ, 0x3c, !PT ;  /* 0x0000002018187812 */ /* 0x000fc600078e3cff */
[----:B------:R-:W2:Y:S04]  /*35df0*/  LDL.LU R8, [R1+0x44] ;  /* 0x0000440001087983 */ /* 0x000ea80000300800 */
[----:B------:R-:W2:Y:S04]  /*35e00*/  LDL.LU R21, [R1+0x18] ;  /* 0x0000180001157983 */ /* 0x000ea80000300800 */
[----:B------:R-:W2:Y:S04]  /*35e10*/  LDL.LU R22, [R1+0x14] ;  /* 0x0000140001167983 */ /* 0x000ea80000300800 */
[----:B------:R0:W-:Y:S04]  /*35e20*/  STL [R1+0x64f0], R12 ;  /* 0x0064f00c01007387 */ /* 0x0001e80000100800 */
[----:B------:R1:W-:Y:S04]  /*35e30*/  STS.U16 [R24+UR4+0x17a80], R11 ;  /* 0x017a800b18007988 */ /* 0x0003e80008000404 */
[----:B0-----:R-:W2:Y:S04]  /*35e40*/  LDL.LU R12, [R1+0x200] ;  /* 0x00020000010c7983 */ /* 0x001ea80000300800 */
[----:B-1----:R-:W4:Y:S01]  /*35e50*/  LDL.LU R24, [R1+0x6538] ;  /* 0x0065380001187983 */ /* 0x002f220000300800 */
[----:B------:R-:W-:-:S03]  /*35e60*/  LOP3.LUT R0, R0, 0x3f, RZ, 0xc0, !PT ;  /* 0x0000003f00007812 */ /* 0x000fc600078ec0ff */
[----:B------:R0:W-:Y:S02]  /*35e70*/  STL [R1+0x64f4], R11 ;  /* 0x0064f40b01007387 */ /* 0x0001e40000100800 */
[----:B------:R-:W-:-:S05]  /*35e80*/  IMAD.SHL.U32 R0, R0, 0x2, RZ ;  /* 0x0000000200007824 */ /* 0x000fca00078e00ff */
[----:B------:R-:W-:Y:S01]  /*35e90*/  LOP3.LUT R0, R0, 0x30, RZ, 0x3c, !PT ;  /* 0x0000003000007812 */ /* 0x000fe200078e3cff */
[----:B0-----:R-:W2:Y:S04]  /*35ea0*/  LDL.LU R11, [R1+0x234] ;  /* 0x00023400010b7983 */ /* 0x001ea80000300800 */
[----:B----4-:R0:W-:Y:S04]  /*35eb0*/  STS.U16 [R0+UR4+0x10300], R24 ;  /* 0x0103001800007988 */ /* 0x0101e80008000404 */
[----:B------:R1:W-:Y:S04]  /*35ec0*/  STS.U16 [R0+UR4+0x10380], R9 ;  /* 0x0103800900007988 */ /* 0x0003e80008000404 */
[----:B------:R4:W-:Y:S04]  /*35ed0*/  STS.U16 [R0+UR4+0x10b00], R10 ;  /* 0x010b000a00007988 */ /* 0x0009e80008000404 */
[----:B------:R2:W-:Y:S04]  /*35ee0*/  STS.U16 [R0+UR4+0x10b80], R23 ;  /* 0x010b801700007988 */ /* 0x0005e80008000404 */
[----:B---3--:R3:W-:Y:S04]  /*35ef0*/  STS.U16 [R0+UR4+0x11300], R25 ;  /* 0x0113001900007988 */ /* 0x0087e80008000404 */
[----:B0-----:R-:W3:Y:S04]  /*35f00*/  LDL.LU R24, [R1+0x6534] ;  /* 0x0065340001187983 */ /* 0x001ee80000300800 */
[----:B-1----:R-:W3:Y:S04]  /*35f10*/  LDL.LU R9, [R1+0x6530] ;  /* 0x0065300001097983 */ /* 0x002ee80000300800 */
[----:B----4-:R-:W4:Y:S04]  /*35f20*/  LDL.LU R10, [R1+0x652c] ;  /* 0x00652c00010a7983 */ /* 0x010f280000300800 */
        /* <DEDUP_REMOVED lines=16> */
[----:B0-----:R-:W2:Y:S04]  /*36030*/  LDL.LU R15, [R1+0x2dc] ;  /* 0x0002dc00010f7983 */ /* 0x001ea80000300800 */
[----:B------:R0:W-:Y:S04]  /*36040*/  STS.U16 [R0+UR4+0x14380], R4 ;  /* 0x0143800400007988 */ /* 0x0001e80008000404 */
[----:B------:R-:W-:Y:S04]  /*36050*/  STS.U16 [R0+UR4+0x14b00], R14 ;  /* 0x014b000e00007988 */ /* 0x000fe80008000404 */
[----:B------:R-:W-:Y:S04]  /*36060*/  STS.U16 [R0+UR4+0x14b80], R2 ;  /* 0x014b800200007988 */ /* 0x000fe80008000404 */
[----:B------:R-:W-:Y:S04]  /*36070*/  STS.U16 [R0+UR4+0x15300], R5 ;  /* 0x0153000500007988 */ /* 0x000fe80008000404 */
[----:B------:R-:W-:Y:S04]  /*36080*/  STS.U16 [R0+UR4+0x15380], R6 ;  /* 0x0153800600007988 */ /* 0x000fe80008000404 */
[----:B------:R-:W-:Y:S04]  /*36090*/  STS.U16 [R0+UR4+0x15b00], R18 ;  /* 0x015b001200007988 */ /* 0x000fe80008000404 */
[----:B------:R-:W-:Y:S04]  /*360a0*/  STS.U16 [R0+UR4+0x15b80], R19 ;  /* 0x015b801300007988 */ /* 0x000fe80008000404 */
[----:B------:R1:W-:Y:S04]  /*360b0*/  STS.U16 [R0+UR4+0x16300], R7 ;  /* 0x0163000700007988 */ /* 0x0003e80008000404 */
[----:B------:R3:W-:Y:S04]  /*360c0*/  STS.U16 [R0+UR4+0x16380], R8 ;  /* 0x0163800800007988 */ /* 0x0007e80008000404 */
[----:B------:R4:W-:Y:S04]  /*360d0*/  STS.U16 [R0+UR4+0x16b00], R21 ;  /* 0x016b001500007988 */ /* 0x0009e80008000404 */
[----:B------:R4:W-:Y:S04]  /*360e0*/  STS.U16 [R0+UR4+0x16b80], R22 ;  /* 0x016b801600007988 */ /* 0x0009e80008000404 */
[----:B------:R-:W-:Y:S04]  /*360f0*/  STS.U16 [R0+UR4+0x17300], R25 ;  /* 0x0173001900007988 */ /* 0x000fe80008000404 */
[----:B------:R4:W-:Y:S01]  /*36100*/  STS.U16 [R0+UR4+0x17380], R23 ;  /* 0x0173801700007988 */ /* 0x0009e20008000404 */
[----:B------:R-:W-:-:S05]  /*36110*/  LOP3.LUT R24, R24, 0x3f, RZ, 0xc0, !PT ;  /* 0x0000003f18187812 */ /* 0x000fca00078ec0ff */
[C---:B0-----:R-:W-:Y:S01]  /*36120*/  IMAD.SHL.U32 R4, R24.reuse, 0x2, RZ ;  /* 0x0000000218047824 */ /* 0x041fe200078e00ff */
[----:B--2---:R0:W-:Y:S04]  /*36130*/  STL [R1+0x6520], R15 ;  /* 0x0065200f01007387 */ /* 0x0041e80000100800 */
[----:B-1----:R-:W2:Y:S04]  /*36140*/  LDL.LU R7, [R1+0x2d8] ;  /* 0x0002d80001077983 */ /* 0x002ea80000300800 */
[----:B---3--:R-:W3:Y:S04]  /*36150*/  LDL.LU R8, [R1+0x290] ;  /* 0x0002900001087983 */ /* 0x008ee80000300800 */
[----:B----4-:R-:W4:Y:S04]  /*36160*/  LDL.LU R21, [R1+0x280] ;  /* 0x0002800001157983 */ /* 0x010f280000300800 */
        /* <DEDUP_REMOVED lines=13> */
[----:B0-----:R-:W-:-:S03]  /*36240*/  IMAD.SHL.U32 R15, R24, 0x2, RZ ;  /* 0x00000002180f7824 */ /* 0x001fc600078e00ff */
        /* <DEDUP_REMOVED lines=9> */
[----:B------:R-:W4:Y:S04]  /*362e0*/  LDL.LU R24, [R1+0x10] ;  /* 0x0000100001187983 */ /* 0x000f280000300800 */
[----:B------:R-:W-:Y:S04]  /*362f0*/  STS.U16 [R15+UR4+0x17b00], R10 ;  /* 0x017b000a0f007988 */ /* 0x000fe80008000404 */
[----:B------:R0:W-:Y:S04]  /*36300*/  STL [R1+0x6504], R10 ;  /* 0x0065040a01007387 */ /* 0x0001e80000100800 */
[----:B------:R1:W-:Y:S04]  /*36310*/  STS.U16 [R15+UR4+0x17b80], R9 ;  /* 0x017b80090f007988 */ /* 0x0003e80008000404 */
[----:B0-----:R-:W4:Y:S04]  /*36320*/  LDL.LU R10, [R1+0x1f0] ;  /* 0x0001f000010a7983 */ /* 0x001f280000300800 */
[----:B-1----:R-:W2:Y:S01]  /*36330*/  LDL.LU R15, [R1+0x6520] ;  /* 0x00652000010f7983 */ /* 0x002ea20000300800 */
[----:B------:R-:W-:-:S05]  /*36340*/  LOP3.LUT R4, R4, 0x40, RZ, 0x3c, !PT ;  /* 0x0000004004047812 */ /* 0x000fca00078e3cff */
[----:B--2---:R0:W-:Y:S04]  /*36350*/  STS.U16 [R4+UR4+0x10400], R15 ;  /* 0x0104000f04007988 */ /* 0x0041e80008000404 */
[----:B------:R1:W-:Y:S04]  /*36360*/  STS.U16 [R4+UR4+0x10480], R7 ;  /* 0x0104800704007988 */ /* 0x0003e80008000404 */
[----:B---3--:R2:W-:Y:S04]  /*36370*/  STS.U16 [R4+UR4+0x10c00], R8 ;  /* 0x010c000804007988 */ /* 0x0085e80008000404 */
[----:B----4-:R3:W-:Y:S04]  /*36380*/  STS.U16 [R4+UR4+0x10c80], R21 ;  /* 0x010c801504007988 */ /* 0x0107e80008000404 */
[----:B------:R4:W-:Y:S04]  /*36390*/  STS.U16 [R4+UR4+0x11400], R22 ;  /* 0x0114001604007988 */ /* 0x0009e80008000404 */
[----:B------:R4:W-:Y:S04]  /*363a0*/  STS.U16 [R4+UR4+0x11480], R0 ;  /* 0x0114800004007988 */ /* 0x0009e80008000404 */
[----:B0-----:R-:W4:Y:S04]  /*363b0*/  LDL.LU R15, [R1+0x651c] ;  /* 0x00651c00010f7983 */ /* 0x001f280000300800 */
[----:B-1----:R-:W4:Y:S04]  /*363c0*/  LDL.LU R7, [R1+0x6518] ;  /* 0x0065180001077983 */ /* 0x002f280000300800 */
[----:B--2---:R-:W2:Y:S04]  /*363d0*/  LDL.LU R8, [R1+0x6514] ;  /* 0x0065140001087983 */ /* 0x004ea80000300800 */
[----:B---3--:R-:W3:Y:S04]  /*363e0*/  LDL.LU R21, [R1+0x6510] ;  /* 0x0065100001157983 */ /* 0x008ee80000300800 */
[----:B----4-:R-:W4:Y:S04]  /*363f0*/  LDL.LU R22, [R1+0x650c] ;  /* 0x00650c0001167983 */ /* 0x010f280000300800 */
[----:B------:R-:W2:Y:S04]  /*36400*/  LDL.LU R0, [R1+0x6508] ;  /* 0x0065080001007983 */ /* 0x000ea80000300800 */
        /* <DEDUP_REMOVED lines=17> */
[----:B0-----:R-:W3:Y:S04]  /*36520*/  LDL.LU R6, [R1+0x2d4] ;  /* 0x0002d40001067983 */ /* 0x001ee80000300800 */
[----:B------:R-:W-:Y:S04]  /*36530*/  STS.U16 [R4+UR4+0x15c80], R14 ;  /* 0x015c800e04007988 */ /* 0x000fe80008000404 */
[----:B-1----:R-:W3:Y:S04]  /*36540*/  LDL.LU R18, [R1+0x2d0] ;  /* 0x0002d00001127983 */ /* 0x002ee80000300800 */
[----:B------:R-:W-:Y:S04]  /*36550*/  STS.U16 [R4+UR4+0x16400], R2 ;  /* 0x0164000204007988 */ /* 0x000fe80008000404 */
[----:B------:R-:W3:Y:S04]  /*36560*/  LDL.LU R19, [R1+0x278] ;  /* 0x0002780001137983 */ /* 0x000ee80000300800 */
[----:B------:R-:W-:Y:S04]  /*36570*/  STS.U16 [R4+UR4+0x16480], R5 ;  /* 0x0164800504007988 */ /* 0x000fe80008000404 */
[----:B------:R0:W-:Y:S04]  /*36580*/  STS.U16 [R4+UR4+0x16c00], R24 ;  /* 0x016c001804007988 */ /* 0x0001e80008000404 */
[----:B0-----:R-:W3:Y:S04]  /*36590*/  LDL.LU R24, [R1+0x270] ;  /* 0x0002700001187983 */ /* 0x001ee80000300800 */
[----:B------:R-:W3:Y:S04]  /*365a0*/  LDL.LU R10, [R1+0x228] ;  /* 0x00022800010a7983 */ /* 0x000ee80000300800 */
[----:B--2---:R0:W-:Y:S04]  /*365b0*/  STS.U16 [R4+UR4+0x16c80], R0 ;  /* 0x016c800004007988 */ /* 0x0041e80008000404 */
[----:B0-----:R-:W2:Y:S04]  /*365c0*/  LDL.LU R0, [R1+0x224] ;  /* 0x0002240001007983 */ /* 0x001ea80000300800 */
        /* <DEDUP_REMOVED lines=9> */
[----:B------:R-:W2:Y:S01]  /*36660*/  LDL.LU R11, [R1+0x124] ;  /* 0x00012400010b7983 */ /* 0x000ea20000300800 */
[----:B------:R-:W-:-:S03]  /*36670*/  LOP3.LUT R28, R28, 0x50, RZ, 0x3c, !PT ;  /* 0x000000501c1c7812 */ /* 0x000fc600078e3cff */
[----:B------:R-:W2:Y:S04]  /*36680*/  LDL.LU R12, [R1+0xf8] ;  /* 0x0000f800010c7983 */ /* 0x000ea80000300800 */
[----:B----4-:R-:W-:Y:S04]  /*36690*/  STS.U16 [R4+UR4+0x17400], R22 ;  /* 0x0174001604007988 */ /* 0x010fe80008000404 */
[----:B------:R-:W4:Y:S04]  /*366a0*/  LDL.LU R26, [R1+0xf4] ;  /* 0x0000f400011a7983 */ /* 0x000f280000300800 */
[----:B---3--:R-:W-:Y:S04]  /*366b0*/  STS.U16 [R4+UR4+0x17480], R21 ;  /* 0x0174801504007988 */ /* 0x008fe80008000404 */
[----:B------:R-:W3:Y:S04]  /*366c0*/  LDL.LU R27, [R1+0xc8] ;  /* 0x0000c800011b7983 */ /* 0x000ee80000300800 */
[----:B------:R-:W-:Y:S04]  /*366d0*/  STS.U16 [R4+UR4+0x17c00], R8 ;  /* 0x017c000804007988 */ /* 0x000fe80008000404 */
[----:B------:R-:W3:Y:S04]  /*366e0*/  LDL.LU R13, [R1+0xc4] ;  /* 0x0000c400010d7983 */ /* 0x000ee80000300800 */
[----:B------:R-:W-:Y:S04]  /*366f0*/  STS.U16 [R4+UR4+0x17c80], R7 ;  /* 0x017c800704007988 */ /* 0x000fe80008000404 */
[----:B------:R-:W3:Y:S04]  /*36700*/  LDL.LU R16, [R1+0x98] ;  /* 0x0000980001107983 */ /* 0x000ee80000300800 */
[----:B------:R0:W-:Y:S04]  /*36710*/  STS.U16 [R28+UR4+0x10500], R6 ;  /* 0x010500061c007988 */ /* 0x0001e80008000404 */
[----:B------:R-:W3:Y:S04]  /*36720*/  LDL.LU R5, [R1+0x94] ;  /* 0x0000940001057983 */ /* 0x000ee80000300800 */
[----:B------:R1:W-:Y:S04]  /*36730*/  STS.U16 [R28+UR4+0x10580], R18 ;  /* 0x010580121c007988 */ /* 0x0003e80008000404 */
[----:B------:R1:W-:Y:S04]  /*36740*/  STS.U16 [R28+UR4+0x10d00], R19 ;  /* 0x010d00131c007988 */ /* 0x0003e80008000404 */
[----:B------:R1:W-:Y:S04]  /*36750*/  STS.U16 [R28+UR4+0x10d80], R24 ;  /* 0x010d80181c007988 */ /* 0x0003e80008000404 */
[----:B------:R1:W-:Y:S04]  /*36760*/  STS.U16 [R28+UR4+0x11500], R10 ;  /* 0x0115000a1c007988 */ /* 0x0003e80008000404 */
[----:B0-----:R-:W3:Y:S04]  /*36770*/  LDL.LU R6, [R1+0x68] ;  /* 0x0000680001067983 */ /* 0x001ee80000300800 */
[----:B-1----:R-:W3:Y:S04]  /*36780*/  LDL.LU R18, [R1+0x64] ;  /* 0x0000640001127983 */ /* 0x002ee80000300800 */
[----:B------:R-:W3:Y:S04]  /*36790*/  LDL.LU R19, [R1+0x38] ;  /* 0x0000380001137983 */ /* 0x000ee80000300800 */
[----:B------:R-:W3:Y:S04]  /*367a0*/  LDL.LU R4, [R1+0x34] ;  /* 0x0000340001047983 */ /* 0x000ee80000300800 */
[----:B------:R-:W3:Y:S04]  /*367b0*/  LDL.LU R24, [R1+0x8] ;  /* 0x0000080001187983 */ /* 0x000ee80000300800 */
[----:B------:R-:W3:Y:S04]  /*367c0*/  LDL.LU R10, [R1+0x6504] ;  /* 0x00650400010a7983 */ /* 0x000ee80000300800 */
[----:B--2---:R0:W-:Y:S04]  /*367d0*/  STS.U16 [R28+UR4+0x11580], R0 ;  /* 0x011580001c007988 */ /* 0x0041e80008000404 */
[----:B0-----:R-:W2:Y:S04]  /*367e0*/  LDL.LU R0, [R1+0x6500] ;  /* 0x0065000001007983 */ /* 0x001ea80000300800 */
[----:B------:R0:W-:Y:S04]  /*367f0*/  STS.U16 [R28+UR4+0x11d00], R29 ;  /* 0x011d001d1c007988 */ /* 0x0001e80008000404 */
[----:B------:R-:W-:Y:S04]  /*36800*/  STS.U16 [R28+UR4+0x11d80], R3 ;  /* 0x011d80031c007988 */ /* 0x000fe80008000404 */
        /* <DEDUP_REMOVED lines=8> */
[----:B----4-:R-:W4:Y:S04]  /*36890*/  LDL.LU R14, [R1+0x220] ;  /* 0x00022000010e7983 */ /* 0x010f280000300800 */
[----:B------:R-:W4:Y:S04]  /*368a0*/  LDL.LU R2, [R1+0x21c] ;  /* 0x00021c0001027983 */ /* 0x000f280000300800 */
[----:B--2---:R0:W-:Y:S04]  /*368b0*/  STS.U16 [R28+UR4+0x13500], R0 ;  /* 0x013500001c007988 */ /* 0x0041e80008000404 */
[----:B------:R1:W-:Y:S04]  /*368c0*/  STS.U16 [R28+UR4+0x13580], R23 ;  /* 0x013580171c007988 */ /* 0x0003e80008000404 */
[----:B------:R2:W-:Y:S04]  /*368d0*/  STS.U16 [R28+UR4+0x13d00], R25 ;  /* 0x013d00191c007988 */ /* 0x0005e80008000404 */
[----:B------:R2:W-:Y:S04]  /*368e0*/  STS.U16 [R28+UR4+0x13d80], R11 ;  /* 0x013d800b1c007988 */ /* 0x0005e80008000404 */
[----:B------:R2:W-:Y:S04]  /*368f0*/  STS.U16 [R28+UR4+0x14500], R12 ;  /* 0x0145000c1c007988 */ /* 0x0005e80008000404 */
[----:B------:R3:W-:Y:S04]  /*36900*/  STS.U16 [R28+UR4+0x14580], R26 ;  /* 0x0145801a1c007988 */ /* 0x0007e80008000404 */
[----:B0-----:R-:W4:Y:S04]  /*36910*/  LDL.LU R0, [R1+0x1fc] ;  /* 0x0001fc0001007983 */ /* 0x001f280000300800 */
[----:B-1----:R-:W4:Y:S04]  /*36920*/  LDL.LU R23, [R1+0x64fc] ;  /* 0x0064fc0001177983 */ /* 0x002f280000300800 */
[----:B--2---:R-:W2:Y:S04]  /*36930*/  LDL.LU R25, [R1+0x64f8] ;  /* 0x0064f80001197983 */ /* 0x004ea80000300800 */
[----:B------:R-:W2:Y:S04]  /*36940*/  LDL.LU R11, [R1+0x64f4] ;  /* 0x0064f400010b7983 */ /* 0x000ea80000300800 */
[----:B------:R-:W2:Y:S04]  /*36950*/  LDL.LU R12, [R1+0x64f0] ;  /* 0x0064f000010c7983 */ /* 0x000ea80000300800 */
[----:B---3--:R-:W3:Y:S04]  /*36960*/  LDL.LU R26, [R1+0x64ec] ;  /* 0x0064ec00011a7983 */ /* 0x008ee80000300800 */
[----:B------:R0:W-:Y:S04]  /*36970*/  STS.U16 [R28+UR4+0x14d00], R27 ;  /* 0x014d001b1c007988 */ /* 0x0001e80008000404 */
[----:B------:R1:W-:Y:S04]  /*36980*/  STS.U16 [R28+UR4+0x14d80], R13 ;  /* 0x014d800d1c007988 */ /* 0x0003e80008000404 */
[----:B------:R1:W-:Y:S04]  /*36990*/  STS.U16 [R28+UR4+0x15500], R16 ;  /* 0x015500101c007988 */ /* 0x0003e80008000404 */
[----:B------:R1:W-:Y:S04]  /*369a0*/  STS.U16 [R28+UR4+0x15580], R5 ;  /* 0x015580051c007988 */ /* 0x0003e80008000404 */
[----:B------:R1:W-:Y:S04]  /*369b0*/  STS.U16 [R28+UR4+0x15d00], R6 ;  /* 0x015d00061c007988 */ /* 0x0003e80008000404 */
[----:B------:R1:W-:Y:S04]  /*369c0*/  STS.U16 [R28+UR4+0x15d80], R18 ;  /* 0x015d80121c007988 */ /* 0x0003e80008000404 */
[----:B0-----:R-:W3:Y:S04]  /*369d0*/  LDL.LU R27, [R1+0x64e8] ;  /* 0x0064e800011b7983 */ /* 0x001ee80000300800 */
[----:B-1----:R-:W2:Y:S04]  /*369e0*/  LDL.LU R13, [R1+0x64e4] ;  /* 0x0064e400010d7983 */ /* 0x002ea80000300800 */
[----:B------:R-:W3:Y:S04]  /*369f0*/  LDL.LU R16, [R1+0x64e0] ;  /* 0x0064e00001107983 */ /* 0x000ee80000300800 */
[----:B------:R-:W4:Y:S04]  /*36a00*/  LDL.LU R5, [R1+0x64dc] ;  /* 0x0064dc0001057983 */ /* 0x000f280000300800 */
[----:B------:R-:W2:Y:S04]  /*36a10*/  LDL.LU R6, [R1+0x64d8] ;  /* 0x0064d80001067983 */ /* 0x000ea80000300800 */
[----:B------:R-:W3:Y:S04]  /*36a20*/  LDL.LU R18, [R1+0x64d4] ;  /* 0x0064d40001127983 */ /* 0x000ee80000300800 */
[----:B------:R0:W-:Y:S04]  /*36a30*/  STS.U16 [R28+UR4+0x16500], R19 ;  /* 0x016500131c007988 */ /* 0x0001e80008000404 */
[----:B------:R1:W-:Y:S04]  /*36a40*/  STS.U16 [R28+UR4+0x16580], R4 ;  /* 0x016580041c007988 */ /* 0x0003e80008000404 */
[----:B------:R1:W-:Y:S04]  /*36a50*/  STS.U16 [R28+UR4+0x16d00], R24 ;  /* 0x016d00181c007988 */ /* 0x0003e80008000404 */
[----:B0-----:R-:W4:Y:S04]  /*36a60*/  LDL.LU R19, [R1+0x64d0] ;  /* 0x0064d00001137983 */ /* 0x001f280000300800 */
[----:B-1----:R-:W2:Y:S04]  /*36a70*/  LDL R4, [R1+0x1abc] ;  /* 0x001abc0001047983 */ /* 0x002ea80000100800 */
[----:B------:R-:W3:Y:S01]  /*36a80*/  LDL.LU R24, [R1+0x64cc] ;  /* 0x0064cc0001187983 */ /* 0x000ee20000300800 */
[----:B------:R-:W-:-:S05]  /*36a90*/  IMAD.SHL.U32 R15, R15, 0x2, RZ ;  /* 0x000000020f0f7824 */ /* 0x000fca00078e00ff */
[----:B------:R-:W-:Y:S01]  /*36aa0*/  LOP3.LUT R15, R15, 0x60, RZ, 0x3c, !PT ;  /* 0x000000600f0f7812 */ /* 0x000fe200078e3cff */
[----:B---3--:R-:W-:Y:S04]  /*36ab0*/  STS.U16 [R28+UR4+0x16d80], R24 ;  /* 0x016d80181c007988 */ /* 0x008fe80008000404 */
[----:B----4-:R-:W-:Y:S04]  /*36ac0*/  STS.U16 [R28+UR4+0x17500], R19 ;  /* 0x017500131c007988 */ /* 0x010fe80008000404 */
[----:B------:R-:W-:Y:S04]  /*36ad0*/  STS.U16 [R28+UR4+0x17580], R18 ;  /* 0x017580121c007988 */ /* 0x000fe80008000404 */
[----:B--2---:R-:W-:Y:S04]  /*36ae0*/  STS.U16 [R28+UR4+0x17d00], R6 ;  /* 0x017d00061c007988 */ /* 0x004fe80008000404 */
[----:B------:R0:W-:Y:S04]  /*36af0*/  STS.U16 [R28+UR4+0x17d80], R5 ;  /* 0x017d80051c007988 */ /* 0x0001e80008000404 */
[----:B------:R1:W-:Y:S04]  /*36b00*/  STS.U16 [R15+UR4+0x10600], R29 ;  /* 0x0106001d0f007988 */ /* 0x0003e80008000404 */
[----:B------:R2:W-:Y:S04]  /*36b10*/  STS.U16 [R15+UR4+0x10680], R17 ;  /* 0x010680110f007988 */ /* 0x0005e80008000404 */
[----:B------:R3:W-:Y:S04]  /*36b20*/  STS.U16 [R15+UR4+0x10e00], R3 ;  /* 0x010e00030f007988 */ /* 0x0007e80008000404 */
[----:B------:R4:W-:Y:S04]  /*36b30*/  STS.U16 [R15+UR4+0x10e80], R20 ;  /* 0x010e80140f007988 */ /* 0x0009e80008000404 */
[----:B------:R4:W-:Y:S04]  /*36b40*/  STS.U16 [R15+UR4+0x11600], R14 ;  /* 0x0116000e0f007988 */ /* 0x0009e80008000404 */
[----:B0-----:R-:W4:Y:S04]  /*36b50*/  LDL.LU R28, [R1+0x64c8] ;  /* 0x0064c800011c7983 */ /* 0x001f280000300800 */
[----:B------:R-:W4:Y:S04]  /*36b60*/  LDL R5, [R1+0x1ab8] ;  /* 0x001ab80001057983 */ /* 0x000f280000100800 */
[----:B-1----:R-:W4:Y:S04]  /*36b70*/  LDL.LU R29, [R1+0x64c4] ;  /* 0x0064c400011d7983 */ /* 0x002f280000300800 */
[----:B--2---:R-:W2:Y:S04]  /*36b80*/  LDL.LU R17, [R1+0x64c0] ;  /* 0x0064c00001117983 */ /* 0x004ea80000300800 */
[----:B---3--:R-:W3:Y:S04]  /*36b90*/  LDL.LU R3, [R1+0x64bc] ;  /* 0x0064bc0001037983 */ /* 0x008ee80000300800 */
[----:B----4-:R-:W4:Y:S04]  /*36ba0*/  LDL.LU R20, [R1+0x64b8] ;  /* 0x0064b80001147983 */ /* 0x010f280000300800 */
[----:B------:R-:W2:Y:S04]  /*36bb0*/  LDL.LU R14, [R1+0x64b4] ;  /* 0x0064b400010e7983 */ /* 0x000ea80000300800 */
[----:B------:R0:W-:Y:S04]  /*36bc0*/  STS.U16 [R15+UR4+0x11680], R2 ;  /* 0x011680020f007988 */ /* 0x0001e80008000404 */
[----:B0-----:R-:W3:Y:S04]  /*36bd0*/  LDL.LU R2, [R1+0x64b0] ;  /* 0x0064b00001027983 */ /* 0x001ee80000300800 */
[----:B------:R0:W-:Y:S04]  /*36be0*/  STS.U16 [R15+UR4+0x11e00], R0 ;  /* 0x011e00000f007988 */ /* 0x0001e80008000404 */
[----:B0-----:R-:W4:Y:S01]  /*36bf0*/  LDL.LU R0, [R1+0x64ac] ;  /* 0x0064ac0001007983 */ /* 0x001f220000300800 */
[----:B---3--:R-:W-:-:S06]  /*36c00*/  PRMT R2, RZ, 0x7610, R2 ;  /* 0x00007610ff027816 */ /* 0x008fcc0000000002 */
[----:B------:R-:W3:Y:S04]  /*36c10*/  @!P0 LDG.E.U16 R2, desc[UR6][R4.64] ;  /* 0x0000000604028981 */ /* 0x000ee8000c1e1500 */
[----:B----4-:R0:W-:Y:S04]  /*36c20*/  STS.U16 [R15+UR4+0x11e80], R0 ;  /* 0x011e80000f007988 */ /* 0x0101e80008000404 */
[----:B0-----:R-:W4:Y:S04]  /*36c30*/  LDL.LU R15, [R1+0x64a8] ;  /* 0x0064a800010f7983 */ /* 0x001f280000300800 */
[----:B------:R-:W2:Y:S04]  /*36c40*/  LDL.LU R0, [R1+0x64a4] ;  /* 0x0064a40001007983 */ /* 0x000ea80000300800 */
[----:B---3--:R0:W-:Y:S04]  /*36c50*/  STL [R1+0x1dc], R2 ;  /* 0x0001dc0201007387 */ /* 0x0081e80000100800 */
[----:B0-----:R-:W3:Y:S04]  /*36c60*/  LDL.LU R2, [R1+0x64a0] ;  /* 0x0064a00001027983 */ /* 0x001ee80000300800 */
[----:B------:R-:W4:Y:S04]  /*36c70*/  LDL R4, [R1+0x1ab0] ;  /* 0x001ab00001047983 */ /* 0x000f280000100800 */
[----:B------:R-:W4:Y:S01]  /*36c80*/  LDL R5, [R1+0x1ab4] ;  /* 0x001ab40001057983 */ /* 0x000f220000100800 */
[----:B--2---:R-:W-:-:S02]  /*36c90*/  PRMT R0, RZ, 0x7610, R0 ;  /* 0x00007610ff007816 */ /* 0x004fc40000000000 */
[----:B----4-:R-:W-:-:S04]  /*36ca0*/  @!P1 LOP3.LUT R5, R5, R4, RZ, 0x3c, !PT ;  /* 0x0000000405059212 */ /* 0x010fc800078e3cff */
[----:B------:R-:W-:-:S04]  /*36cb0*/  @!P1 LOP3.LUT R4, R5, R4, RZ, 0x3c, !PT ;  /* 0x0000000405049212 */ /* 0x000fc800078e3cff */
[----:B------:R-:W-:-:S05]  /*36cc0*/  @!P1 LOP3.LUT R5, R5, R4, RZ, 0x3c, !PT ;  /* 0x0000000405059212 */ /* 0x000fca00078e3cff */
[----:B------:R-:W2:Y:S04]  /*36cd0*/  @!P1 LDG.E.U16 R0, desc[UR6][R4.64] ;  /* 0x0000000604009981 */ /* 0x000ea8000c1e1500 */
[----:B--2---:R0:W-:Y:S04]  /*36ce0*/  STL [R1+0x1d8], R0 ;  /* 0x0001d80001007387 */ /* 0x0041e80000100800 */
[----:B0-----:R-:W2:Y:S04]  /*36cf0*/  LDL.LU R0, [R1+0x649c] ;  /* 0x00649c0001007983 */ /* 0x001ea80000300800 */
[----:B------:R-:W4:Y:S04]  /*36d00*/  LDL R4, [R1+0x1a38] ;  /* 0x001a380001047983 */ /* 0x000f280000100800 */
[----:B------:R-:W4:Y:S01]  /*36d10*/  LDL R5, [R1+0x1a3c] ;  /* 0x001a3c0001057983 */ /* 0x000f220000100800 */
[----:B---3--:R-:W-:-:S02]  /*36d20*/  PRMT R2, RZ, 0x7610, R2 ;  /* 0x00007610ff027816 */ /* 0x008fc40000000002 */
[----:B----4-:R-:W-:-:S04]  /*36d30*/  @!P0 LOP3.LUT R5, R5, R4, RZ, 0x3c, !PT ;  /* 0x0000000405058212 */ /* 0x010fc800078e3cff */
[----:B------:R-:W-:-:S04]  /*36d40*/  @!P0 LOP3.LUT R4, R5, R4, RZ, 0x3c, !PT ;  /* 0x0000000405048212 */ /* 0x000fc800078e3cff */
[----:B------:R-:W-:-:S05]  /*36d50*/  @!P0 LOP3.LUT R5, R5, R4, RZ, 0x3c, !PT ;  /* 0x0000000405058212 */ /* 0x000fca00078e3cff */
[----:B------:R-:W3:Y:S04]  /*36d60*/  @!P0 LDG.E.U16 R2, desc[UR6][R4.64] ;  /* 0x0000000604028981 */ /* 0x000ee8000c1e1500 */
        /* <DEDUP_REMOVED lines=517> */
[----:B------:R-:W-:-:S02]  /*38dc0*/  PRMT R13, RZ, 0x7610, R13 ;  /* 0x00007610ff0d7816 */ /* 0x000fc4000000000d */
[----:B----4-:R-:W-:-:S04]  /*38dd0*/  @!P0 LOP3.LUT R5, R5, R4, RZ, 0x3c, !PT ;  /* 0x0000000405058212 */ /* 0x010fc800078e3cff */
[----:B------:R-:W-:-:S04]  /*38de0*/  @!P0 LOP3.LUT R4, R5, R4, RZ, 0x3c, !PT ;  /* 0x0000000405048212 */ /* 0x000fc800078e3cff */
[----:B------:R-:W-:-:S05]  /*38df0*/  @!P0 LOP3.LUT R5, R5, R4, RZ, 0x3c, !PT ;  /* 0x0000000405058212 */ /* 0x000fca00078e3cff */
[----:B------:R0:W4:Y:S04]  /*38e00*/  @!P0 LDG.E.U16 R13, desc[UR6][R4.64] ;  /* 0x00000006040d8981 */ /* 0x000128000c1e1500 */
[----:B------:R-:W0:Y:S04]  /*38e10*/  LDL R4, [R1+0x2500] ;  /* 0x0025000001047983 */ /* 0x000e280000100800 */
[----:B------:R-:W0:Y:S01]  /*38e20*/  LDL R5, [R1+0x250c] ;  /* 0x00250c0001057983 */ /* 0x000e220000100800 */
[----:B------:R-:W-:Y:S02]  /*38e30*/  PRMT R12, RZ, 0x7610, R12 ;  /* 0x00007610ff0c7816 */ /* 0x000fe4000000000c */
[----:B0-----:R-:W-:-:S04]  /*38e40*/  @!P1 LOP3.LUT R5, R5, R4, RZ, 0x3c, !PT ;  /* 0x0000000405059212 */ /* 0x001fc800078e3cff */
[----:B------:R-:W-:-:S04]  /*38e50*/  @!P1 LOP3.LUT R4, R5, R4, RZ, 0x3c, !PT ;  /* 0x0000000405049212 */ /* 0x000fc800078e3cff */
[----:B------:R-:W-:Y:S01]  /*38e60*/  @!P1 LOP3.LUT R5, R5, R4, RZ, 0x3c, !PT ;  /* 0x0000000405059212 */ /* 0x000fe200078e3cff */
[----:B----4-:R-:W-:Y:S04]  /*38e70*/  STL [R1+0x62b8], R13 ;  /* 0x0062b80d01007387 */ /* 0x010fe80000100800 */
[----:B------:R0:W4:Y:S04]  /*38e80*/  @!P1 LDG.E.U16 R12, desc[UR6][R4.64] ;  /* 0x00000006040c9981 */ /* 0x000128000c1e1500 */
[----:B------:R-:W0:Y:S04]  /*38e90*/  LDL R4, [R1+0x2578] ;  /* 0x0025780001047983 */ /* 0x000e280000100800 */
[----:B------:R-:W0:Y:S01]  /*38ea0*/  LDL R5, [R1+0x2584] ;  /* 0x0025840001057983 */ /* 0x000e220000100800 */
[----:B------:R-:W-:-:S02]  /*38eb0*/  PRMT R11, RZ, 0x7610, R11 ;  /* 0x00007610ff0b7816 */ /* 0x000fc4000000000b */
        /* <DEDUP_REMOVED lines=15> */
[----:B--2---:R-:W-:-:S02]  /*38fb0*/  PRMT R0, RZ, 0x7610, R0 ;  /* 0x00007610ff007816 */ /* 0x004fc40000000000 */
[----:B0-----:R-:W-:-:S04]  /*38fc0*/  @!P0 LOP3.LUT R5, R5, R4, RZ, 0x3c, !PT ;  /* 0x0000000405058212 */ /* 0x001fc800078e3cff */
[----:B------:R-:W-:-:S04]  /*38fd0*/  @!P0 LOP3.LUT R4, R5, R4, RZ, 0x3c, !PT ;  /* 0x0000000405048212 */ /* 0x000fc800078e3cff */
[----:B------:R-:W-:-:S05]  /*38fe0*/  @!P0 LOP3.LUT R5, R5, R4, RZ, 0x3c, !PT ;  /* 0x0000000405058212 */ /* 0x000fca00078e3cff */
[----:B------:R-:W2:Y:S04]  /*38ff0*/  @!P0 LDG.E.U16 R0, desc[UR6][R4.64] ;  /* 0x0000000604008981 */ /* 0x000ea8000c1e1500 */
[----:B----4-:R-:W-:Y:S04]  /*39000*/  STL [R1+0x62c4], R10 ;  /* 0x0062c40a01007387 */ /* 0x010fe80000100800 */
        /* <DEDUP_REMOVED lines=425> */
[----:B---3--:R-:W-:Y:S02]  /*3aaa0*/  PRMT R2, RZ, 0x7610, R2 ;  /* 0x00007610ff027816 */ /* 0x008fe40000000002 */
[----:B0-----:R-:W-:-:S04]  /*3aab0*/  @!P0 LOP3.LUT R5, R5, R4, RZ, 0x3c, !PT ;  /* 0x0000000405058212 */ /* 0x001fc800078e3cff */
[----:B------:R-:W-:-:S04]  /*3aac0*/  @!P0 LOP3.LUT R4, R5, R4, RZ, 0x3c, !PT ;  /* 0x0000000405048212 */ /* 0x000fc800078e3cff */
[----:B------:R-:W-:-:S05]  /*3aad0*/  @!P0 LOP3.LUT R5, R5, R4, RZ, 0x3c, !PT ;  /* 0x0000000405058212 */ /* 0x000fca00078e3cff */
[----:B------:R-:W3:Y:S04]  /*3aae0*/  @!P0 LDG.E.U16 R2, desc[UR6][R4.64] ;  /* 0x0000000604028981 */ /* 0x000ee8000c1e1500 */
[----:B----4-:R0:W-:Y:S04]  /*3aaf0*/  STL [R1+0x48], R12 ;  /* 0x0000480c01007387 */ /* 0x0101e80000100800 */
[----:B0-----:R-:W4:Y:S04]  /*3ab00*/  LDL R12, [R1+0x231c] ;  /* 0x00231c00010c7983 */ /* 0x001f280000100800 */
        /* <DEDUP_REMOVED lines=36> */
[----:B------:R-:W3:Y:S01]  /*3ad50*/  LDL R5, [R1+0x2310] ;  /* 0x0023100001057983 */ /* 0x000ee20000100800 */
[----:B------:R-:W-:Y:S01]  /*3ad60*/  PRMT R10, RZ, 0x7610, R10 ;  /* 0x00007610ff0a7816 */ /* 0x000fe2000000000a */
[----:B0-----:R-:W-:Y:S02]  /*3ad70*/  @!P1 IMAD.MOV.U32 R4, RZ, RZ, R12 ;  /* 0x000000ffff049224 */ /* 0x001fe400078e000c */
[----:B----4-:R0:W-:Y:S01]  /*3ad80*/  STL [R1+0x34], R14 ;  /* 0x0000340e01007387 */ /* 0x0101e20000100800 */
[----:B--2---:R-:W-:-:S03]  /*3ad90*/  PRMT R0, RZ, 0x7610, R0 ;  /* 0x00007610ff007816 */ /* 0x004fc60000000000 */
[----:B------:R-:W2:Y:S04]  /*3ada0*/  LDL R12, [R1+0x2488] ;  /* 0x00248800010c7983 */ /* 0x000ea80000100800 */
[----:B---3--:R1:W3:Y:S04]  /*3adb0*/  @!P1 LDG.E.U16 R10, desc[UR6][R4.64] ;  /* 0x00000006040a9981 */ /* 0x0082e8000c1e1500 */
[----:B0-----:R-:W4:Y:S04]  /*3adc0*/  LDL R14, [R1+0x241c] ;  /* 0x00241c00010e7983 */ /* 0x001f280000100800 */
[----:B------:R-:W1:Y:S04]  /*3add0*/  LDL R4, [R1+0x2388] ;  /* 0x0023880001047983 */ /* 0x000e680000100800 */
[----:B------:R-:W1:Y:S02]  /*3ade0*/  LDL R5, [R1+0x2394] ;  /* 0x0023940001057983 */ /* 0x000e640000100800 */
[----:B-1----:R-:W-:-:S04]  /*3adf0*/  @!P0 LOP3.LUT R5, R5, R4, RZ, 0x3c, !PT ;  /* 0x0000000405058212 */ /* 0x002fc800078e3cff */
[----:B------:R-:W-:-:S04]  /*3ae00*/  @!P0 LOP3.LUT R4, R5, R4, RZ, 0x3c, !PT ;  /* 0x0000000405048212 */ /* 0x000fc800078e3cff */
[----:B------:R-:W-:-:S05]  /*3ae10*/  @!P0 LOP3.LUT R5, R5, R4, RZ, 0x3c, !PT ;  /* 0x0000000405058212 */ /* 0x000fca00078e3cff */
[----:B------:R-:W2:Y:S04]  /*3ae20*/  @!P0 LDG.E.U16 R0, desc[UR6][R4.64] ;  /* 0x0000000604008981 */ /* 0x000ea8000c1e1500 */
[----:B---3--:R0:W-:Y:S04]  /*3ae30*/  STL [R1+0x30], R10 ;  /* 0x0000300a01007387 */ /* 0x0081e80000100800 */
[----:B0-----:R-:W3:Y:S04]  /*3ae40*/  LDL R10, [R1+0x2494] ;  /* 0x00249400010a7983 */ /* 0x001ee80000100800 */
        /* <DEDUP_REMOVED lines=8> */
[----:B------:R-:W4:Y:S04]  /*3aed0*/  @!P1 LDG.E.U16 R3, desc[UR6][R4.64] ;  /* 0x0000000604039981 */ /* 0x000f28000c1e1500 */
[----:B----4-:R-:W-:Y:S04]  /*3aee0*/  STL [R1+0x20], R3 ;  /* 0x0000200301007387 */ /* 0x010fe80000100800 */
        /* <DEDUP_REMOVED lines=8> */
[----:B------:R-:W-:Y:S02]  /*3af70*/  PRMT R13, RZ, 0x7610, R13 ;  /* 0x00007610ff0d7816 */ /* 0x000fe4000000000d */
[----:B0-----:R-:W-:Y:S02]  /*3af80*/  @!P1 MOV R4, R14 ;  /* 0x0000000e00049202 */ /* 0x001fe40000000f00 */
[----:B------:R-:W-:-:S03]  /*3af90*/  PRMT R9, RZ, 0x7610, R9 ;  /* 0x00007610ff097816 */ /* 0x000fc60000000009 */
[----:B---3--:R0:W3:Y:S02]  /*3afa0*/  @!P1 LDG.E.U16 R13, desc[UR6][R4.64] ;  /* 0x00000006040d9981 */ /* 0x0080e4000c1e1500 */
[----:B0-----:R-:W-:Y:S02]  /*3afb0*/  @!P0 IMAD.MOV.U32 R4, RZ, RZ, R10 ;  /* 0x000000ffff048224 */ /* 0x001fe400078e000a */
[----:B------:R-:W-:-:S05]  /*3afc0*/  @!P0 IMAD.MOV.U32 R5, RZ, RZ, R12 ;  /* 0x000000ffff058224 */ /* 0x000fca00078e000c */
[----:B------:R-:W2:Y:S04]  /*3afd0*/  @!P0 LDG.E.U16 R9, desc[UR6][R4.64] ;  /* 0x0000000604098981 */ /* 0x000ea8000c1e1500 */
[----:B----4-:R0:W-:Y:S04]  /*3afe0*/  STL [R1+0x14], R15 ;  /* 0x0000140f01007387 */ /* 0x0101e80000100800 */
[----:B------:R-:W4:Y:S04]  /*3aff0*/  LDL R14, [R1+0x2510] ;  /* 0x00251000010e7983 */ /* 0x000f280000100800 */
[----:B0-----:R-:W4:Y:S04]  /*3b000*/  LDL R15, [R1+0x2514] ;  /* 0x00251400010f7983 */ /* 0x001f280000100800 */
[----:B---3--:R0:W-:Y:S04]  /*3b010*/  STL [R1+0x10], R13 ;  /* 0x0000100d01007387 */ /* 0x0081e80000100800 */
[----:B------:R-:W3:Y:S04]  /*3b020*/  LDL R4, [R1+0x2490] ;  /* 0x0024900001047983 */ /* 0x000ee80000100800 */
[----:B------:R-:W3:Y:S04]  /*3b030*/  LDL R5, [R1+0x249c] ;  /* 0x00249c0001057983 */ /* 0x000ee80000100800 */
[----:B------:R-:W4:Y:S04]  /*3b040*/  LDL R12, [R1+0x2588] ;  /* 0x00258800010c7983 */ /* 0x000f280000100800 */
[----:B------:R-:W4:Y:S04]  /*3b050*/  LDL R10, [R1+0x2594] ;  /* 0x00259400010a7983 */ /* 0x000f280000100800 */
[----:B0-----:R-:W4:Y:S04]  /*3b060*/  LDL R13, [R1+0x251c] ;  /* 0x00251c00010d7983 */ /* 0x001f280000100800 */
[----:B--2---:R0:W-:Y:S04]  /*3b070*/  STL [R1+0x6244], R9 ;  /* 0x0062440901007387 */ /* 0x0041e80000100800 */
[----:B0-----:R-:W2:Y:S01]  /*3b080*/  LDL R9, [R1+0x2508] ;  /* 0x0025080001097983 */ /* 0x001ea20000100800 */
[----:B------:R-:W-:-:S02]  /*3b090*/  PRMT R8, RZ, 0x7610, R8 ;  /* 0x00007610ff087816 */ /* 0x000fc40000000008 */
[----:B------:R-:W-:Y:S02]  /*3b0a0*/  PRMT R7, RZ, 0x7610, R7 ;  /* 0x00007610ff077816 */ /* 0x000fe40000000007 */
[----:B---3--:R-:W-:-:S04]  /*3b0b0*/  @!P1 LOP3.LUT R5, R5, R4, RZ, 0x3c, !PT ;  /* 0x0000000405059212 */ /* 0x008fc800078e3cff */
[----:B------:R-:W-:-:S04]  /*3b0c0*/  @!P1 LOP3.LUT R4, R5, R4, RZ, 0x3c, !PT ;  /* 0x0000000405049212 */ /* 0x000fc800078e3cff */
[----:B------:R-:W-:-:S05]  /*3b0d0*/  @!P1 LOP3.LUT R5, R5, R4, RZ, 0x3c, !PT ;  /* 0x0000000405059212 */ /* 0x000fca00078e3cff */
[----:B------:R4:W3:Y:S02]  /*3b0e0*/  @!P1 LDG.E.U16 R8, desc[UR6][R4.64] ;  /* 0x0000000604089981 */ /* 0x0008e4000c1e1500 */
[----:B----4-:R-:W-:Y:S02]  /*3b0f0*/  @!P0 IMAD.MOV.U32 R4, RZ, RZ, R15 ;  /* 0x000000ffff048224 */ /* 0x010fe400078e000f */
[----:B--2---:R-:W-:-:S05]  /*3b100*/  @!P0 IMAD.MOV.U32 R5, RZ, RZ, R9 ;  /* 0x000000ffff058224 */ /* 0x004fca00078e0009 */
[----:B------:R0:W2:Y:S01]  /*3b110*/  @!P0 LDG.E.U16 R7, desc[UR6][R4.64] ;  /* 0x0000000604078981 */ /* 0x0000a2000c1e1500 */
[----:B------:R-:W-:Y:S01]  /*3b120*/  PRMT R6, RZ, 0x7610, R6 ;  /* 0x00007610ff067816 */ /* 0x000fe20000000006 */
[----:B------:R-:W-:Y:S02]  /*3b130*/  @!P1 IMAD.MOV.U32 R15, RZ, RZ, R14 ;  /* 0x000000ffff0f9224 */ /* 0x000fe400078e000e */
[----:B------:R-:W-:-:S05]  /*3b140*/  @!P1 IMAD.MOV.U32 R14, RZ, RZ, R13 ;  /* 0x000000ffff0e9224 */ /* 0x000fca00078e000d */
[----:B------:R1:W4:Y:S01]  /*3b150*/  @!P1 LDG.E.U16 R6, desc[UR6][R14.64] ;  /* 0x000000060e069981 */ /* 0x000322000c1e1500 */
[----:B0-----:R-:W-:Y:S01]  /*3b160*/  PRMT R5, RZ, 0x7610, R5 ;  /* 0x00007610ff057816 */ /* 0x001fe20000000005 */
[----:B-1----:R-:W-:Y:S02]  /*3b170*/  @!P0 IMAD.MOV.U32 R14, RZ, RZ, R10 ;  /* 0x000000ffff0e8224 */ /* 0x002fe400078e000a */
[----:B------:R-:W-:-:S05]  /*3b180*/  @!P0 IMAD.MOV.U32 R15, RZ, RZ, R12 ;  /* 0x000000ffff0f8224 */ /* 0x000fca00078e000c */
[----:B------:R-:W4:Y:S04]  /*3b190*/  @!P0 LDG.E.U16 R5, desc[UR6][R14.64] ;  /* 0x000000060e058981 */ /* 0x000f28000c1e1500 */
[----:B---3--:R0:W-:Y:S04]  /*3b1a0*/  STL [R1+0x6248], R8 ;  /* 0x0062480801007387 */ /* 0x0081e80000100800 */
[----:B0-----:R-:W3:Y:S04]  /*3b1b0*/  LDL R8, [R1+0x259c] ;  /* 0x00259c0001087983 */ /* 0x001ee80000100800 */
[----:B--2---:R0:W-:Y:S04]  /*3b1c0*/  STL [R1+0x624c], R7 ;  /* 0x00624c0701007387 */ /* 0x0041e80000100800 */
[----:B0-----:R-:W2:Y:S04]  /*3b1d0*/  LDL R7, [R1+0x2590] ;  /* 0x0025900001077983 */ /* 0x001ea80000100800 */
[----:B----4-:R-:W-:Y:S01]  /*3b1e0*/  STL [R1+0x6250], R6 ;  /* 0x0062500601007387 */ /* 0x010fe20000100800 */
[----:B------:R-:W-:-:S03]  /*3b1f0*/  PRMT R4, RZ, 0x7610, R4 ;  /* 0x00007610ff047816 */ /* 0x000fc60000000004 */
[----:B------:R-:W4:Y:S04]  /*3b200*/  LDL R13, [R1+0x1a90] ;  /* 0x001a9000010d7983 */ /* 0x000f280000100800 */
[----:B------:R-:W4:Y:S04]  /*3b210*/  LDL R12, [R1+0x1a94] ;  /* 0x001a9400010c7983 */ /* 0x000f280000100800 */
[----:B------:R-:W4:Y:S04]  /*3b220*/  LDL R10, [R1+0x1a18] ;  /* 0x001a1800010a7983 */ /* 0x000f280000100800 */
[----:B------:R-:W4:Y:S04]  /*3b230*/  LDL R9, [R1+0x1a1c] ;  /* 0x001a1c0001097983 */ /* 0x000f280000100800 */
[----:B------:R0:W-:Y:S04]  /*3b240*/  STL [R1+0x6254], R5 ;  /* 0x0062540501007387 */ /* 0x0001e80000100800 */
[----:B0-----:R-:W4:Y:S01]  /*3b250*/  LDL R5, [R1+0x1a9c] ;  /* 0x001a9c0001057983 */ /* 0x001f220000100800 */
[----:B---3--:R-:W-:-:S02]  /*3b260*/  @!P1 IMAD.MOV.U32 R14, RZ, RZ, R8 ;  /* 0x000000ffff0e9224 */ /* 0x008fc400078e0008 */
[----:B--2---:R-:W-:Y:S01]  /*3b270*/  @!P1 IMAD.MOV.U32 R15, RZ, RZ, R7 ;  /* 0x000000ffff0f9224 */ /* 0x004fe200078e0007 */
[----:B------:R-:W-:Y:S01]  /*3b280*/  PRMT R6, RZ, 0x7610, R6 ;  /* 0x00007610ff067816 */ /* 0x000fe20000000006 */
[----:B------:R-:W2:Y:S04]  /*3b290*/  LDL R8, [R1+0x1a10] ;  /* 0x001a100001087983 */ /* 0x000ea80000100800 */
[----:B------:R4:W3:Y:S04]  /*3b2a0*/  @!P1 LDG.E.U16 R4, desc[UR6][R14.64] ;  /* 0x000000060e049981 */ /* 0x0008e8000c1e1500 */
[----:B------:R-:W2:Y:S04]  /*3b2b0*/  LDL R7, [R1+0x1a14] ;  /* 0x001a140001077983 */ /* 0x000ea80000100800 */
[----:B------:R-:W3:Y:S01]  /*3b2c0*/  LDL R15, [R1+0x1a98] ;  /* 0x001a9800010f7983 */ /* 0x000ee20000100800 */
[----:B----4-:R-:W-:-:S05]  /*3b2d0*/  @!P0 MOV R14, R5 ;  /* 0x00000005000e8202 */ /* 0x010fca0000000f00 */
[----:B---3--:R0:W3:Y:S04]  /*3b2e0*/  @!P0 LDG.E.U16 R6, desc[UR6][R14.64] ;  /* 0x000000060e068981 */ /* 0x0080e8000c1e1500 */
[----:B------:R-:W-:Y:S01]  /*3b2f0*/  STL [R1+0x6258], R4 ;  /* 0x0062580401007387 */ /* 0x000fe20000100800 */
[----:B------:R-:W-:Y:S02]  /*3b300*/  PRMT R11, RZ, 0x7610, R11 ;  /* 0x00007610ff0b7816 */ /* 0x000fe4000000000b */
[----:B------:R-:W-:Y:S01]  /*3b310*/  PRMT R29, RZ, 0x7610, R29 ;  /* 0x00007610ff1d7816 */ /* 0x000fe2000000001d */
[----:B0-----:R-:W-:Y:S02]  /*3b320*/  @!P1 IMAD.MOV.U32 R14, RZ, RZ, R12 ;  /* 0x000000ffff0e9224 */ /* 0x001fe400078e000c */
[----:B------:R-:W-:-:S05]  /*3b330*/  @!P1 IMAD.MOV.U32 R15, RZ, RZ, R13 ;  /* 0x000000ffff0f9224 */ /* 0x000fca00078e000d */
[----:B------:R0:W4:Y:S02]  /*3b340*/  @!P1 LDG.E.U16 R11, desc[UR6][R14.64] ;  /* 0x000000060e0b9981 */ /* 0x000124000c1e1500 */
[----:B0-----:R-:W-:Y:S02]  /*3b350*/  @!P0 IMAD.MOV.U32 R14, RZ, RZ, R9 ;  /* 0x000000ffff0e8224 */ /* 0x001fe400078e0009 */
[----:B------:R-:W-:-:S05]  /*3b360*/  @!P0 IMAD.MOV.U32 R15, RZ, RZ, R10 ;  /* 0x000000ffff0f8224 */ /* 0x000fca00078e000a */
[----:B------:R2:W4:Y:S04]  /*3b370*/  @!P0 LDG.E.U16 R29, desc[UR6][R14.64] ;  /* 0x000000060e1d8981 */ /* 0x000528000c1e1500 */
[----:B---3--:R0:W-:Y:S04]  /*3b380*/  STL [R1+0x4], R6 ;  /* 0x0000040601007387 */ /* 0x0081e80000100800 */
[----:B------:R-:W3:Y:S04]  /*3b390*/  LDL R5, [R1+0x199c] ;  /* 0x00199c0001057983 */ /* 0x000ee80000100800 */
[----:B------:R-:W3:Y:S04]  /*3b3a0*/  LDL R10, [R1+0x1990] ;  /* 0x00199000010a7983 */ /* 0x000ee80000100800 */
[----:B------:R-:W3:Y:S04]  /*3b3b0*/  LDL R9, [R1+0x1994] ;  /* 0x0019940001097983 */ /* 0x000ee80000100800 */
[----:B0-----:R-:W3:Y:S01]  /*3b3c0*/  LDL R6, [R1+0x1998] ;  /* 0x0019980001067983 */ /* 0x001ee20000100800 */
[----:B------:R-:W-:Y:S01]  /*3b3d0*/  PRMT R28, RZ, 0x7610, R28 ;  /* 0x00007610ff1c7816 */ /* 0x000fe2000000001c */
[----:B--2---:R-:W-:-:S02]  /*3b3e0*/  @!P1 IMAD.MOV.U32 R14, RZ, RZ, R7 ;  /* 0x000000ffff0e9224 */ /* 0x004fc400078e0007 */
[----:B------:R-:W-:-:S05]  /*3b3f0*/  @!P1 IMAD.MOV.U32 R15, RZ, RZ, R8 ;  /* 0x000000ffff0f9224 */ /* 0x000fca00078e0008 */
[----:B------:R3:W2:Y:S01]  /*3b400*/  @!P1 LDG.E.U16 R28, desc[UR6][R14.64] ;  /* 0x000000060e1c9981 */ /* 0x0006a2000c1e1500 */
[----:B------:R-:W-:Y:S02]  /*3b410*/  PRMT R27, RZ, 0x7610, R27 ;  /* 0x00007610ff1b7816 */ /* 0x000fe4000000001b */
[----:B------:R-:W-:Y:S01]  /*3b420*/  PRMT R26, RZ, 0x7610, R26 ;  /* 0x00007610ff1a7816 */ /* 0x000fe2000000001a */
[----:B----4-:R-:W-:Y:S04]  /*3b430*/  STL [R1+0x6240], R29 ;  /* 0x0062401d01007387 */ /* 0x010fe80000100800 */
[----:B------:R-:W4:Y:S04]  /*3b440*/  LDL R8, [R1+0x1918] ;  /* 0x0019180001087983 */ /* 0x000f280000100800 */
[----:B------:R-:W4:Y:S01]  /*3b450*/  LDL R7, [R1+0x191c] ;  /* 0x00191c0001077983 */ /* 0x000f220000100800 */
[----:B---3--:R-:W-:-:S02]  /*3b460*/  @!P0 IMAD.MOV.U32 R14, RZ, RZ, R5 ;  /* 0x000000ffff0e8224 */ /* 0x008fc400078e0005 */
[----:B------:R-:W-:-:S05]  /*3b470*/  @!P0 IMAD.MOV.U32 R15, RZ, RZ, R6 ;  /* 0x000000ffff0f8224 */ /* 0x000fca00078e0006 */
[----:B------:R0:W3:Y:S02]  /*3b480*/  @!P0 LDG.E.U16 R27, desc[UR6][R14.64] ;  /* 0x000000060e1b8981 */ /* 0x0000e4000c1e1500 */
[----:B0-----:R-:W-:Y:S02]  /*3b490*/  @!P1 IMAD.MOV.U32 R14, RZ, RZ, R9 ;  /* 0x000000ffff0e9224 */ /* 0x001fe400078e0009 */
[----:B------:R-:W-:-:S05]  /*3b4a0*/  @!P1 IMAD.MOV.U32 R15, RZ, RZ, R10 ;  /* 0x000000ffff0f9224 */ /* 0x000fca00078e000a */
[----:B------:R4:W3:Y:S04]  /*3b4b0*/  @!P1 LDG.E.U16 R26, desc[UR6][R14.64] ;  /* 0x000000060e1a9981 */ /* 0x0008e8000c1e1500 */
[----:B--2---:R-:W-:Y:S04]  /*3b4c0*/  STL [R1+0x625c], R28 ;  /* 0x00625c1c01007387 */ /* 0x004fe80000100800 */
[----:B------:R-:W2:Y:S04]  /*3b4d0*/  LDL R12, [R1+0x1910] ;  /* 0x00191000010c7983 */ /* 0x000ea80000100800 */
[----:B------:R0:W-:Y:S04]  /*3b4e0*/  STL [R1], R11 ;  /* 0x0000000b01007387 */ /* 0x0001e80000100800 */
[----:B------:R-:W2:Y:S04]  /*3b4f0*/  LDL R6, [R1+0x1898] ;  /* 0x0018980001067983 */ /* 0x000ea80000100800 */
[----:B------:R-:W2:Y:S04]  /*3b500*/  LDL R5, [R1+0x189c] ;  /* 0x00189c0001057983 */ /* 0x000ea80000100800 */
[----:B0-----:R-:W2:Y:S01]  /*3b510*/  LDL R11, [R1+0x1914] ;  /* 0x00191400010b7983 */ /* 0x001ea20000100800 */
[----:B----4-:R-:W-:Y:S01]  /*3b520*/  @!P0 MOV R14, R7 ;  /* 0x00000007000e8202 */ /* 0x010fe20000000f00 */
[----:B------:R-:W-:-:S02]  /*3b530*/  @!P0 IMAD.MOV.U32 R15, RZ, RZ, R8 ;  /* 0x000000ffff0f8224 */ /* 0x000fc400078e0008 */
[----:B---3--:R-:W-:Y:S04]  /*3b540*/  STL [R1+0x6260], R27 ;  /* 0x0062601b01007387 */ /* 0x008fe80000100800 */
[----:B------:R-:W3:Y:S04]  /*3b550*/  LDL R10, [R1+0x1890] ;  /* 0x00189000010a7983 */ /* 0x000ee80000100800 */
[----:B------:R-:W4:Y:S04]  /*3b560*/  LDL R9, [R1+0x1894] ;  /* 0x0018940001097983 */ /* 0x000f280000100800 */
[----:B------:R-:W-:Y:S04]  /*3b570*/  STL [R1+0x6264], R26 ;  /* 0x0062641a01007387 */ /* 0x000fe80000100800 */
[----:B------:R-:W4:Y:S04]  /*3b580*/  LDL R8, [R1+0x1818] ;  /* 0x0018180001087983 */ /* 0x000f280000100800 */
[----:B------:R-:W4:Y:S01]  /*3b590*/  LDL R7, [R1+0x181c] ;  /* 0x00181c0001077983 */ /* 0x000f220000100800 */
[----:B------:R-:W-:-:S02]  /*3b5a0*/  PRMT R25, RZ, 0x7610, R25 ;  /* 0x00007610ff197816 */ /* 0x000fc40000000019 */
[----:B------:R-:W-:-:S04]  /*3b5b0*/  PRMT R24, RZ, 0x7610, R24 ;  /* 0x00007610ff187816 */ /* 0x000fc80000000018 */
[----:B------:R2:W4:Y:S01]  /*3b5c0*/  @!P0 LDG.E.U16 R25, desc[UR6][R14.64] ;  /* 0x000000060e198981 */ /* 0x000522000c1e1500 */
[----:B------:R-:W-:Y:S01]  /*3b5d0*/  PRMT R23, RZ, 0x7610, R23 ;  /* 0x00007610ff177816 */ /* 0x000fe20000000017 */
[----:B--2---:R-:W-:Y:S02]  /*3b5e0*/  @!P1 IMAD.MOV.U32 R14, RZ, RZ, R11 ;  /* 0x000000ffff0e9224 */ /* 0x004fe400078e000b */
[----:B------:R-:W-:-:S05]  /*3b5f0*/  @!P1 IMAD.MOV.U32 R15, RZ, RZ, R12 ;  /* 0x000000ffff0f9224 */ /* 0x000fca00078e000c */
[----:B------:R0:W2:Y:S01]  /*3b600*/  @!P1 LDG.E.U16 R24, desc[UR6][R14.64] ;  /* 0x000000060e189981 */ /* 0x0000a2000c1e1500 */
[----:B------:R-:W-:Y:S01]  /*3b610*/  PRMT R22, RZ, 0x7610, R22 ;  /* 0x00007610ff167816 */ /* 0x000fe20000000016 */
[----:B0-----:R-:W-:Y:S02]  /*3b620*/  @!P0 IMAD.MOV.U32 R14, RZ, RZ, R5 ;  /* 0x000000ffff0e8224 */ /* 0x001fe400078e0005 */
[----:B------:R-:W-:-:S05]  /*3b630*/  @!P0 IMAD.MOV.U32 R15, RZ, RZ, R6 ;  /* 0x000000ffff0f8224 */ /* 0x000fca00078e0006 */
[----:B------:R3:W2:Y:S01]  /*3b640*/  @!P0 LDG.E.U16 R23, desc[UR6][R14.64] ;  /* 0x000000060e178981 */ /* 0x0006a2000c1e1500 */
[----:B------:R-:W-:Y:S01]  /*3b650*/  PRMT R18, RZ, 0x7610, R18 ;  /* 0x00007610ff127816 */ /* 0x000fe20000000012 */
[----:B---3--:R-:W-:Y:S02]  /*3b660*/  @!P1 IMAD.MOV.U32 R15, RZ, RZ, R10 ;  /* 0x000000ffff0f9224 */ /* 0x008fe400078e000a */
[----:B----4-:R-:W-:-:S05]  /*3b670*/  @!P1 IMAD.MOV.U32 R14, RZ, RZ, R9 ;  /* 0x000000ffff0e9224 */ /* 0x010fca00078e0009 */
[----:B------:R0:W3:Y:S02]  /*3b680*/  @!P1 LDG.E.U16 R22, desc[UR6][R14.64] ;  /* 0x000000060e169981 */ /* 0x0000e4000c1e1500 */
[----:B0-----:R-:W-:Y:S02]  /*3b690*/  @!P0 IMAD.MOV.U32 R15, RZ, RZ, R8 ;  /* 0x000000ffff0f8224 */ /* 0x001fe400078e0008 */
[----:B------:R-:W-:-:S05]  /*3b6a0*/  @!P0 IMAD.MOV.U32 R14, RZ, RZ, R7 ;  /* 0x000000ffff0e8224 */ /* 0x000fca00078e0007 */
[----:B------:R-:W4:Y:S04]  /*3b6b0*/  @!P0 LDG.E.U16 R18, desc[UR6][R14.64] ;  /* 0x000000060e128981 */ /* 0x000f28000c1e1500 */
[----:B------:R-:W-:Y:S04]  /*3b6c0*/  STL [R1+0x6268], R25 ;  /* 0x0062681901007387 */ /* 0x000fe80000100800 */
[----:B--2---:R-:W-:Y:S04]  /*3b6d0*/  STL [R1+0x626c], R24 ;  /* 0x00626c1801007387 */ /* 0x004fe80000100800 */
[----:B------:R-:W2:Y:S04]  /*3b6e0*/  LDL R6, [R1+0x1810] ;  /* 0x0018100001067983 */ /* 0x000ea80000100800 */
[----:B------:R-:W2:Y:S04]  /*3b6f0*/  LDL R5, [R1+0x1814] ;  /* 0x0018140001057983 */ /* 0x000ea80000100800 */
[----:B------:R0:W-:Y:S04]  /*3b700*/  STL [R1+0x6270], R23 ;  /* 0x0062701701007387 */ /* 0x0001e80000100800 */
[----:B------:R-:W2:Y:S04]  /*3b710*/  LDL R13, [R1+0x179c] ;  /* 0x00179c00010d7983 */ /* 0x000ea80000100800 */
[----:B0-----:R-:W2:Y:S04]  /*3b720*/  LDL R23, [R1+0x1798] ;  /* 0x0017980001177983 */ /* 0x001ea80000100800 */
[----:B---3--:R-:W-:Y:S04]  /*3b730*/  STL [R1+0x6274], R22 ;  /* 0x0062741601007387 */ /* 0x008fe80000100800 */
[----:B------:R-:W3:Y:S04]  /*3b740*/  LDL R12, [R1+0x1790] ;  /* 0x00179000010c7983 */ /* 0x000ee80000100800 */
[----:B------:R-:W3:Y:S04]  /*3b750*/  LDL R11, [R1+0x1794] ;  /* 0x00179400010b7983 */ /* 0x000ee80000100800 */
[----:B------:R-:W3:Y:S04]  /*3b760*/  LDL R10, [R1+0x1718] ;  /* 0x00171800010a7983 */ /* 0x000ee80000100800 */
[----:B------:R-:W3:Y:S04]  /*3b770*/  LDL R9, [R1+0x171c] ;  /* 0x00171c0001097983 */ /* 0x000ee80000100800 */
[----:B----4-:R-:W-:Y:S04]  /*3b780*/  STL [R1+0x6278], R18 ;  /* 0x0062781201007387 */ /* 0x010fe80000100800 */
[----:B------:R-:W4:Y:S04]  /*3b790*/  LDL R8, [R1+0x1710] ;  /* 0x0017100001087983 */ /* 0x000f280000100800 */
[----:B------:R-:W4:Y:S01]  /*3b7a0*/  LDL R7, [R1+0x1714] ;  /* 0x0017140001077983 */ /* 0x000f220000100800 */
[----:B------:R-:W-:-:S02]  /*3b7b0*/  PRMT R16, RZ, 0x7610, R16 ;  /* 0x00007610ff107816 */ /* 0x000fc40000000010 */
[----:B------:R-:W-:Y:S02]  /*3b7c0*/  PRMT R17, RZ, 0x7610, R17 ;  /* 0x00007610ff117816 */ /* 0x000fe40000000011 */
[----:B------:R-:W-:Y:S02]  /*3b7d0*/  PRMT R19, RZ, 0x7610, R19 ;  /* 0x00007610ff137816 */ /* 0x000fe40000000013 */
[----:B--2---:R-:W-:Y:S01]  /*3b7e0*/  @!P1 MOV R15, R6 ;  /* 0x00000006000f9202 */ /* 0x004fe20000000f00 */
[----:B------:R-:W-:Y:S01]  /*3b7f0*/  @!P1 IMAD.MOV.U32 R14, RZ, RZ, R5 ;  /* 0x000000ffff0e9224 */ /* 0x000fe200078e0005 */
[----:B------:R-:W-:Y:S02]  /*3b800*/  PRMT R20, RZ, 0x7610, R20 ;  /* 0x00007610ff147816 */ /* 0x000fe40000000014 */
[----:B------:R-:W-:Y:S01]  /*3b810*/  PRMT R21, RZ, 0x7610, R21 ;  /* 0x00007610ff157816 */ /* 0x000fe20000000015 */
[----:B------:R-:W2:Y:S04]  /*3b820*/  LDL R6, [R1+0x25f0] ;  /* 0x0025f00001067983 */ /* 0x000ea80000100800 */
[----:B------:R0:W2:Y:S04]  /*3b830*/  @!P1 LDG.E.U16 R16, desc[UR6][R14.64] ;  /* 0x000000060e109981 */ /* 0x0000a8000c1e1500 */
[----:B------:R-:W2:Y:S01]  /*3b840*/  LDL R5, [R1+0x25f8] ;  /* 0x0025f80001057983 */ /* 0x000ea20000100800 */
[----:B0-----:R-:W-:-:S02]  /*3b850*/  @!P0 IMAD.MOV.U32 R14, RZ, RZ, R13 ;  /* 0x000000ffff0e8224 */ /* 0x001fc400078e000d */
[----:B------:R-:W-:-:S05]  /*3b860*/  @!P0 IMAD.MOV.U32 R15, RZ, RZ, R23 ;  /* 0x000000ffff0f8224 */ /* 0x000fca00078e0017 */
[----:B------:R3:W2:Y:S02]  /*3b870*/  @!P0 LDG.E.U16 R17, desc[UR6][R14.64] ;  /* 0x000000060e118981 */ /* 0x0006a4000c1e1500 */
[----:B---3--:R-:W-:Y:S02]  /*3b880*/  @!P1 IMAD.MOV.U32 R15, RZ, RZ, R12 ;  /* 0x000000ffff0f9224 */ /* 0x008fe400078e000c */
[----:B------:R-:W-:-:S05]  /*3b890*/  @!P1 IMAD.MOV.U32 R14, RZ, RZ, R11 ;  /* 0x000000ffff0e9224 */ /* 0x000fca00078e000b */
[----:B------:R0:W3:Y:S02]  /*3b8a0*/  @!P1 LDG.E.U16 R19, desc[UR6][R14.64] ;  /* 0x000000060e139981 */ /* 0x0000e4000c1e1500 */
[----:B0-----:R-:W-:Y:S02]  /*3b8b0*/  @!P0 IMAD.MOV.U32 R14, RZ, RZ, R9 ;  /* 0x000000ffff0e8224 */ /* 0x001fe400078e0009 */
[----:B------:R-:W-:-:S05]  /*3b8c0*/  @!P0 IMAD.MOV.U32 R15, RZ, RZ, R10 ;  /* 0x000000ffff0f8224 */ /* 0x000fca00078e000a */
[----:B------:R4:W3:Y:S02]  /*3b8d0*/  @!P0 LDG.E.U16 R20, desc[UR6][R14.64] ;  /* 0x000000060e148981 */ /* 0x0008e4000c1e1500 */
[----:B----4-:R-:W-:Y:S02]  /*3b8e0*/  @!P1 IMAD.MOV.U32 R14, RZ, RZ, R7 ;  /* 0x000000ffff0e9224 */ /* 0x010fe400078e0007 */
[----:B------:R-:W-:-:S05]  /*3b8f0*/  @!P1 IMAD.MOV.U32 R15, RZ, RZ, R8 ;  /* 0x000000ffff0f9224 */ /* 0x000fca00078e0008 */
[----:B------:R0:W4:Y:S04]  /*3b900*/  @!P1 LDG.E.U16 R21, desc[UR6][R14.64] ;  /* 0x000000060e159981 */ /* 0x000128000c1e1500 */
[----:B--2---:R-:W-:Y:S01]  /*3b910*/  STL [R1+0x627c], R16 ;  /* 0x00627c1001007387 */ /* 0x004fe20000100800 */
[----:B0-----:R-:W-:Y:S02]  /*3b920*/  @!P1 IMAD.MOV.U32 R14, RZ, RZ, R5 ;  /* 0x000000ffff0e9224 */ /* 0x001fe400078e0005 */
[----:B------:R-:W-:Y:S01]  /*3b930*/  @!P1 IMAD.MOV.U32 R15, RZ, RZ, R6 ;  /* 0x000000ffff0f9224 */ /* 0x000fe200078e0006 */
[----:B------:R-:W-:Y:S01]  /*3b940*/  STL [R1+0x6280], R17 ;  /* 0x0062801101007387 */ /* 0x000fe20000100800 */
[----:B------:R-:W-:-:S06]  /*3b950*/  PRMT R0, RZ, 0x7610, R0 ;  /* 0x00007610ff007816 */ /* 0x000fcc0000000000 */
[----:B------:R-:W2:Y:S04]  /*3b960*/  @!P1 LDG.E.U16 R0, desc[UR6][R14.64] ;  /* 0x000000060e009981 */ /* 0x000ea8000c1e1500 */
[----:B---3--:R-:W-:Y:S04]  /*3b970*/  STL [R1+0x6284], R19 ;  /* 0x0062841301007387 */ /* 0x008fe80000100800 */
[----:B------:R-:W-:Y:S04]  /*3b980*/  STL [R1+0x6288], R20 ;  /* 0x0062881401007387 */ /* 0x000fe80000100800 */
[----:B----4-:R-:W-:Y:S04]  /*3b990*/  STL [R1+0x628c], R21 ;  /* 0x00628c1501007387 */ /* 0x010fe80000100800 */
[----:B------:R-:W3:Y:S04]  /*3b9a0*/  LDL R6, [R1+0x25e8] ;  /* 0x0025e80001067983 */ /* 0x000ee80000100800 */
[----:B------:R-:W4:Y:S01]  /*3b9b0*/  LDL R5, [R1+0x25f4] ;  /* 0x0025f40001057983 */ /* 0x000f220000100800 */
[----:B------:R-:W-:-:S03]  /*3b9c0*/  PRMT R4, RZ, 0x7610, R4 ;  /* 0x00007610ff047816 */ /* 0x000fc60000000004 */
        /* <DEDUP_REMOVED lines=100> */
[----:B---3--:R-:W-:Y:S01]  /*3c010*/  @!P0 IMAD.MOV.U32 R15, RZ, RZ, R6 ;  /* 0x000000ffff0f8224 */ /* 0x008fe200078e0006 */
[----:B----4-:R-:W-:-:S05]  /*3c020*/  @!P0 MOV R14, R5 ;  /* 0x00000005000e8202 */ /* 0x010fca0000000f00 */
[----:B------:R-:W2:Y:S04]  /*3c030*/  @!P0 LDG.E.U16 R4, desc[UR6][R14.64] ;  /* 0x000000060e048981 */ /* 0x000ea8000c1e1500 */
        /* <DEDUP_REMOVED lines=121> */
[----:B0-----:R-:W3:Y:S04]  /*3c7d0*/  LDL.LU R0, [R1+0x390] ;  /* 0x0003900001007983 */ /* 0x001ee80000300800 */
        /* <DEDUP_REMOVED lines=14> */
[----:B--2---:R0:W-:Y:S04]  /*3c8c0*/  STL [R1+0x75c], R4 ;  /* 0x00075c0401007387 */ /* 0x0041e80000100800 */
        /* <DEDUP_REMOVED lines=52> */
[----:B------:R-:W0:Y:S03]  /*3cc10*/  S2R R3, SR_TID.X ;  /* 0x0000000000037919 */ /* 0x000e260000002100 */
        /* <DEDUP_REMOVED lines=32> */
[----:B0-----:R-:W-:-:S03]  /*3ce20*/  LOP3.LUT R3, R3, 0x3f, RZ, 0xc0, !PT ;  /* 0x0000003f03037812 */ /* 0x001fc600078ec0ff */
[----:B------:R-:W-:Y:S04]  /*3ce30*/  STL [R1+0x612c], R14 ;  /* 0x00612c0e01007387 */ /* 0x000fe80000100800 */
[----:B------:R-:W-:Y:S04]  /*3ce40*/  STL [R1+0x6134], R14 ;  /* 0x0061340e01007387 */ /* 0x000fe80000100800 */
[----:B------:R-:W-:Y:S04]  /*3ce50*/  STL [R1+0x613c], R14 ;  /* 0x00613c0e01007387 */ /* 0x000fe80000100800 */
[----:B------:R-:W-:Y:S04]  /*3ce60*/  STL [R1+0x6144], R14 ;  /* 0x0061440e01007387 */ /* 0x000fe80000100800 */
[----:B------:R-:W-:Y:S01]  /*3ce70*/  STL [R1+0x614c], R14 ;  /* 0x00614c0e01007387 */ /* 0x000fe20000100800 */
[----:B------:R-:W-:-:S03]  /*3ce80*/  IMAD.SHL.U32 R3, R3, 0x2, RZ ;  /* 0x0000000203037824 */ /* 0x000fc600078e00ff */
[----:B------:R-:W-:Y:S04]  /*3ce90*/  STL [R1+0x6154], R14 ;  /* 0x0061540e01007387 */ /* 0x000fe80000100800 */
[----:B------:R-:W-:Y:S04]  /*3cea0*/  STL [R1+0x615c], R14 ;  /* 0x00615c0e01007387 */ /* 0x000fe80000100800 */
[----:B------:R-:W-:Y:S04]  /*3ceb0*/  STL [R1+0x6164], R14 ;  /* 0x0061640e01007387 */ /* 0x000fe80000100800 */
[----:B------:R-:W-:Y:S04]  /*3cec0*/  STL [R1+0x616c], R14 ;  /* 0x00616c0e01007387 */ /* 0x000fe80000100800 */
[----:B------:R-:W-:Y:S04]  /*3ced0*/  STL [R1+0x6174], R14 ;  /* 0x0061740e01007387 */ /* 0x000fe80000100800 */
[----:B------:R-:W-:Y:S01]  /*3cee0*/  STL [R1+0x617c], R14 ;  /* 0x00617c0e01007387 */ /* 0x000fe20000100800 */
[----:B------:R-:W-:-:S03]  /*3cef0*/  LOP3.LUT R11, R3, 0x60, RZ, 0x3c, !PT ;  /* 0x00000060030b7812 */ /* 0x000fc600078e3cff */
        /* <DEDUP_REMOVED lines=14> */
[----:B---3--:R-:W-:Y:S04]  /*3cfe0*/  STS.U16 [R11+UR4+0x12600], R0 ;  /* 0x012600000b007988 */ /* 0x008fe80008000404 */
[----:B----4-:R-:W-:Y:S04]  /*3cff0*/  STS.U16 [R11+UR4+0x12680], R21 ;  /* 0x012680150b007988 */ /* 0x010fe80008000404 */
        /* <DEDUP_REMOVED lines=8> */
[----:B------:R-:W-:Y:S04]  /*3d080*/  STL [R1+0x61f4], R14 ;  /* 0x0061f40e01007387 */ /* 0x000fe80000100800 */
        /* <DEDUP_REMOVED lines=10> */
[----:B------:R-:W-:Y:S04]  /*3d130*/  STL [R1+0x6224], R14 ;  /* 0x0062240e01007387 */ /* 0x000fe80000100800 */
[----:B------:R-:W-:Y:S04]  /*3d140*/  STL [R1+0x622c], R14 ;  /* 0x00622c0e01007387 */ /* 0x000fe80000100800 */
[----:B------:R-:W-:Y:S04]  /*3d150*/  STL [R1+0x6234], R14 ;  /* 0x0062340e01007387 */ /* 0x000fe80000100800 */
[----:B------:R-:W-:Y:S04]  /*3d160*/  STL [R1+0x623c], R14 ;  /* 0x00623c0e01007387 */ /* 0x000fe80000100800 */
[----:B------:R-:W-:Y:S04]  /*3d170*/  STL [R1+0x5ecc], R15 ;  /* 0x005ecc0f01007387 */ /* 0x000fe80000100800 */
[----:B------:R-:W-:Y:S04]  /*3d180*/  STL [R1+0x6294], R15 ;  /* 0x0062940f01007387 */ /* 0x000fe80000100800 */
[----:B--2---:R-:W-:Y:S04]  /*3d190*/  STS.U16 [R11+UR4+0x15e80], R4 ;  /* 0x015e80040b007988 */ /* 0x004fe80008000404 */
[----:B------:R-:W-:Y:S04]  /*3d1a0*/  STS.U16 [R11+UR4+0x16600], R5 ;  /* 0x016600050b007988 */ /* 0x000fe80008000404 */
[----:B------:R-:W-:Y:S04]  /*3d1b0*/  STS.U16 [R11+UR4+0x16680], R6 ;  /* 0x016680060b007988 */ /* 0x000fe80008000404 */
[----:B------:R-:W-:Y:S04]  /*3d1c0*/  STS.U16 [R11+UR4+0x16e00], R7 ;  /* 0x016e00070b007988 */ /* 0x000fe80008000404 */
[----:B------:R-:W-:Y:S04]  /*3d1d0*/  STS.U16 [R11+UR4+0x16e80], R8 ;  /* 0x016e80080b007988 */ /* 0x000fe80008000404 */
[----:B------:R0:W-:Y:S02]  /*3d1e0*/  STS.U16 [R11+UR4+0x17600], R2 ;  /* 0x017600020b007988 */ /* 0x0001e40008000404 */
[----:B0-----:R-:W-:-:S02]  /*3d1f0*/  LOP3.LUT R2, R3, 0x70, RZ, 0x3c, !PT ;  /* 0x0000007003027812 */ /* 0x001fc400078e3cff */
[----:B------:R-:W2:Y:S04]  /*3d200*/  LDL.LU R3, [R1+0x520] ;  /* 0x0005200001037983 */ /* 0x000ea80000300800 */
[----:B--2---:R0:W-:Y:S04]  /*3d210*/  STL [R1+0x62d8], R3 ;  /* 0x0062d80301007387 */ /* 0x0041e80000100800 */
[----:B0-----:R-:W2:Y:S04]  /*3d220*/  LDL.LU R3, [R1+0x524] ;  /* 0x0005240001037983 */ /* 0x001ea80000300800 */
[----:B--2---:R0:W-:Y:S04]  /*3d230*/  STL [R1+0x62dc], R3 ;  /* 0x0062dc0301007387 */ /* 0x0041e80000100800 */
[----:B0-----:R-:W2:Y:S04]  /*3d240*/  LDL.LU R3, [R1+0x528] ;  /* 0x0005280001037983 */ /* 0x001ea80000300800 */
[----:B------:R-:W-:Y:S04]  /*3d250*/  STS.U16 [R11+UR4+0x17680], R9 ;  /* 0x017680090b007988 */ /* 0x000fe80008000404 */
[----:B------:R-:W-:Y:S04]  /*3d260*/  STS.U16 [R11+UR4+0x17e00], R10 ;  /* 0x017e000a0b007988 */ /* 0x000fe80008000404 */
[----:B--2---:R0:W-:Y:S04]  /*3d270*/  STL [R1+0x62e0], R3 ;  /* 0x0062e00301007387 */ /* 0x0041e80000100800 */
        /* <DEDUP_REMOVED lines=27> */
[----:B0-----:R-:W4:Y:S04]  /*3d430*/  LDL.LU R11, [R1+0x26c] ;  /* 0x00026c00010b7983 */ /* 0x001f280000300800 */
[----:B------:R-:W4:Y:S04]  /*3d440*/  LDL.LU R12, [R1+0x248] ;  /* 0x00024800010c7983 */ /* 0x000f280000300800 */
[----:B-1----:R-:W4:Y:S04]  /*3d450*/  LDL.LU R13, [R1+0x23c] ;  /* 0x00023c00010d7983 */ /* 0x002f280000300800 */
[----:B--2---:R0:W-:Y:S04]  /*3d460*/  STS.U16 [R2+UR4+0x10780], R3 ;  /* 0x0107800302007988 */ /* 0x0041e80008000404 */
[----:B0-----:R-:W2:Y:S04]  /*3d470*/  LDL.LU R3, [R1+0x62e0] ;  /* 0x0062e00001037983 */ /* 0x001ea80000300800 */
[----:B--2---:R0:W-:Y:S04]  /*3d480*/  STS.U16 [R2+UR4+0x10f00], R3 ;  /* 0x010f000302007988 */ /* 0x0041e80008000404 */
[----:B0-----:R-:W2:Y:S04]  /*3d490*/  LDL.LU R3, [R1+0x62dc] ;  /* 0x0062dc0001037983 */ /* 0x001ea80000300800 */
[----:B--2---:R0:W-:Y:S04]  /*3d4a0*/  STS.U16 [R2+UR4+0x10f80], R3 ;  /* 0x010f800302007988 */ /* 0x0041e80008000404 */
[----:B0-----:R-:W2:Y:S04]  /*3d4b0*/  LDL.LU R3, [R1+0x62d8] ;  /* 0x0062d80001037983 */ /* 0x001ea80000300800 */
[----:B--2---:R-:W-:Y:S04]  /*3d4c0*/  STS.U16 [R2+UR4+0x11700], R3 ;  /* 0x0117000302007988 */ /* 0x004fe80008000404 */
[----:B---3--:R0:W-:Y:S04]  /*3d4d0*/  STS.U16 [R2+UR4+0x11780], R15 ;  /* 0x0117800f02007988 */ /* 0x0081e80008000404 */
[----:B0-----:R-:W2:Y:S04]  /*3d4e0*/  LDL.LU R15, [R1+0x1d4] ;  /* 0x0001d400010f7983 */ /* 0x001ea80000300800 */
        /* <DEDUP_REMOVED lines=47> */
[----:B------:R-:W3:Y:S01]  /*3d7e0*/  LDL.LU R10, [R1+0x178] ;  /* 0x00017800010a7983 */ /* 0x000ee20000300800 */
[----:B------:R-:W0:Y:S03]  /*3d7f0*/  S2R R3, SR_TID.X ;  /* 0x0000000000037919 */ /* 0x000e260000002100 */
[----:B------:R1:W-:Y:S04]  /*3d800*/  STS.U16 [R2+UR4+0x17780], R11 ;  /* 0x0177800b02007988 */ /* 0x0003e80008000404 */
[----:B------:R1:W-:Y:S04]  /*3d810*/  STS.U16 [R2+UR4+0x17f00], R12 ;  /* 0x017f000c02007988 */ /* 0x0003e80008000404 */
[----:B------:R1:W-:Y:S04]  /*3d820*/  STS.U16 [R2+UR4+0x17f80], R13 ;  /* 0x017f800d02007988 */ /* 0x0003e80008000404 */
[----:B-1----:R-:W4:Y:S04]  /*3d830*/  LDL.LU R11, [R1+0x174] ;  /* 0x00017400010b7983 */ /* 0x002f280000300800 */
[----:B------:R-:W4:Y:S04]  /*3d840*/  LDL.LU R12, [R1+0x170] ;  /* 0x00017000010c7983 */ /* 0x000f280000300800 */
[----:B------:R-:W4:Y:S04]  /*3d850*/  LDL.LU R13, [R1+0x16c] ;  /* 0x00016c00010d7983 */ /* 0x000f280000300800 */
[----:B------:R-:W-:Y:S04]  /*3d860*/  STL [R1+0x5c7c], R2 ;  /* 0x005c7c0201007387 */ /* 0x000fe80000100800 */
[----:B------:R1:W-:Y:S04]  /*3d870*/  STL [R1+0x6298], R2 ;  /* 0x0062980201007387 */ /* 0x0003e80000100800 */
[----:B-1----:R-:W4:Y:S01]  /*3d880*/  LDL.LU R2, [R1+0x1d8] ;  /* 0x0001d80001027983 */ /* 0x002f220000300800 */
[----:B0-----:R-:W-:-:S05]  /*3d890*/  LOP3.LUT R3, R3, 0x3f, RZ, 0xc0, !PT ;  /* 0x0000003f03037812 */ /* 0x001fca00078ec0ff */
[----:B------:R-:W-:-:S05]  /*3d8a0*/  IMAD.SHL.U32 R3, R3, 0x2, RZ ;  /* 0x0000000203037824 */ /* 0x000fca00078e00ff */
[----:B--2---:R0:W-:Y:S04]  /*3d8b0*/  STS.U16 [R3+UR4], R15 ;  /* 0x0000000f03007988 */ /* 0x0041e80008000404 */
[----:B0-----:R-:W2:Y:S04]  /*3d8c0*/  LDL.LU R15, [R1+0x62d4] ;  /* 0x0062d400010f7983 */ /* 0x001ea80000300800 */
[----:B---3--:R0:W-:Y:S04]  /*3d8d0*/  STS.U16 [R3+UR4+0x6080], R10 ;  /* 0x0060800a03007988 */ /* 0x0081e80008000404 */
[----:B0-----:R-:W3:Y:S04]  /*3d8e0*/  LDL.LU R10, [R1+0x15c] ;  /* 0x00015c00010a7983 */ /* 0x001ee80000300800 */
[----:B---3--:R0:W-:Y:S04]  /*3d8f0*/  STL [R1+0x62c8], R10 ;  /* 0x0062c80a01007387 */ /* 0x0081e80000100800 */
[----:B0-----:R-:W3:Y:S04]  /*3d900*/  LDL.LU R10, [R1+0x160] ;  /* 0x00016000010a7983 */ /* 0x001ee80000300800 */
[----:B---3--:R0:W-:Y:S04]  /*3d910*/  STL [R1+0x62cc], R10 ;  /* 0x0062cc0a01007387 */ /* 0x0081e80000100800 */
[----:B0-----:R-:W3:Y:S04]  /*3d920*/  LDL.LU R10, [R1+0x164] ;  /* 0x00016400010a7983 */ /* 0x001ee80000300800 */
[----:B----4-:R-:W-:Y:S04]  /*3d930*/  STS.U16 [R3+UR4+0x6800], R11 ;  /* 0x0068000b03007988 */ /* 0x010fe80008000404 */
[----:B------:R-:W-:Y:S04]  /*3d940*/  STS.U16 [R3+UR4+0x6880], R12 ;  /* 0x0068800c03007988 */ /* 0x000fe80008000404 */
[----:B------:R-:W-:Y:S04]  /*3d950*/  STS.U16 [R3+UR4+0x7000], R13 ;  /* 0x0070000d03007988 */ /* 0x000fe80008000404 */
[----:B------:R-:W-:Y:S04]  /*3d960*/  STS.U16 [R3+UR4+0x80], R2 ;  /* 0x0000800203007988 */ /* 0x000fe80008000404 */
        /* <DEDUP_REMOVED lines=9> */
[----:B---3--:R0:W-:Y:S04]  /*3da00*/  STL [R1+0x62d0], R10 ;  /* 0x0062d00a01007387 */ /* 0x0081e80000100800 */
        /* <DEDUP_REMOVED lines=40> */
[----:B0-----:R-:W4:Y:S04]  /*3dc90*/  LDL.LU R8, [R1+0xc] ;  /* 0x00000c0001087983 */ /* 0x001f280000300800 */
[----:B-1----:R-:W4:Y:S04]  /*3dca0*/  LDL.LU R9, [R1+0x8] ;  /* 0x0000080001097983 */ /* 0x002f280000300800 */
[----:B--2---:R0:W-:Y:S04]  /*3dcb0*/  STS.U16 [R3+UR4+0x7080], R10 ;  /* 0x0070800a03007988 */ /* 0x0041e80008000404 */
[----:B0-----:R-:W2:Y:S04]  /*3dcc0*/  LDL.LU R10, [R1+0x62d0] ;  /* 0x0062d000010a7983 */ /* 0x001ea80000300800 */
[----:B--2---:R0:W-:Y:S04]  /*3dcd0*/  STS.U16 [R3+UR4+0x7800], R10 ;  /* 0x0078000a03007988 */ /* 0x0041e80008000404 */
[----:B0-----:R-:W2:Y:S04]  /*3dce0*/  LDL.LU R10, [R1+0x62cc] ;  /* 0x0062cc00010a7983 */ /* 0x001ea80000300800 */
[----:B--2---:R0:W-:Y:S04]  /*3dcf0*/  STS.U16 [R3+UR4+0x7880], R10 ;  /* 0x0078800a03007988 */ /* 0x0041e80008000404 */
[----:B0-----:R-:W2:Y:S04]  /*3dd00*/  LDL.LU R10, [R1+0x62c8] ;  /* 0x0062c800010a7983 */ /* 0x001ea80000300800 */
        /* <DEDUP_REMOVED lines=12> */
[----:B--2---:R0:W-:Y:S04]  /*3ddd0*/  STS.U16 [R3+UR4+0x8000], R10 ;  /* 0x0080000a03007988 */ /* 0x0041e80008000404 */
[----:B0-----:R-:W2:Y:S04]  /*3dde0*/  LDL.LU R10, [R1+0x62c4] ;  /* 0x0062c400010a7983 */ /* 0x001ea80000300800 */
[----:B------:R-:W3:Y:S04]  /*3ddf0*/  LDL.LU R11, [R1+0x62c0] ;  /* 0x0062c000010b7983 */ /* 0x000ee80000300800 */
[----:B------:R-:W4:Y:S04]  /*3de00*/  LDL.LU R12, [R1+0x62bc] ;  /* 0x0062bc00010c7983 */ /* 0x000f280000300800 */
[----:B------:R-:W2:Y:S04]  /*3de10*/  LDL.LU R13, [R1+0x62b8] ;  /* 0x0062b800010d7983 */ /* 0x000ea80000300800 */
        /* <DEDUP_REMOVED lines=8> */
[----:B------:R0:W-:Y:S04]  /*3dea0*/  STS.U16 [R3+UR4+0xb080], R18 ;  /* 0x00b0801203007988 */ /* 0x0001e80008000404 */
[----:B------:R-:W3:Y:S04]  /*3deb0*/  LDL.LU R16, [R1+0xd4] ;  /* 0x0000d40001107983 */ /* 0x000ee80000300800 */
[----:B------:R1:W-:Y:S04]  /*3dec0*/  STS.U16 [R3+UR4+0xb800], R22 ;  /* 0x00b8001603007988 */ /* 0x0003e80008000404 */
        /* <DEDUP_REMOVED lines=24> */
[----:B0-----:R-:W3:Y:S04]  /*3e050*/  LDL.LU R9, [R1+0xa0] ;  /* 0x0000a00001097983 */ /* 0x001ee80000300800 */
[----:B-1----:R-:W3:Y:S04]  /*3e060*/  LDL.LU R8, [R1+0x9c] ;  /* 0x00009c0001087983 */ /* 0x002ee80000300800 */
[----:B--2---:R-:W-:Y:S04]  /*3e070*/  STS.U16 [R3+UR4+0xf000], R13 ;  /* 0x00f0000d03007988 */ /* 0x004fe80008000404 */
[----:B------:R0:W-:Y:S04]  /*3e080*/  STL [R1+0x629c], R13 ;  /* 0x00629c0d01007387 */ /* 0x0001e80000100800 */
[----:B----4-:R-:W-:Y:S04]  /*3e090*/  STS.U16 [R3+UR4+0xf080], R12 ;  /* 0x00f0800c03007988 */ /* 0x010fe80008000404 */
[----:B---3--:R-:W-:Y:S04]  /*3e0a0*/  STS.U16 [R3+UR4+0xf800], R11 ;  /* 0x00f8000b03007988 */ /* 0x008fe80008000404 */
[----:B------:R-:W-:Y:S04]  /*3e0b0*/  STS.U16 [R3+UR4+0xf880], R10 ;  /* 0x00f8800a03007988 */ /* 0x000fe80008000404 */
[----:B0-----:R-:W2:Y:S04]  /*3e0c0*/  LDL.LU R13, [R1+0xf8] ;  /* 0x0000f800010d7983 */ /* 0x001ea80000300800 */
[----:B------:R0:W-:Y:S04]  /*3e0d0*/  STL [R1+0x62a0], R12 ;  /* 0x0062a00c01007387 */ /* 0x0001e80000100800 */
[----:B0-----:R-:W3:Y:S04]  /*3e0e0*/  LDL.LU R12, [R1+0xfc] ;  /* 0x0000fc00010c7983 */ /* 0x001ee80000300800 */
[----:B------:R0:W-:Y:S04]  /*3e0f0*/  STL [R1+0x62a4], R11 ;  /* 0x0062a40b01007387 */ /* 0x0001e80000100800 */
[----:B0-----:R-:W4:Y:S04]  /*3e100*/  LDL.LU R11, [R1+0x100] ;  /* 0x00010000010b7983 */ /* 0x001f280000300800 */
[----:B------:R0:W-:Y:S04]  /*3e110*/  STL [R1+0x62ac], R10 ;  /* 0x0062ac0a01007387 */ /* 0x0001e80000100800 */
[----:B0-----:R-:W2:Y:S04]  /*3e120*/  LDL.LU R10, [R1+0x104] ;  /* 0x00010400010a7983 */ /* 0x001ea80000300800 */
[----:B------:R0:W-:Y:S02]  /*3e130*/  STS.U16 [R3+UR4+0xd080], R29 ;  /* 0x00d0801d03007988 */ /* 0x0001e40008000404 */
[----:B0-----:R-:W-:-:S02]  /*3e140*/  LOP3.LUT R29, R3, 0x10, RZ, 0x3c, !PT ;  /* 0x00000010031d7812 */ /* 0x001fc400078e3cff */
[----:B------:R-:W-:Y:S04]  /*3e150*/  STL [R1+0x62a8], R3 ;  /* 0x0062a80301007387 */ /* 0x000fe80000100800 */
[----:B--2---:R-:W-:Y:S04]  /*3e160*/  STS.U16 [R29+UR4+0x100], R10 ;  /* 0x0001000a1d007988 */ /* 0x004fe80008000404 */
[----:B----4-:R-:W-:Y:S04]  /*3e170*/  STS.U16 [R29+UR4+0x180], R11 ;  /* 0x0001800b1d007988 */ /* 0x010fe80008000404 */
        /* <DEDUP_REMOVED lines=24> */
[----:B0-----:R-:W2:Y:S04]  /*3e300*/  LDL.LU R9, [R1+0x98] ;  /* 0x0000980001097983 */ /* 0x001ea80000300800 */
[----:B------:R-:W3:Y:S04]  /*3e310*/  LDL.LU R10, [R1+0x8c] ;  /* 0x00008c00010a7983 */ /* 0x000ee80000300800 */
[----:B---3--:R0:W-:Y:S04]  /*3e320*/  STL [R1+0x62b0], R10 ;  /* 0x0062b00a01007387 */ /* 0x0081e80000100800 */
[----:B0-----:R-:W3:Y:S04]  /*3e330*/  LDL.LU R10, [R1+0x90] ;  /* 0x00009000010a7983 */ /* 0x001ee80000300800 */
[----:B------:R-:W-:Y:S04]  /*3e340*/  STS.U16 [R29+UR4+0x6900], R8 ;  /* 0x006900081d007988 */ /* 0x000fe80008000404 */
[----:B---3--:R0:W-:Y:S04]  /*3e350*/  STL [R1+0x62b4], R10 ;  /* 0x0062b40a01007387 */ /* 0x0081e80000100800 */
        /* <DEDUP_REMOVED lines=26> */
[----:B--2---:R0:W-:Y:S04]  /*3e500*/  STS.U16 [R29+UR4+0x6980], R9 ;  /* 0x006980091d007988 */ /* 0x0041e80008000404 */
[----:B------:R-:W2:Y:S04]  /*3e510*/  LDL.LU R8, [R1+0x14] ;  /* 0x0000140001087983 */ /* 0x000ea80000300800 */
[----:B0-----:R-:W2:Y:S04]  /*3e520*/  LDL.LU R9, [R1+0x10] ;  /* 0x0000100001097983 */ /* 0x001ea80000300800 */
[----:B---3--:R0:W-:Y:S04]  /*3e530*/  STS.U16 [R29+UR4+0x7100], R10 ;  /* 0x0071000a1d007988 */ /* 0x0081e80008000404 */
[----:B0-----:R-:W3:Y:S04]  /*3e540*/  LDL.LU R10, [R1+0x62b4] ;  /* 0x0062b400010a7983 */ /* 0x001ee80000300800 */
[----:B---3--:R0:W-:Y:S04]  /*3e550*/  STS.U16 [R29+UR4+0x7180], R10 ;  /* 0x0071800a1d007988 */ /* 0x0081e80008000404 */
[----:B0-----:R-:W3:Y:S04]  /*3e560*/  LDL.LU R10, [R1+0x62b0] ;  /* 0x0062b000010a7983 */ /* 0x001ee80000300800 */
[----:B---3--:R0:W-:Y:S04]  /*3e570*/  STS.U16 [R29+UR4+0x7900], R10 ;  /* 0x0079000a1d007988 */ /* 0x0081e80008000404 */
[----:B----4-:R1:W-:Y:S04]  /*3e580*/  STS.U16 [R29+UR4+0x7980], R3 ;  /* 0x007980031d007988 */ /* 0x0103e80008000404 */
[----:B------:R3:W-:Y:S04]  /*3e590*/  STS.U16 [R29+UR4+0x8100], R11 ;  /* 0x0081000b1d007988 */ /* 0x0007e80008000404 */
[----:B------:R4:W-:Y:S04]  /*3e5a0*/  STS.U16 [R29+UR4+0x8180], R12 ;  /* 0x0081800c1d007988 */ /* 0x0009e80008000404 */
[----:B------:R2:W-:Y:S04]  /*3e5b0*/  STS.U16 [R29+UR4+0x8900], R13 ;  /* 0x0089000d1d007988 */ /* 0x0005e80008000404 */
[----:B------:R2:W-:Y:S04]  /*3e5c0*/  STS.U16 [R29+UR4+0x8980], R2 ;  /* 0x008980021d007988 */ /* 0x0005e80008000404 */
[----:B------:R2:W-:Y:S04]  /*3e5d0*/  STS.U16 [R29+UR4+0x9100], R15 ;  /* 0x0091000f1d007988 */ /* 0x0005e80008000404 */
[----:B0-----:R-:W2:Y:S04]  /*3e5e0*/  LDL.LU R10, [R1+0x62ac] ;  /* 0x0062ac00010a7983 */ /* 0x001ea80000300800 */
[----:B-1----:R-:W2:Y:S04]  /*3e5f0*/  LDL.LU R3, [R1+0x62a8] ;  /* 0x0062a80001037983 */ /* 0x002ea80000300800 */
[----:B---3--:R-:W3:Y:S04]  /*3e600*/  LDL.LU R11, [R1+0x62a4] ;  /* 0x0062a400010b7983 */ /* 0x008ee80000300800 */
[----:B----4-:R-:W4:Y:S04]  /*3e610*/  LDL.LU R12, [R1+0x62a0] ;  /* 0x0062a000010c7983 */ /* 0x010f280000300800 */
[----:B--2---:R-:W2:Y:S04]  /*3e620*/  LDL.LU R13, [R1+0x629c] ;  /* 0x00629c00010d7983 */ /* 0x004ea80000300800 */
[----:B------:R-:W3:Y:S04]  /*3e630*/  LDL.LU R2, [R1+0x6298] ;  /* 0x0062980001027983 */ /* 0x000ee80000300800 */
[----:B------:R0:W-:Y:S04]  /*3e640*/  STS.U16 [R29+UR4+0x9180], R0 ;  /* 0x009180001d007988 */ /* 0x0001e80008000404 */
[----:B------:R-:W4:Y:S04]  /*3e650*/  LDL.LU R15, [R1+0x6294] ;  /* 0x00629400010f7983 */ /* 0x000f280000300800 */
[----:B------:R1:W-:Y:S04]  /*3e660*/  STS.U16 [R29+UR4+0x9900], R21 ;  /* 0x009900151d007988 */ /* 0x0003e80008000404 */
[----:B------:R1:W-:Y:S04]  /*3e670*/  STS.U16 [R29+UR4+0x9980], R20 ;  /* 0x009980141d007988 */ /* 0x0003e80008000404 */
[----:B------:R1:W-:Y:S04]  /*3e680*/  STS.U16 [R29+UR4+0xa100], R19 ;  /* 0x00a100131d007988 */ /* 0x0003e80008000404 */
[----:B------:R1:W-:Y:S04]  /*3e690*/  STS.U16 [R29+UR4+0xa180], R17 ;  /* 0x00a180111d007988 */ /* 0x0003e80008000404 */
[----:B------:R1:W-:Y:S04]  /*3e6a0*/  STS.U16 [R29+UR4+0xa900], R16 ;  /* 0x00a900101d007988 */ /* 0x0003e80008000404 */
[----:B0-----:R-:W2:Y:S04]  /*3e6b0*/  LDL.LU R0, [R1+0x6290] ;  /* 0x0062900001007983 */ /* 0x001ea80000300800 */
[----:B-1----:R-:W3:Y:S04]  /*3e6c0*/  LDL.LU R21, [R1+0x628c] ;  /* 0x00628c0001157983 */ /* 0x002ee80000300800 */
[----:B------:R-:W4:Y:S04]  /*3e6d0*/  LDL.LU R20, [R1+0x6288] ;  /* 0x0062880001147983 */ /* 0x000f280000300800 */
[----:B------:R0:W-:Y:S04]  /*3e6e0*/  STS.U16 [R29+UR4+0xa980], R18 ;  /* 0x00a980121d007988 */ /* 0x0001e80008000404 */
[----:B------:R-:W3:Y:S04]  /*3e6f0*/  LDL.LU R19, [R1+0x6284] ;  /* 0x0062840001137983 */ /* 0x000ee80000300800 */
[----:B------:R-:W4:Y:S04]  /*3e700*/  LDL.LU R17, [R1+0x6280] ;  /* 0x0062800001117983 */ /* 0x000f280000300800 */
[----:B------:R-:W3:Y:S04]  /*3e710*/  LDL.LU R16, [R1+0x627c] ;  /* 0x00627c0001107983 */ /* 0x000ee80000300800 */
[----:B------:R1:W-:Y:S04]  /*3e720*/  STS.U16 [R29+UR4+0xb100], R22 ;  /* 0x00b100161d007988 */ /* 0x0003e80008000404 */
[----:B------:R1:W-:Y:S04]  /*3e730*/  STS.U16 [R29+UR4+0xb180], R23 ;  /* 0x00b180171d007988 */ /* 0x0003e80008000404 */
[----:B------:R1:W-:Y:S04]  /*3e740*/  STS.U16 [R29+UR4+0xb900], R24 ;  /* 0x00b900181d007988 */ /* 0x0003e80008000404 */
[----:B------:R1:W-:Y:S04]  /*3e750*/  STS.U16 [R29+UR4+0xb980], R25 ;  /* 0x00b980191d007988 */ /* 0x0003e80008000404 */
[----:B0-----:R-:W4:Y:S04]  /*3e760*/  LDL.LU R18, [R1+0x6278] ;  /* 0x0062780001127983 */ /* 0x001f280000300800 */
[----:B------:R0:W-:Y:S04]  /*3e770*/  STS.U16 [R29+UR4+0xc100], R26 ;  /* 0x00c1001a1d007988 */ /* 0x0001e80008000404 */
[----:B-1----:R-:W3:Y:S04]  /*3e780*/  LDL.LU R22, [R1+0x6274] ;  /* 0x0062740001167983 */ /* 0x002ee80000300800 */
[----:B------:R-:W4:Y:S04]  /*3e790*/  LDL.LU R23, [R1+0x6270] ;  /* 0x0062700001177983 */ /* 0x000f280000300800 */
[----:B------:R1:W-:Y:S04]  /*3e7a0*/  STS.U16 [R29+UR4+0xc180], R27 ;  /* 0x00c1801b1d007988 */ /* 0x0003e80008000404 */
[----:B------:R-:W3:Y:S04]  /*3e7b0*/  LDL.LU R24, [R1+0x626c] ;  /* 0x00626c0001187983 */ /* 0x000ee80000300800 */
[----:B------:R-:W4:Y:S04]  /*3e7c0*/  LDL.LU R25, [R1+0x6268] ;  /* 0x0062680001197983 */ /* 0x000f280000300800 */
[----:B------:R1:W-:Y:S04]  /*3e7d0*/  STS.U16 [R29+UR4+0xc900], R28 ;  /* 0x00c9001c1d007988 */ /* 0x0003e80008000404 */
[----:B------:R1:W-:Y:S04]  /*3e7e0*/  STS.U16 [R29+UR4+0xc980], R4 ;  /* 0x00c980041d007988 */ /* 0x0003e80008000404 */
[----:B0-----:R-:W3:Y:S04]  /*3e7f0*/  LDL.LU R26, [R1+0x6264] ;  /* 0x00626400011a7983 */ /* 0x001ee80000300800 */
[----:B-1----:R-:W4:Y:S04]  /*3e800*/  LDL.LU R27, [R1+0x6260] ;  /* 0x00626000011b7983 */ /* 0x002f280000300800 */
[----:B------:R0:W-:Y:S04]  /*3e810*/  STS.U16 [R29+UR4+0xd100], R5 ;  /* 0x00d100051d007988 */ /* 0x0001e80008000404 */
[----:B------:R1:W-:Y:S04]  /*3e820*/  STS.U16 [R29+UR4+0xd180], R6 ;  /* 0x00d180061d007988 */ /* 0x0003e80008000404 */
[----:B------:R-:W-:Y:S04]  /*3e830*/  STS.U16 [R29+UR4+0xd900], R14 ;  /* 0x00d9000e1d007988 */ /* 0x000fe80008000404 */
[----:B------:R-:W3:Y:S04]  /*3e840*/  LDL.LU R28, [R1+0x625c] ;  /* 0x00625c00011c7983 */ /* 0x000ee80000300800 */
[----:B------:R-:W2:Y:S04]  /*3e850*/  LDL.LU R4, [R1+0x6258] ;  /* 0x0062580001047983 */ /* 0x000ea80000300800 */
[----:B------:R1:W-:Y:S04]  /*3e860*/  STS.U16 [R29+UR4+0xd980], R7 ;  /* 0x00d980071d007988 */ /* 0x0003e80008000404 */
[----:B------:R1:W-:Y:S04]  /*3e870*/  STS.U16 [R29+UR4+0xe100], R8 ;  /* 0x00e100081d007988 */ /* 0x0003e80008000404 */
[----:B0-----:R-:W4:Y:S04]  /*3e880*/  LDL.LU R5, [R1+0x6254] ;  /* 0x0062540001057983 */ /* 0x001f280000300800 */
[----:B-1----:R-:W3:Y:S04]  /*3e890*/  LDL.LU R6, [R1+0x6250] ;  /* 0x0062500001067983 */ /* 0x002ee80000300800 */
[----:B------:R0:W-:Y:S04]  /*3e8a0*/  STS.U16 [R29+UR4+0xe180], R9 ;  /* 0x00e180091d007988 */ /* 0x0001e80008000404 */
[----:B------:R-:W2:Y:S04]  /*3e8b0*/  LDL.LU R7, [R1+0x624c] ;  /* 0x00624c0001077983 */ /* 0x000ea80000300800 */
[----:B------:R-:W4:Y:S04]  /*3e8c0*/  LDL.LU R8, [R1+0x6248] ;  /* 0x0062480001087983 */ /* 0x000f280000300800 */
[----:B0-----:R-:W3:Y:S01]  /*3e8d0*/  LDL.LU R9, [R1+0x6244] ;  /* 0x0062440001097983 */ /* 0x001ee20000300800 */
[----:B------:R-:W0:Y:S03]  /*3e8e0*/  S2R R14, SR_TID.X ;  /* 0x00000000000e7919 */ /* 0x000e260000002100 */
[----:B---3--:R-:W-:Y:S04]  /*3e8f0*/  STS.U16 [R29+UR4+0xe900], R9 ;  /* 0x00e900091d007988 */ /* 0x008fe80008000404 */
[----:B----4-:R-:W-:Y:S04]  /*3e900*/  STS.U16 [R29+UR4+0xe980], R8 ;  /* 0x00e980081d007988 */ /* 0x010fe80008000404 */
[----:B--2---:R-:W-:Y:S04]  /*3e910*/  STS.U16 [R29+UR4+0xf100], R7 ;  /* 0x00f100071d007988 */ /* 0x004fe80008000404 */
[----:B------:R-:W-:Y:S04]  /*3e920*/  STS.U16 [R29+UR4+0xf180], R6 ;  /* 0x00f180061d007988 */ /* 0x000fe80008000404 */
[----:B------:R1:W-:Y:S04]  /*3e930*/  STS.U16 [R29+UR4+0xf900], R5 ;  /* 0x00f900051d007988 */ /* 0x0003e80008000404 */
[----:B------:R2:W-:Y:S04]  /*3e940*/  STS.U16 [R29+UR4+0xf980], R4 ;  /* 0x00f980041d007988 */ /* 0x0005e80008000404 */
[----:B-1----:R-:W3:Y:S04]  /*3e950*/  LDL.LU R5, [R1] ;  /* 0x0000000001057983 */ /* 0x002ee80000300800 */
[----:B--2---:R-:W2:Y:S04]  /*3e960*/  LDL.LU R29, [R1+0x6240] ;  /* 0x00624000011d7983 */ /* 0x004ea80000300800 */
[----:B------:R-:W4:Y:S01]  /*3e970*/  LDL.LU R4, [R1+0x4] ;  /* 0x0000040001047983 */ /* 0x000f220000300800 */
[----:B0-----:R-:W-:-:S05]  /*3e980*/  LOP3.LUT R14, R14, 0x3f, RZ, 0xc0, !PT ;  /* 0x0000003f0e0e7812 */ /* 0x001fca00078ec0ff */
[----:B------:R-:W-:-:S05]  /*3e990*/  IMAD.SHL.U32 R14, R14, 0x2, RZ ;  /* 0x000000020e0e7824 */ /* 0x000fca00078e00ff */
[----:B------:R-:W-:-:S05]  /*3e9a0*/  LOP3.LUT R14, R14, 0x20, RZ, 0x3c, !PT ;  /* 0x000000200e0e7812 */ /* 0x000fca00078e3cff */
[----:B----4-:R0:W-:Y:S04]  /*3e9b0*/  STS.U16 [R14+UR4+0x200], R4 ;  /* 0x000200040e007988 */ /* 0x0101e80008000404 */
[----:B---3--:R1:W-:Y:S04]  /*3e9c0*/  STS.U16 [R14+UR4+0x280], R5 ;  /* 0x000280050e007988 */ /* 0x0083e80008000404 */
[----:B0-----:R-:W3:Y:S04]  /*3e9d0*/  LDL R4, [R1+0x1a8c] ;  /* 0x001a8c0001047983 */ /* 0x001ee80000100800 */
[----:B-1----:R-:W3:Y:S01]  /*3e9e0*/  LDL R5, [R1+0x1a88] ;  /* 0x001a880001057983 */ /* 0x002ee20000100800 */
[----:B------:R-:W-:-:S03]  /*3e9f0*/  PRMT R0, RZ, 0x7610, R0 ;  /* 0x00007610ff007816 */ /* 0x000fc60000000000 */
[----:B--2---:R-:W-:Y:S04]  /*3ea00*/  STS.U16 [R14+UR4+0xa00], R29 ;  /* 0x000a001d0e007988 */ /* 0x004fe80008000404 */
[----:B------:R-:W-:Y:S04]  /*3ea10*/  STS.U16 [R14+UR4+0xa80], R28 ;  /* 0x000a801c0e007988 */ /* 0x000fe80008000404 */
[----:B------:R-:W-:Y:S04]  /*3ea20*/  STS.U16 [R14+UR4+0x1200], R27 ;  /* 0x0012001b0e007988 */ /* 0x000fe80008000404 */
[----:B------:R-:W-:Y:S04]  /*3ea30*/  STS.U16 [R14+UR4+0x1280], R26 ;  /* 0x0012801a0e007988 */ /* 0x000fe80008000404 */
[----:B------:R-:W-:Y:S04]  /*3ea40*/  STS.U16 [R14+UR4+0x1a00], R25 ;  /* 0x001a00190e007988 */ /* 0x000fe80008000404 */
[----:B------:R-:W-:Y:S04]  /*3ea50*/  STS.U16 [R14+UR4+0x1a80], R24 ;  /* 0x001a80180e007988 */ /* 0x000fe80008000404 */
[----:B------:R-:W-:Y:S04]  /*3ea60*/  STS.U16 [R14+UR4+0x2200], R23 ;  /* 0x002200170e007988 */ /* 0x000fe80008000404 */
[----:B---3--:R-:W2:Y:S04]  /*3ea70*/  @!P0 LDG.E.U16 R0, desc[UR6][R4.64] ;  /* 0x0000000604008981 */ /* 0x008ea8000c1e1500 */
[----:B------:R-:W-:Y:S04]  /*3ea80*/  STS.U16 [R14+UR4+0x2280], R22 ;  /* 0x002280160e007988 */ /* 0x000fe80008000404 */
[----:B------:R-:W-:Y:S04]  /*3ea90*/  STS.U16 [R14+UR4+0x2a00], R18 ;  /* 0x002a00120e007988 */ /* 0x000fe80008000404 */
[----:B------:R-:W-:Y:S04]  /*3eaa0*/  STS.U16 [R14+UR4+0x2a80], R16 ;  /* 0x002a80100e007988 */ /* 0x000fe80008000404 */
[----:B------:R-:W-:Y:S04]  /*3eab0*/  STS.U16 [R14+UR4+0x3200], R17 ;  /* 0x003200110e007988 */ /* 0x000fe80008000404 */
[----:B------:R-:W-:Y:S04]  /*3eac0*/  STS.U16 [R14+UR4+0x3280], R19 ;  /* 0x003280130e007988 */ /* 0x000fe80008000404 */
[----:B------:R-:W-:Y:S04]  /*3ead0*/  STS.U16 [R14+UR4+0x3a00], R20 ;  /* 0x003a00140e007988 */ /* 0x000fe80008000404 */
[----:B------:R0:W-:Y:S04]  /*3eae0*/  STS.U16 [R14+UR4+0x3a80], R21 ;  /* 0x003a80150e007988 */ /* 0x0001e80008000404 */
[----:B0-----:R-:W3:Y:S04]  /*3eaf0*/  LDL.LU R14, [R1+0x623c] ;  /* 0x00623c00010e7983 */ /* 0x001ee80000300800 */
        /* <DEDUP_REMOVED lines=1971> */
[----:B----4-:R0:W-:Y:S04]  /*46630*/  STL [R1+0x1e8], R15 ;  /* 0x0001e80f01007387 */ /* 0x0101e80000100800 */
[----:B0-----:R-:W4:Y:S04]  /*46640*/  LDL.LU R15, [R1+0x5ecc] ;  /* 0x005ecc00010f7983 */ /* 0x001f280000300800 */
[----:B------:R-:W3:Y:S04]  /*46650*/  LDL R4, [R1+0x10d8] ;  /* 0x0010d80001047983 */ /* 0x000ee80000100800 */
[----:B------:R-:W3:Y:S01]  /*46660*/  LDL R5, [R1+0x10dc] ;  /* 0x0010dc0001057983 */ /* 0x000ee20000100800 */
[----:B--2---:R-:W-:-:S02]  /*46670*/  PRMT R0, RZ, 0x7610, R0 ;  /* 0x00007610ff007816 */ /* 0x004fc40000000000 */
[----:B---3--:R-:W-:-:S04]  /*46680*/  @!P0 LOP3.LUT R5, R5, R4, RZ, 0x3c, !PT ;  /* 0x0000000405058212 */ /* 0x008fc800078e3cff */
[----:B------:R-:W-:-:S04]  /*46690*/  @!P0 LOP3.LUT R4, R5, R4, RZ, 0x3c, !PT ;  /* 0x0000000405048212 */ /* 0x000fc800078e3cff */
[----:B------:R-:W-:-:S05]  /*466a0*/  @!P0 LOP3.LUT R5, R5, R4, RZ, 0x3c, !PT ;  /* 0x0000000405058212 */ /* 0x000fca00078e3cff */
[----:B------:R-:W2:Y:S04]  /*466b0*/  @!P0 LDG.E.U16 R0, desc[UR6][R4.64] ;  /* 0x0000000604008981 */ /* 0x000ea8000c1e1500 */
[----:B--2---:R0:W-:Y:S04]  /*466c0*/  STL [R1+0x1e4], R0 ;  /* 0x0001e40001007387 */ /* 0x0041e80000100800 */
[----:B0-----:R-:W2:Y:S04]  /*466d0*/  LDL.LU R0, [R1+0x5ec8] ;  /* 0x005ec80001007983 */ /* 0x001ea80000300800 */
[----:B------:R-:W3:Y:S04]  /*466e0*/  LDL R4, [R1+0x10d0] ;  /* 0x0010d00001047983 */ /* 0x000ee80000100800 */
[----:B------:R-:W3:Y:S02]  /*466f0*/  LDL R5, [R1+0x10d4] ;  /* 0x0010d40001057983 */ /* 0x000ee40000100800 */
[----:B---3--:R-:W-:-:S02]  /*46700*/  @!P1 LOP3.LUT R5, R5, R4, RZ, 0x3c, !PT ;  /* 0x0000000405059212 */ /* 0x008fc400078e3cff */
[----:B--2---:R-:W-:Y:S02]  /*46710*/  PRMT R0, RZ, 0x7610, R0 ;  /* 0x00007610ff007816 */ /* 0x004fe40000000000 */
        /* <DEDUP_REMOVED lines=888> */
[----:B------:R-:W3:Y:S01]  /*49ea0*/  LDL R5, [R1+0x2524] ;  /* 0x0025240001057983 */ /* 0x000ee20000100800 */
[----:B------:R-:W-:-:S02]  /*49eb0*/  PRMT R2, RZ, 0x7610, R2 ;  /* 0x00007610ff027816 */ /* 0x000fc40000000002 */
[----:B---3--:R-:W-:-:S04]  /*49ec0*/  @!P0 LOP3.LUT R5, R5, R4, RZ, 0x3c, !PT ;  /* 0x0000000405058212 */ /* 0x008fc800078e3cff */
[----:B------:R-:W-:-:S04]  /*49ed0*/  @!P0 LOP3.LUT R4, R5, R4, RZ, 0x3c, !PT ;  /* 0x0000000405048212 */ /* 0x000fc800078e3cff */
[----:B------:R-:W-:-:S05]  /*49ee0*/  @!P0 LOP3.LUT R5, R5, R4, RZ, 0x3c, !PT ;  /* 0x0000000405058212 */ /* 0x000fca00078e3cff */
[----:B------:R0:W3:Y:S04]  /*49ef0*/  @!P0 LDG.E.U16 R2, desc[UR6][R4.64] ;  /* 0x0000000604028981 */ /* 0x0000e8000c1e1500 */
[----:B------:R-:W0:Y:S04]  /*49f00*/  LDL R4, [R1+0x2520] ;  /* 0x0025200001047983 */ /* 0x000e280000100800 */
[----:B------:R-:W0:Y:S01]  /*49f10*/  LDL R5, [R1+0x252c] ;  /* 0x00252c0001057983 */ /* 0x000e220000100800 */
[----:B--2---:R-:W-:Y:S02]  /*49f20*/  PRMT R0, RZ, 0x7610, R0 ;  /* 0x00007610ff007816 */ /* 0x004fe40000000000 */
[----:B0-----:R-:W-:-:S04]  /*49f30*/  @!P1 LOP3.LUT R5, R5, R4, RZ, 0x3c, !PT ;  /* 0x0000000405059212 */ /* 0x001fc800078e3cff */
[----:B------:R-:W-:-:S04]  /*49f40*/  @!P1 LOP3.LUT R4, R5, R4, RZ, 0x3c, !PT ;  /* 0x0000000405049212 */ /* 0x000fc800078e3cff */
[----:B------:R-:W-:-:S05]  /*49f50*/  @!P1 LOP3.LUT R5, R5, R4, RZ, 0x3c, !PT ;  /* 0x0000000405059212 */ /* 0x000fca00078e3cff */
[----:B------:R-:W2:Y:S04]  /*49f60*/  @!P1 LDG.E.U16 R0, desc[UR6][R4.64] ;  /* 0x0000000604009981 */ /* 0x000ea8000c1e1500 */
[----:B---3--:R-:W-:Y:S04]  /*49f70*/  STL [R1+0x5d08], R2 ;  /* 0x005d080201007387 */ /* 0x008fe80000100800 */
        /* <DEDUP_REMOVED lines=11> */
[----:B------:R-:W-:Y:S02]  /*4a030*/  PRMT R12, RZ, 0x7610, R12 ;  /* 0x00007610ff0c7816 */ /* 0x000fe4000000000c */
[----:B0-----:R-:W-:-:S04]  /*4a040*/  @!P1 LOP3.LUT R5, R5, R4, RZ, 0x3c, !PT ;  /* 0x0000000405059212 */ /* 0x001fc800078e3cff */
[----:B------:R-:W-:-:S04]  /*4a050*/  @!P1 LOP3.LUT R4, R5, R4, RZ, 0x3c, !PT ;  /* 0x0000000405049212 */ /* 0x000fc800078e3cff */
[----:B------:R-:W-:Y:S01]  /*4a060*/  @!P1 LOP3.LUT R5, R5, R4, RZ, 0x3c, !PT ;  /* 0x0000000405059212 */ /* 0x000fe200078e3cff */
[----:B---3--:R-:W-:Y:S04]  /*4a070*/  STL [R1+0x5d0c], R13 ;  /* 0x005d0c0d01007387 */ /* 0x008fe80000100800 */
[----:B------:R0:W3:Y:S04]  /*4a080*/  @!P1 LDG.E.U16 R12, desc[UR6][R4.64] ;  /* 0x00000006040c9981 */ /* 0x0000e8000c1e1500 */
[----:B------:R-:W0:Y:S04]  /*4a090*/  LDL R4, [R1+0x23d8] ;  /* 0x0023d80001047983 */ /* 0x000e280000100800 */
[----:B------:R-:W0:Y:S01]  /*4a0a0*/  LDL R5, [R1+0x23e4] ;  /* 0x0023e40001057983 */ /* 0x000e220000100800 */
[----:B--2---:R-:W-:-:S02]  /*4a0b0*/  PRMT R0, RZ, 0x7610, R0 ;  /* 0x00007610ff007816 */ /* 0x004fc40000000000 */
        /* <DEDUP_REMOVED lines=38> */
[----:B---3--:R0:W-:Y:S04]  /*4a320*/  STL [R1+0x50], R12 ;  /* 0x0000500c01007387 */ /* 0x0081e80000100800 */
[----:B------:R1:W3:Y:S01]  /*4a330*/  @!P0 LDG.E.U16 R2, desc[UR6][R4.64] ;  /* 0x0000000604028981 */ /* 0x0002e2000c1e1500 */
[----:B--2---:R-:W-:-:S03]  /*4a340*/  PRMT R0, RZ, 0x7610, R0 ;  /* 0x00007610ff007816 */ /* 0x004fc60000000000 */
[----:B0-----:R-:W2:Y:S04]  /*4a350*/  LDL R12, [R1+0x25b4] ;  /* 0x0025b400010c7983 */ /* 0x001ea80000100800 */
[----:B------:R-:W1:Y:S04]  /*4a360*/  LDL R4, [R1+0x24b0] ;  /* 0x0024b00001047983 */ /* 0x000e680000100800 */
[----:B------:R-:W1:Y:S02]  /*4a370*/  LDL R5, [R1+0x24bc] ;  /* 0x0024bc0001057983 */ /* 0x000e640000100800 */
[----:B-1----:R-:W-:-:S04]  /*4a380*/  @!P1 LOP3.LUT R5, R5, R4, RZ, 0x3c, !PT ;  /* 0x0000000405059212 */ /* 0x002fc800078e3cff */
[----:B------:R-:W-:-:S04]  /*4a390*/  @!P1 LOP3.LUT R4, R5, R4, RZ, 0x3c, !PT ;  /* 0x0000000405049212 */ /* 0x000fc800078e3cff */
[----:B------:R-:W-:-:S05]  /*4a3a0*/  @!P1 LOP3.LUT R5, R5, R4, RZ, 0x3c, !PT ;  /* 0x0000000405059212 */ /* 0x000fca00078e3cff */
[----:B------:R-:W4:Y:S04]  /*4a3b0*/  @!P1 LDG.E.U16 R0, desc[UR6][R4.64] ;  /* 0x0000000604009981 */ /* 0x000f28000c1e1500 */
[----:B---3--:R0:W-:Y:S04]  /*4a3c0*/  STL [R1+0x30], R2 ;  /* 0x0000300201007387 */ /* 0x0081e80000100800 */
[----:B0-----:R-:W3:Y:S04]  /*4a3d0*/  LDL R2, [R1+0x25bc] ;  /* 0x0025bc0001027983 */ /* 0x001ee80000100800 */
[----:B----4-:R0:W-:Y:S04]  /*4a3e0*/  STL [R1+0x2c], R0 ;  /* 0x00002c0001007387 */ /* 0x0101e80000100800 */
[----:B0-----:R-:W4:Y:S04]  /*4a3f0*/  LDL.LU R0, [R1+0x5d28] ;  /* 0x005d280001007983 */ /* 0x001f280000300800 */
[----:B------:R-:W2:Y:S04]  /*4a400*/  LDL R4, [R1+0x2528] ;  /* 0x0025280001047983 */ /* 0x000ea80000100800 */
[----:B------:R-:W2:Y:S01]  /*4a410*/  LDL R5, [R1+0x2534] ;  /* 0x0025340001057983 */ /* 0x000ea20000100800 */
[----:B------:R-:W-:-:S02]  /*4a420*/  PRMT R28, RZ, 0x7610, R28 ;  /* 0x00007610ff1c7816 */ /* 0x000fc4000000001c */
[----:B--2---:R-:W-:-:S04]  /*4a430*/  @!P0 LOP3.LUT R5, R5, R4, RZ, 0x3c, !PT ;  /* 0x0000000405058212 */ /* 0x004fc800078e3cff */
[----:B------:R-:W-:-:S04]  /*4a440*/  @!P0 LOP3.LUT R4, R5, R4, RZ, 0x3c, !PT ;  /* 0x0000000405048212 */ /* 0x000fc800078e3cff */
[----:B------:R-:W-:-:S05]  /*4a450*/  @!P0 LOP3.LUT R5, R5, R4, RZ, 0x3c, !PT ;  /* 0x0000000405058212 */ /* 0x000fca00078e3cff */
[----:B------:R0:W2:Y:S04]  /*4a460*/  @!P0 LDG.E.U16 R28, desc[UR6][R4.64] ;  /* 0x00000006041c8981 */ /* 0x0000a8000c1e1500 */
[----:B------:R-:W0:Y:S04]  /*4a470*/  LDL R4, [R1+0x2530] ;  /* 0x0025300001047983 */ /* 0x000e280000100800 */
[----:B------:R-:W0:Y:S01]  /*4a480*/  LDL R5, [R1+0x253c] ;  /* 0x00253c0001057983 */ /* 0x000e220000100800 */
[----:B------:R-:W-:Y:S02]  /*4a490*/  PRMT R26, RZ, 0x7610, R26 ;  /* 0x00007610ff1a7816 */ /* 0x000fe4000000001a */
[----:B0-----:R-:W-:-:S04]  /*4a4a0*/  @!P1 LOP3.LUT R5, R5, R4, RZ, 0x3c, !PT ;  /* 0x0000000405059212 */ /* 0x001fc800078e3cff */
[----:B------:R-:W-:-:S04]  /*4a4b0*/  @!P1 LOP3.LUT R4, R5, R4, RZ, 0x3c, !PT ;  /* 0x0000000405049212 */ /* 0x000fc800078e3cff */
[----:B------:R-:W-:Y:S01]  /*4a4c0*/  @!P1 LOP3.LUT R5, R5, R4, RZ, 0x3c, !PT ;  /* 0x0000000405059212 */ /* 0x000fe200078e3cff */
[----:B--2---:R0:W-:Y:S04]  /*4a4d0*/  STL [R1+0x5ce8], R28 ;  /* 0x005ce81c01007387 */ /* 0x0041e80000100800 */
[----:B------:R1:W2:Y:S01]  /*4a4e0*/  @!P1 LDG.E.U16 R26, desc[UR6][R4.64] ;  /* 0x00000006041a9981 */ /* 0x0002a2000c1e1500 */
[----:B------:R-:W-:-:S03]  /*4a4f0*/  PRMT R11, RZ, 0x7610, R11 ;  /* 0x00007610ff0b7816 */ /* 0x000fc6000000000b */
[----:B0-----:R-:W4:Y:S04]  /*4a500*/  LDL R28, [R1+0x25b0] ;  /* 0x0025b000011c7983 */ /* 0x001f280000100800 */
[----:B------:R-:W3:Y:S01]  /*4a510*/  LDL R5, [R1+0x25a8] ;  /* 0x0025a80001057983 */ /* 0x000ee20000100800 */
[----:B-1----:R-:W-:Y:S01]  /*4a520*/  @!P0 IMAD.MOV.U32 R4, RZ, RZ, R12 ;  /* 0x000000ffff048224 */ /* 0x002fe200078e000c */
[----:B------:R-:W-:-:S04]  /*4a530*/  PRMT R10, RZ, 0x7610, R10 ;  /* 0x00007610ff0a7816 */ /* 0x000fc8000000000a */
[----:B---3--:R0:W3:Y:S04]  /*4a540*/  @!P0 LDG.E.U16 R11, desc[UR6][R4.64] ;  /* 0x00000006040b8981 */ /* 0x0080e8000c1e1500 */
[----:B--2---:R-:W-:Y:S04]  /*4a550*/  STL [R1+0x5cec], R26 ;  /* 0x005cec1a01007387 */ /* 0x004fe80000100800 */
[----:B------:R-:W2:Y:S01]  /*4a560*/  LDL R12, [R1+0x2444] ;  /* 0x00244400010c7983 */ /* 0x000ea20000100800 */
[----:B0-----:R-:W-:Y:S02]  /*4a570*/  @!P1 IMAD.MOV.U32 R4, RZ, RZ, R2 ;  /* 0x000000ffff049224 */ /* 0x001fe400078e0002 */
[----:B----4-:R-:W-:-:S05]  /*4a580*/  @!P1 IMAD.MOV.U32 R5, RZ, RZ, R28 ;  /* 0x000000ffff059224 */ /* 0x010fca00078e001c */
[----:B------:R-:W4:Y:S04]  /*4a590*/  @!P1 LDG.E.U16 R10, desc[UR6][R4.64] ;  /* 0x00000006040a9981 */ /* 0x000f28000c1e1500 */
[----:B---3--:R-:W-:Y:S04]  /*4a5a0*/  STL [R1+0x5cf0], R11 ;  /* 0x005cf00b01007387 */ /* 0x008fe80000100800 */
[----:B------:R-:W3:Y:S04]  /*4a5b0*/  LDL R4, [R1+0x23e8] ;  /* 0x0023e80001047983 */ /* 0x000ee80000100800 */
[----:B------:R-:W3:Y:S01]  /*4a5c0*/  LDL R5, [R1+0x23f4] ;  /* 0x0023f40001057983 */ /* 0x000ee20000100800 */
[----:B------:R-:W-:-:S03]  /*4a5d0*/  PRMT R13, RZ, 0x7610, R13 ;  /* 0x00007610ff0d7816 */ /* 0x000fc6000000000d */
[----:B------:R-:W2:Y:S04]  /*4a5e0*/  LDL R28, [R1+0x2448] ;  /* 0x00244800011c7983 */ /* 0x000ea80000100800 */
[----:B------:R-:W2:Y:S04]  /*4a5f0*/  LDL R2, [R1+0x2454] ;  /* 0x0024540001027983 */ /* 0x000ea80000100800 */
[----:B----4-:R-:W-:Y:S01]  /*4a600*/  STL [R1+0x5cf4], R10 ;  /* 0x005cf40a01007387 */ /* 0x010fe20000100800 */
        /* <DEDUP_REMOVED lines=9> */
[----:B------:R-:W-:-:S05]  /*4a6a0*/  @!P1 LOP3.LUT R5, R5, R4, RZ, 0x3c, !PT ;  /* 0x0000000405059212 */ /* 0x000fca00078e3cff */
[----:B------:R-:W4:Y:S04]  /*4a6b0*/  @!P1 LDG.E.U16 R0, desc[UR6][R4.64] ;  /* 0x0000000604009981 */ /* 0x000f28000c1e1500 */
[----:B---3--:R0:W-:Y:S04]  /*4a6c0*/  STL [R1+0x44], R13 ;  /* 0x0000440d01007387 */ /* 0x0081e80000100800 */
[----:B0-----:R-:W3:Y:S04]  /*4a6d0*/  LDL R13, [R1+0x24c4] ;  /* 0x0024c400010d7983 */ /* 0x001ee80000100800 */
[----:B----4-:R0:W-:Y:S04]  /*4a6e0*/  STL [R1+0x40], R0 ;  /* 0x0000400001007387 */ /* 0x0101e80000100800 */
[----:B0-----:R-:W4:Y:S04]  /*4a6f0*/  LDL.LU R0, [R1+0x5d24] ;  /* 0x005d240001007983 */ /* 0x001f280000300800 */
[----:B------:R-:W3:Y:S01]  /*4a700*/  LDL R5, [R1+0x2438] ;  /* 0x0024380001057983 */ /* 0x000ee20000100800 */
[----:B------:R-:W-:Y:S01]  /*4a710*/  PRMT R10, RZ, 0x7610, R10 ;  /* 0x00007610ff0a7816 */ /* 0x000fe2000000000a */
[----:B--2---:R-:W-:-:S02]  /*4a720*/  @!P0 IMAD.MOV.U32 R4, RZ, RZ, R12 ;  /* 0x000000ffff048224 */ /* 0x004fc400078e000c */
[----:B------:R-:W2:Y:S04]  /*4a730*/  LDL R12, [R1+0x2538] ;  /* 0x00253800010c7983 */ /* 0x000ea80000100800 */
[----:B---3--:R0:W3:Y:S04]  /*4a740*/  @!P0 LDG.E.U16 R10, desc[UR6][R4.64] ;  /* 0x00000006040a8981 */ /* 0x0080e8000c1e1500 */
[----:B------:R-:W0:Y:S04]  /*4a750*/  LDL R4, [R1+0x2440] ;  /* 0x0024400001047983 */ /* 0x000e280000100800 */
[----:B------:R-:W0:Y:S01]  /*4a760*/  LDL R5, [R1+0x244c] ;  /* 0x00244c0001057983 */ /* 0x000e220000100800 */
[----:B----4-:R-:W-:-:S02]  /*4a770*/  PRMT R0, RZ, 0x7610, R0 ;  /* 0x00007610ff007816 */ /* 0x010fc40000000000 */
[----:B0-----:R-:W-:-:S04]  /*4a780*/  @!P1 LOP3.LUT R5, R5, R4, RZ, 0x3c, !PT ;  /* 0x0000000405059212 */ /* 0x001fc800078e3cff */
[----:B------:R-:W-:-:S04]  /*4a790*/  @!P1 LOP3.LUT R4, R5, R4, RZ, 0x3c, !PT ;  /* 0x0000000405049212 */ /* 0x000fc800078e3cff */
[----:B------:R-:W-:-:S05]  /*4a7a0*/  @!P1 LOP3.LUT R5, R5, R4, RZ, 0x3c, !PT ;  /* 0x0000000405059212 */ /* 0x000fca00078e3cff */
[----:B------:R-:W4:Y:S04]  /*4a7b0*/  @!P1 LDG.E.U16 R0, desc[UR6][R4.64] ;  /* 0x0000000604009981 */ /* 0x000f28000c1e1500 */
[----:B---3--:R0:W-:Y:S04]  /*4a7c0*/  STL [R1+0x3c], R10 ;  /* 0x00003c0a01007387 */ /* 0x0081e80000100800 */
[----:B0-----:R-:W3:Y:S04]  /*4a7d0*/  LDL R10, [R1+0x2544] ;  /* 0x00254400010a7983 */ /* 0x001ee80000100800 */
[----:B----4-:R0:W-:Y:S04]  /*4a7e0*/  STL [R1+0x38], R0 ;  /* 0x0000380001007387 */ /* 0x0101e80000100800 */
[----:B0-----:R-:W4:Y:S01]  /*4a7f0*/  LDL.LU R0, [R1+0x5d20] ;  /* 0x005d200001007983 */ /* 0x001f220000300800 */
[----:B------:R-:W-:-:S02]  /*4a800*/  @!P0 IMAD.MOV.U32 R4, RZ, RZ, R2 ;  /* 0x000000ffff048224 */ /* 0x000fc400078e0002 */
[----:B------:R-:W-:Y:S01]  /*4a810*/  @!P0 IMAD.MOV.U32 R5, RZ, RZ, R28 ;  /* 0x000000ffff058224 */ /* 0x000fe200078e001c */
[----:B------:R-:W2:Y:S04]  /*4a820*/  LDL R2, [R1+0x254c] ;  /* 0x00254c0001027983 */ /* 0x000ea80000100800 */
[----:B------:R-:W2:Y:S01]  /*4a830*/  LDL R28, [R1+0x2540] ;  /* 0x00254000011c7983 */ /* 0x000ea20000100800 */
[----:B----4-:R-:W-:-:S06]  /*4a840*/  PRMT R0, RZ, 0x7610, R0 ;  /* 0x00007610ff007816 */ /* 0x010fcc0000000000 */
[----:B------:R-:W4:Y:S01]  /*4a850*/  @!P0 LDG.E.U16 R0, desc[UR6][R4.64] ;  /* 0x0000000604008981 */ /* 0x000f22000c1e1500 */
[----:B------:R-:W-:-:S03]  /*4a860*/  PRMT R11, RZ, 0x7610, R11 ;  /* 0x00007610ff0b7816 */ /* 0x000fc6000000000b */
[----:B----4-:R0:W-:Y:S04]  /*4a870*/  STL [R1+0x34], R0 ;  /* 0x0000340001007387 */ /* 0x0101e80000100800 */
[----:B0-----:R-:W4:Y:S04]  /*4a880*/  LDL.LU R0, [R1+0x5d1c] ;  /* 0x005d1c0001007983 */ /* 0x001f280000300800 */
[----:B------:R-:W3:Y:S01]  /*4a890*/  LDL R5, [R1+0x24b8] ;  /* 0x0024b80001057983 */ /* 0x000ee20000100800 */
[----:B------:R-:W-:-:S03]  /*4a8a0*/  @!P0 IMAD.MOV.U32 R4, RZ, RZ, R13 ;  /* 0x000000ffff048224 */ /* 0x000fc600078e000d */
        /* <DEDUP_REMOVED lines=8> */
[----:B------:R0:W4:Y:S04]  /*4a930*/  @!P1 LDG.E.U16 R0, desc[UR6][R4.64] ;  /* 0x0000000604009981 */ /* 0x000128000c1e1500 */
[----:B---3--:R1:W-:Y:S04]  /*4a940*/  STL [R1+0x28], R11 ;  /* 0x0000280b01007387 */ /* 0x0083e80000100800 */
[----:B-1----:R-:W3:Y:S01]  /*4a950*/  LDL R11, [R1+0x25c4] ;  /* 0x0025c400010b7983 */ /* 0x002ee20000100800 */
[----:B------:R-:W-:Y:S02]  /*4a960*/  PRMT R24, RZ, 0x7610, R24 ;  /* 0x00007610ff187816 */ /* 0x000fe40000000018 */
[----:B0-----:R-:W-:Y:S01]  /*4a970*/  @!P0 MOV R4, R10 ;  /* 0x0000000a00048202 */ /* 0x001fe20000000f00 */
[----:B--2---:R-:W-:Y:S01]  /*4a980*/  @!P0 IMAD.MOV.U32 R5, RZ, RZ, R12 ;  /* 0x000000ffff058224 */ /* 0x004fe200078e000c */
[----:B------:R-:W-:-:S04]  /*4a990*/  PRMT R22, RZ, 0x7610, R22 ;  /* 0x00007610ff167816 */ /* 0x000fc80000000016 */
[----:B------:R0:W2:Y:S02]  /*4a9a0*/  @!P0 LDG.E.U16 R24, desc[UR6][R4.64] ;  /* 0x0000000604188981 */ /* 0x0000a4000c1e1500 */
[----:B0-----:R-:W-:Y:S02]  /*4a9b0*/  @!P1 IMAD.MOV.U32 R4, RZ, RZ, R2 ;  /* 0x000000ffff049224 */ /* 0x001fe400078e0002 */
[----:B------:R-:W-:-:S05]  /*4a9c0*/  @!P1 IMAD.MOV.U32 R5, RZ, RZ, R28 ;  /* 0x000000ffff059224 */ /* 0x000fca00078e001c */
[----:B------:R0:W2:Y:S01]  /*4a9d0*/  @!P1 LDG.E.U16 R22, desc[UR6][R4.64] ;  /* 0x0000000604169981 */ /* 0x0000a2000c1e1500 */
[----:B------:R-:W-:Y:S01]  /*4a9e0*/  PRMT R9, RZ, 0x7610, R9 ;  /* 0x00007610ff097816 */ /* 0x000fe20000000009 */
[----:B0-----:R-:W-:Y:S02]  /*4a9f0*/  @!P0 IMAD.MOV.U32 R5, RZ, RZ, R13 ;  /* 0x000000ffff058224 */ /* 0x001fe400078e000d */
[----:B----4-:R0:W-:Y:S04]  /*4aa00*/  STL [R1+0x24], R0 ;  /* 0x0000240001007387 */ /* 0x0101e80000100800 */
[----:B0-----:R-:W4:Y:S04]  /*4aa10*/  LDL.LU R0, [R1+0x5d18] ;  /* 0x005d180001007983 */ /* 0x001f280000300800 */
[----:B------:R-:W4:Y:S04]  /*4aa20*/  LDL R12, [R1+0x25c0] ;  /* 0x0025c000010c7983 */ /* 0x000f280000100800 */
[----:B------:R-:W4:Y:S01]  /*4aa30*/  LDL R10, [R1+0x25cc] ;  /* 0x0025cc00010a7983 */ /* 0x000f220000100800 */
[----:B---3--:R-:W-:-:S05]  /*4aa40*/  @!P0 IMAD.MOV.U32 R4, RZ, RZ, R11 ;  /* 0x000000ffff048224 */ /* 0x008fca00078e000b */
[----:B------:R4:W3:Y:S04]  /*4aa50*/  @!P0 LDG.E.U16 R9, desc[UR6][R4.64] ;  /* 0x0000000604098981 */ /* 0x0008e8000c1e1500 */
[----:B--2---:R0:W-:Y:S04]  /*4aa60*/  STL [R1+0x5cc8], R24 ;  /* 0x005cc81801007387 */ /* 0x0041e80000100800 */
[----:B------:R-:W2:Y:S04]  /*4aa70*/  LDL R28, [R1+0x2450] ;  /* 0x00245000011c7983 */ /* 0x000ea80000100800 */
[----:B------:R-:W2:Y:S01]  /*4aa80*/  LDL R2, [R1+0x245c] ;  /* 0x00245c0001027983 */ /* 0x000ea20000100800 */
[----:B------:R-:W-:-:S03]  /*4aa90*/  PRMT R8, RZ, 0x7610, R8 ;  /* 0x00007610ff087816 */ /* 0x000fc60000000008 */
[----:B------:R1:W-:Y:S04]  /*4aaa0*/  STL [R1+0x5ccc], R22 ;  /* 0x005ccc1601007387 */ /* 0x0003e80000100800 */
[----:B0-----:R-:W2:Y:S04]  /*4aab0*/  LDL R24, [R1+0x2458] ;  /* 0x0024580001187983 */ /* 0x001ea80000100800 */
[----:B------:R-:W2:Y:S04]  /*4aac0*/  LDL R13, [R1+0x2460] ;  /* 0x00246000010d7983 */ /* 0x000ea80000100800 */
[----:B------:R-:W2:Y:S04]  /*4aad0*/  LDL R11, [R1+0x246c] ;  /* 0x00246c00010b7983 */ /* 0x000ea80000100800 */
[----:B-1----:R-:W2:Y:S01]  /*4aae0*/  LDL R22, [R1+0x2464] ;  /* 0x0024640001167983 */ /* 0x002ea20000100800 */
[----:B----4-:R-:W-:-:S02]  /*4aaf0*/  @!P1 IMAD.MOV.U32 R5, RZ, RZ, R12 ;  /* 0x000000ffff059224 */ /* 0x010fc400078e000c */
[----:B------:R-:W-:-:S05]  /*4ab00*/  @!P1 IMAD.MOV.U32 R4, RZ, RZ, R10 ;  /* 0x000000ffff049224 */ /* 0x000fca00078e000a */
[----:B------:R2:W4:Y:S04]  /*4ab10*/  @!P1 LDG.E.U16 R8, desc[UR6][R4.64] ;  /* 0x0000000604089981 */ /* 0x000528000c1e1500 */
[----:B---3--:R0:W-:Y:S04]  /*4ab20*/  STL [R1+0x5cd0], R9 ;  /* 0x005cd00901007387 */ /* 0x0081e80000100800 */
[----:B------:R-:W3:Y:S04]  /*4ab30*/  LDL R12, [R1+0x2468] ;  /* 0x00246800010c7983 */ /* 0x000ee80000100800 */
[----:B------:R-:W3:Y:S01]  /*4ab40*/  LDL R10, [R1+0x2474] ;  /* 0x00247400010a7983 */ /* 0x000ee20000100800 */
[----:B------:R-:W-:-:S02]  /*4ab50*/  PRMT R26, RZ, 0x7610, R26 ;  /* 0x00007610ff1a7816 */ /* 0x000fc4000000001a */
[----:B------:R-:W-:Y:S01]  /*4ab60*/  PRMT R15, RZ, 0x7610, R15 ;  /* 0x00007610ff0f7816 */ /* 0x000fe2000000000f */
[----:B--2---:R-:W-:Y:S02]  /*4ab70*/  @!P1 IMAD.MOV.U32 R4, RZ, RZ, R2 ;  /* 0x000000ffff049224 */ /* 0x004fe400078e0002 */
[----:B------:R-:W-:-:S05]  /*4ab80*/  @!P1 IMAD.MOV.U32 R5, RZ, RZ, R28 ;  /* 0x000000ffff059224 */ /* 0x000fca00078e001c */
[----:B------:R1:W2:Y:S02]  /*4ab90*/  @!P1 LDG.E.U16 R26, desc[UR6][R4.64] ;  /* 0x00000006041a9981 */ /* 0x0002a4000c1e1500 */
[----:B-1----:R-:W-:Y:S01]  /*4aba0*/  @!P0 MOV R5, R24 ;  /* 0x0000001800058202 */ /* 0x002fe20000000f00 */
[----:B------:R-:W-:-:S05]  /*4abb0*/  @!P0 IMAD.MOV.U32 R4, RZ, RZ, R22 ;  /* 0x000000ffff048224 */ /* 0x000fca00078e0016 */
[----:B------:R1:W2:Y:S01]  /*4abc0*/  @!P0 LDG.E.U16 R15, desc[UR6][R4.64] ;  /* 0x00000006040f8981 */ /* 0x0002a2000c1e1500 */
[----:B------:R-:W-:Y:S01]  /*4abd0*/  PRMT R0, RZ, 0x7610, R0 ;  /* 0x00007610ff007816 */ /* 0x000fe20000000000 */
[----:B-1----:R-:W-:Y:S02]  /*4abe0*/  @!P1 IMAD.MOV.U32 R4, RZ, RZ, R11 ;  /* 0x000000ffff049224 */ /* 0x002fe400078e000b */
[----:B------:R-:W-:Y:S01]  /*4abf0*/  @!P1 IMAD.MOV.U32 R5, RZ, RZ, R13 ;  /* 0x000000ffff059224 */ /* 0x000fe200078e000d */
[----:B----4-:R1:W-:Y:S04]  /*4ac00*/  STL [R1+0x5cd4], R8 ;  /* 0x005cd40801007387 */ /* 0x0103e80000100800 */
[----:B0-----:R-:W4:Y:S04]  /*4ac10*/  LDL R9, [R1+0x2470] ;  /* 0x0024700001097983 */ /* 0x001f280000100800 */
[----:B------:R-:W4:Y:S01]  /*4ac20*/  LDL R2, [R1+0x247c] ;  /* 0x00247c0001027983 */ /* 0x000f220000100800 */
[----:B-1----:R-:W-:-:S06]  /*4ac30*/  PRMT R8, RZ, 0x7610, R8 ;  /* 0x00007610ff087816 */ /* 0x002fcc0000000008 */
[----:B------:R3:W4:Y:S02]  /*4ac40*/  @!P1 LDG.E.U16 R8, desc[UR6][R4.64] ;  /* 0x0000000604089981 */ /* 0x000724000c1e1500 */
[----:B---3--:R-:W-:Y:S02]  /*4ac50*/  @!P0 IMAD.MOV.U32 R4, RZ, RZ, R10 ;  /* 0x000000ffff048224 */ /* 0x008fe400078e000a */
[----:B------:R-:W-:-:S05]  /*4ac60*/  @!P0 IMAD.MOV.U32 R5, RZ, RZ, R12 ;  /* 0x000000ffff058224 */ /* 0x000fca00078e000c */
[----:B------:R4:W3:Y:S01]  /*4ac70*/  @!P0 LDG.E.U16 R0, desc[UR6][R4.64] ;  /* 0x0000000604008981 */ /* 0x0008e2000c1e1500 */
[----:B------:R-:W-:-:S03]  /*4ac80*/  PRMT R3, RZ, 0x7610, R3 ;  /* 0x00007610ff037816 */ /* 0x000fc60000000003 */
[----:B--2---:R0:W-:Y:S04]  /*4ac90*/  STL [R1+0x14], R15 ;  /* 0x0000140f01007387 */ /* 0x0041e80000100800 */
[----:B------:R-:W2:Y:S04]  /*4aca0*/  LDL R11, [R1+0x24d4] ;  /* 0x0024d400010b7983 */ /* 0x000ea80000100800 */
[----:B------:R-:W2:Y:S04]  /*4acb0*/  LDL R10, [R1+0x24d0] ;  /* 0x0024d000010a7983 */ /* 0x000ea80000100800 */
[----:B0-----:R-:W2:Y:S01]  /*4acc0*/  LDL R15, [R1+0x24c8] ;  /* 0x0024c800010f7983 */ /* 0x001ea20000100800 */
[----:B----4-:R-:W-:-:S02]  /*4acd0*/  @!P1 IMAD.MOV.U32 R5, RZ, RZ, R9 ;  /* 0x000000ffff059224 */ /* 0x010fc400078e0009 */
[----:B------:R-:W-:-:S05]  /*4ace0*/  @!P1 IMAD.MOV.U32 R4, RZ, RZ, R2 ;  /* 0x000000ffff049224 */ /* 0x000fca00078e0002 */
[----:B------:R2:W4:Y:S04]  /*4acf0*/  @!P1 LDG.E.U16 R3, desc[UR6][R4.64] ;  /* 0x0000000604039981 */ /* 0x000528000c1e1500 */
[----:B------:R0:W-:Y:S04]  /*4ad00*/  STL [R1+0x10], R8 ;  /* 0x0000100801007387 */ /* 0x0001e80000100800 */
[----:B0-----:R-:W4:Y:S04]  /*4ad10*/  LDL R8, [R1+0x24dc] ;  /* 0x0024dc0001087983 */ /* 0x001f280000100800 */
[----:B---3--:R0:W-:Y:S04]  /*4ad20*/  STL [R1+0x5c5c], R0 ;  /* 0x005c5c0001007387 */ /* 0x0081e80000100800 */
[----:B------:R-:W3:Y:S04]  /*4ad30*/  LDL R13, [R1+0x2548] ;  /* 0x00254800010d7983 */ /* 0x000ee80000100800 */
[----:B------:R-:W3:Y:S04]  /*4ad40*/  LDL R12, [R1+0x2554] ;  /* 0x00255400010c7983 */ /* 0x000ee80000100800 */
[----:B------:R-:W3:Y:S04]  /*4ad50*/  LDL R9, [R1+0x2550] ;  /* 0x0025500001097983 */ /* 0x000ee80000100800 */
[----:B------:R-:W3:Y:S01]  /*4ad60*/  LDL R2, [R1+0x255c] ;  /* 0x00255c0001027983 */ /* 0x000ee20000100800 */
[----:B------:R-:W-:Y:S01]  /*4ad70*/  PRMT R14, RZ, 0x7610, R14 ;  /* 0x00007610ff0e7816 */ /* 0x000fe2000000000e */
[----:B--2---:R-:W-:-:S02]  /*4ad80*/  @!P0 IMAD.MOV.U32 R4, RZ, RZ, R11 ;  /* 0x000000ffff048224 */ /* 0x004fc400078e000b */
[----:B------:R-:W-:-:S05]  /*4ad90*/  @!P0 IMAD.MOV.U32 R5, RZ, RZ, R15 ;  /* 0x000000ffff058224 */ /* 0x000fca00078e000f */
[----:B------:R1:W2:Y:S01]  /*4ada0*/  @!P0 LDG.E.U16 R14, desc[UR6][R4.64] ;  /* 0x00000006040e8981 */ /* 0x0002a2000c1e1500 */
[----:B------:R-:W-:Y:S01]  /*4adb0*/  PRMT R7, RZ, 0x7610, R7 ;  /* 0x00007610ff077816 */ /* 0x000fe20000000007 */
[----:B-1----:R-:W-:Y:S01]  /*4adc0*/  @!P1 IMAD.MOV.U32 R5, RZ, RZ, R10 ;  /* 0x000000ffff059224 */ /* 0x002fe200078e000a */
[----:B------:R-:W-:Y:S01]  /*4add0*/  PRMT R6, RZ, 0x7610, R6 ;  /* 0x00007610ff067816 */ /* 0x000fe20000000006 */
[----:B----4-:R1:W-:Y:S04]  /*4ade0*/  STL [R1+0x5c60], R3 ;  /* 0x005c600301007387 */ /* 0x0103e80000100800 */
[----:B------:R-:W4:Y:S04]  /*4adf0*/  LDL R11, [R1+0x25c8] ;  /* 0x0025c800010b7983 */ /* 0x000f280000100800 */
[----:B0-----:R-:W2:Y:S01]  /*4ae00*/  LDL R0, [R1+0x25d4] ;  /* 0x0025d40001007983 */ /* 0x001ea20000100800 */
[----:B-1----:R-:W-:Y:S01]  /*4ae10*/  PRMT R3, RZ, 0x7610, R3 ;  /* 0x00007610ff037816 */ /* 0x002fe20000000003 */
[----:B------:R-:W-:-:S05]  /*4ae20*/  @!P1 IMAD.MOV.U32 R4, RZ, RZ, R8 ;  /* 0x000000ffff049224 */ /* 0x000fca00078e0008 */
[----:B------:R3:W2:Y:S02]  /*4ae30*/  @!P1 LDG.E.U16 R3, desc[UR6][R4.64] ;  /* 0x0000000604039981 */ /* 0x0006a4000c1e1500 */
[----:B---3--:R-:W-:Y:S01]  /*4ae40*/  @!P0 MOV R4, R12 ;  /* 0x0000000c00048202 */ /* 0x008fe20000000f00 */
[----:B------:R-:W-:-:S05]  /*4ae50*/  @!P0 IMAD.MOV.U32 R5, RZ, RZ, R13 ;  /* 0x000000ffff058224 */ /* 0x000fca00078e000d */
[----:B------:R0:W3:Y:S02]  /*4ae60*/  @!P0 LDG.E.U16 R7, desc[UR6][R4.64] ;  /* 0x0000000604078981 */ /* 0x0000e4000c1e1500 */
[----:B0-----:R-:W-:Y:S02]  /*4ae70*/  @!P1 IMAD.MOV.U32 R4, RZ, RZ, R2 ;  /* 0x000000ffff049224 */ /* 0x001fe400078e0002 */
[----:B------:R-:W-:-:S05]  /*4ae80*/  @!P1 IMAD.MOV.U32 R5, RZ, RZ, R9 ;  /* 0x000000ffff059224 */ /* 0x000fca00078e0009 */
[----:B------:R0:W3:Y:S04]  /*4ae90*/  @!P1 LDG.E.U16 R6, desc[UR6][R4.64] ;  /* 0x0000000604069981 */ /* 0x0000e8000c1e1500 */
[----:B------:R-:W-:Y:S04]  /*4aea0*/  STL [R1+0x18], R26 ;  /* 0x0000181a01007387 */ /* 0x000fe80000100800 */
[----:B------:R-:W3:Y:S04]  /*4aeb0*/  LDL R10, [R1+0x25d0] ;  /* 0x0025d000010a7983 */ /* 0x000ee80000100800 */
[----:B------:R-:W3:Y:S01]  /*4aec0*/  LDL R8, [R1+0x25dc] ;  /* 0x0025dc0001087983 */ /* 0x000ee20000100800 */
[----:B0-----:R-:W-:Y:S01]  /*4aed0*/  PRMT R5, RZ, 0x7610, R5 ;  /* 0x00007610ff057816 */ /* 0x001fe20000000005 */
[----:B----4-:R-:W-:-:S02]  /*4aee0*/  @!P0 IMAD.MOV.U32 R15, RZ, RZ, R11 ;  /* 0x000000ffff0f8224 */ /* 0x010fc400078e000b */
[----:B--2---:R0:W-:Y:S04]  /*4aef0*/  STL [R1+0x5ca8], R3 ;  /* 0x005ca80301007387 */ /* 0x0041e80000100800 */
[----:B---3--:R-:W-:Y:S04]  /*4af00*/  STL [R1+0x5cac], R7 ;  /* 0x005cac0701007387 */ /* 0x008fe80000100800 */
[----:B------:R-:W2:Y:S04]  /*4af10*/  LDL R9, [R1+0x24d8] ;  /* 0x0024d80001097983 */ /* 0x000ea80000100800 */
[----:B------:R-:W3:Y:S04]  /*4af20*/  LDL R2, [R1+0x24e4] ;  /* 0x0024e40001027983 */ /* 0x000ee80000100800 */
[----:B------:R-:W-:Y:S04]  /*4af30*/  STL [R1+0x5cb0], R6 ;  /* 0x005cb00601007387 */ /* 0x000fe80000100800 */
[----:B------:R1:W-:Y:S01]  /*4af40*/  STL [R1+0x4], R14 ;  /* 0x0000040e01007387 */ /* 0x0003e20000100800 */
[----:B------:R-:W-:-:S03]  /*4af50*/  PRMT R4, RZ, 0x7610, R4 ;  /* 0x00007610ff047816 */ /* 0x000fc60000000004 */
[----:B0-----:R-:W4:Y:S01]  /*4af60*/  LDL R3, [R1+0x24e0] ;  /* 0x0024e00001037983 */ /* 0x001f220000100800 */
[----:B-1----:R-:W-:-:S03]  /*4af70*/  @!P0 IMAD.MOV.U32 R14, RZ, RZ, R0 ;  /* 0x000000ffff0e8224 */ /* 0x002fc600078e0000 */
[----:B------:R-:W4:Y:S04]  /*4af80*/  LDL R0, [R1+0x24ec] ;  /* 0x0024ec0001007983 */ /* 0x000f280000100800 */
[----:B------:R0:W4:Y:S02]  /*4af90*/  @!P0 LDG.E.U16 R5, desc[UR6][R14.64] ;  /* 0x000000060e058981 */ /* 0x000124000c1e1500 */
[----:B0-----:R-:W-:Y:S02]  /*4afa0*/  @!P1 IMAD.MOV.U32 R14, RZ, RZ, R8 ;  /* 0x000000ffff0e9224 */ /* 0x001fe400078e0008 */
[----:B------:R-:W-:-:S05]  /*4afb0*/  @!P1 IMAD.MOV.U32 R15, RZ, RZ, R10 ;  /* 0x000000ffff0f9224 */ /* 0x000fca00078e000a */
[----:B------:R2:W4:Y:S01]  /*4afc0*/  @!P1 LDG.E.U16 R4, desc[UR6][R14.64] ;  /* 0x000000060e049981 */ /* 0x000522000c1e1500 */
[----:B------:R-:W-:Y:S01]  /*4afd0*/  PRMT R20, RZ, 0x7610, R20 ;  /* 0x00007610ff147816 */ /* 0x000fe20000000014 */
[----:B--2---:R-:W-:Y:S02]  /*4afe0*/  @!P0 IMAD.MOV.U32 R15, RZ, RZ, R9 ;  /* 0x000000ffff0f8224 */ /* 0x004fe400078e0009 */
[----:B---3--:R-:W-:-:S05]  /*4aff0*/  @!P0 IMAD.MOV.U32 R14, RZ, RZ, R2 ;  /* 0x000000ffff0e8224 */ /* 0x008fca00078e0002 */
[----:B------:R0:W2:Y:S04]  /*4b000*/  @!P0 LDG.E.U16 R20, desc[UR6][R14.64] ;  /* 0x000000060e148981 */ /* 0x0000a8000c1e1500 */
[----:B----4-:R1:W-:Y:S04]  /*4b010*/  STL [R1+0x5cb4], R5 ;  /* 0x005cb40501007387 */ /* 0x0103e80000100800 */
[----:B------:R-:W3:Y:S04]  /*4b020*/  LDL R8, [R1+0x24e8] ;  /* 0x0024e80001087983 */ /* 0x000ee80000100800 */
[----:B------:R-:W4:Y:S04]  /*4b030*/  LDL R7, [R1+0x24f4] ;  /* 0x0024f40001077983 */ /* 0x000f280000100800 */
[----:B------:R-:W4:Y:S04]  /*4b040*/  LDL R6, [R1+0x24f0] ;  /* 0x0024f00001067983 */ /* 0x000f280000100800 */
[----:B-1----:R-:W4:Y:S01]  /*4b050*/  LDL R5, [R1+0x24fc] ;  /* 0x0024fc0001057983 */ /* 0x002f220000100800 */
[----:B------:R-:W-:Y:S01]  /*4b060*/  PRMT R18, RZ, 0x7610, R18 ;  /* 0x00007610ff127816 */ /* 0x000fe20000000012 */
[----:B0-----:R-:W-:Y:S01]  /*4b070*/  @!P1 IMAD.MOV.U32 R14, RZ, RZ, R0 ;  /* 0x000000ffff0e9224 */ /* 0x001fe200078e0000 */
[----:B------:R-:W-:Y:S01]  /*4b080*/  @!P1 MOV R15, R3 ;  /* 0x00000003000f9202 */ /* 0x000fe20000000f00 */
[----:B------:R0:W-:Y:S04]  /*4b090*/  STL [R1+0x5cb8], R4 ;  /* 0x005cb80401007387 */ /* 0x0001e80000100800 */
[----:B------:R-:W4:Y:S04]  /*4b0a0*/  LDL R2, [R1+0x2564] ;  /* 0x0025640001027983 */ /* 0x000f280000100800 */
[----:B------:R3:W4:Y:S01]  /*4b0b0*/  @!P1 LDG.E.U16 R18, desc[UR6][R14.64] ;  /* 0x000000060e129981 */ /* 0x000722000c1e1500 */
[----:B------:R-:W-:-:S03]  /*4b0c0*/  PRMT R16, RZ, 0x7610, R16 ;  /* 0x00007610ff107816 */ /* 0x000fc60000000010 */
[----:B0-----:R-:W4:Y:S01]  /*4b0d0*/  LDL R4, [R1+0x2558] ;  /* 0x0025580001047983 */ /* 0x001f220000100800 */
[----:B------:R-:W-:-:S03]  /*4b0e0*/  PRMT R17, RZ, 0x7610, R17 ;  /* 0x00007610ff117816 */ /* 0x000fc60000000011 */
[----:B--2---:R-:W-:Y:S04]  /*4b0f0*/  STL [R1+0x5c80], R20 ;  /* 0x005c801401007387 */ /* 0x004fe80000100800 */
[----:B------:R-:W2:Y:S04]  /*4b100*/  LDL R3, [R1+0x2560] ;  /* 0x0025600001037983 */ /* 0x000ea80000100800 */
[----:B------:R-:W2:Y:S01]  /*4b110*/  LDL R0, [R1+0x256c] ;  /* 0x00256c0001007983 */ /* 0x000ea20000100800 */
[----:B---3--:R-:W-:Y:S02]  /*4b120*/  @!P0 IMAD.MOV.U32 R15, RZ, RZ, R8 ;  /* 0x000000ffff0f8224 */ /* 0x008fe400078e0008 */
[----:B----4-:R-:W-:-:S05]  /*4b130*/  @!P0 IMAD.MOV.U32 R14, RZ, RZ, R7 ;  /* 0x000000ffff0e8224 */ /* 0x010fca00078e0007 */
[----:B------:R0:W3:Y:S02]  /*4b140*/  @!P0 LDG.E.U16 R16, desc[UR6][R14.64] ;  /* 0x000000060e108981 */ /* 0x0000e4000c1e1500 */
[----:B0-----:R-:W-:Y:S02]  /*4b150*/  @!P1 IMAD.MOV.U32 R14, RZ, RZ, R5 ;  /* 0x000000ffff0e9224 */ /* 0x001fe400078e0005 */
[----:B------:R-:W-:-:S05]  /*4b160*/  @!P1 IMAD.MOV.U32 R15, RZ, RZ, R6 ;  /* 0x000000ffff0f9224 */ /* 0x000fca00078e0006 */
[----:B------:R0:W4:Y:S01]  /*4b170*/  @!P1 LDG.E.U16 R17, desc[UR6][R14.64] ;  /* 0x000000060e119981 */ /* 0x000122000c1e1500 */
[----:B------:R-:W-:Y:S01]  /*4b180*/  PRMT R19, RZ, 0x7610, R19 ;  /* 0x00007610ff137816 */ /* 0x000fe20000000013 */
[----:B0-----:R-:W-:Y:S02]  /*4b190*/  @!P0 IMAD.MOV.U32 R14, RZ, RZ, R2 ;  /* 0x000000ffff0e8224 */ /* 0x001fe400078e0002 */
[----:B------:R-:W-:-:S05]  /*4b1a0*/  @!P0 IMAD.MOV.U32 R15, RZ, RZ, R4 ;  /* 0x000000ffff0f8224 */ /* 0x000fca00078e0004 */
[----:B------:R2:W4:Y:S01]  /*4b1b0*/  @!P0 LDG.E.U16 R19, desc[UR6][R14.64] ;  /* 0x000000060e138981 */ /* 0x000522000c1e1500 */
[----:B------:R-:W-:-:S03]  /*4b1c0*/  PRMT R21, RZ, 0x7610, R21 ;  /* 0x00007610ff157816 */ /* 0x000fc60000000015 */
[----:B------:R0:W-:Y:S01]  /*4b1d0*/  STL [R1+0x5c84], R18 ;  /* 0x005c841201007387 */ /* 0x0001e20000100800 */
[----:B--2---:R-:W-:Y:S02]  /*4b1e0*/  @!P1 IMAD.MOV.U32 R15, RZ, RZ, R3 ;  /* 0x000000ffff0f9224 */ /* 0x004fe400078e0003 */
[----:B------:R-:W-:-:S05]  /*4b1f0*/  @!P1 IMAD.MOV.U32 R14, RZ, RZ, R0 ;  /* 0x000000ffff0e9224 */ /* 0x000fca00078e0000 */
[----:B------:R-:W2:Y:S04]  /*4b200*/  @!P1 LDG.E.U16 R21, desc[UR6][R14.64] ;  /* 0x000000060e159981 */ /* 0x000ea8000c1e1500 */
[----:B---3--:R-:W-:Y:S04]  /*4b210*/  STL [R1+0x5c64], R16 ;  /* 0x005c641001007387 */ /* 0x008fe80000100800 */
[----:B----4-:R1:W-:Y:S04]  /*4b220*/  STL [R1+0x5c68], R17 ;  /* 0x005c681101007387 */ /* 0x0103e80000100800 */
[----:B------:R-:W3:Y:S04]  /*4b230*/  LDL R4, [R1+0x2568] ;  /* 0x0025680001047983 */ /* 0x000ee80000100800 */
[----:B------:R-:W4:Y:S04]  /*4b240*/  LDL R2, [R1+0x2574] ;  /* 0x0025740001027983 */ /* 0x000f280000100800 */
[----:B------:R-:W-:Y:S04]  /*4b250*/  STL [R1+0x5c88], R19 ;  /* 0x005c881301007387 */ /* 0x000fe80000100800 */
[----:B0-----:R-:W4:Y:S04]  /*4b260*/  LDL R18, [R1+0x2570] ;  /* 0x0025700001127983 */ /* 0x001f280000100800 */
[----:B------:R-:W4:Y:S04]  /*4b270*/  LDL R11, [R1+0x257c] ;  /* 0x00257c00010b7983 */ /* 0x000f280000100800 */
[----:B-1----:R-:W4:Y:S04]  /*4b280*/  LDL R17, [R1+0x25e0] ;  /* 0x0025e00001117983 */ /* 0x002f280000100800 */
[----:B------:R-:W4:Y:S04]  /*4b290*/  LDL R16, [R1+0x25ec] ;  /* 0x0025ec0001107983 */ /* 0x000f280000100800 */
        /* <DEDUP_REMOVED lines=9> */
[----:B--2---:R-:W-:Y:S04]  /*4b330*/  STL [R1+0x5c8c], R21 ;  /* 0x005c8c1501007387 */ /* 0x004fe80000100800 */
[----:B------:R-:W2:Y:S01]  /*4b340*/  LDL R5, [R1+0x25d8] ;  /* 0x0025d80001057983 */ /* 0x000ea20000100800 */
[----:B---3--:R-:W-:-:S03]  /*4b350*/  @!P0 IMAD.MOV.U32 R15, RZ, RZ, R4 ;  /* 0x000000ffff0f8224 */ /* 0x008fc600078e0004 */
[----:B------:R-:W3:Y:S01]  /*4b360*/  LDL R4, [R1+0x25e4] ;  /* 0x0025e40001047983 */ /* 0x000ee20000100800 */
[----:B------:R-:W-:Y:S01]  /*4b370*/  PRMT R23, RZ, 0x7610, R23 ;  /* 0x00007610ff177816 */ /* 0x000fe20000000017 */
[----:B----4-:R-:W-:Y:S01]  /*4b380*/  @!P0 IMAD.MOV.U32 R14, RZ, RZ, R2 ;  /* 0x000000ffff0e8224 */ /* 0x010fe200078e0002 */
[----:B------:R-:W-:Y:S02]  /*4b390*/  PRMT R25, RZ, 0x7610, R25 ;  /* 0x00007610ff197816 */ /* 0x000fe40000000019 */
[----:B------:R-:W-:Y:S02]  /*4b3a0*/  PRMT R27, RZ, 0x7610, R27 ;  /* 0x00007610ff1b7816 */ /* 0x000fe4000000001b */
[----:B------:R-:W-:Y:S01]  /*4b3b0*/  PRMT R29, RZ, 0x7610, R29 ;  /* 0x00007610ff1d7816 */ /* 0x000fe2000000001d */
[----:B------:R-:W4:Y:S04]  /*4b3c0*/  LDL.LU R28, [R1+0x350] ;  /* 0x00035000011c7983 */ /* 0x000f280000300800 */
[----:B------:R0:W4:Y:S04]  /*4b3d0*/  @!P0 LDG.E.U16 R23, desc[UR6][R14.64] ;  /* 0x000000060e178981 */ /* 0x000128000c1e1500 */
[----:B------:R-:W4:Y:S04]  /*4b3e0*/  LDL.LU R12, [R1+0x324] ;  /* 0x00032400010c7983 */ /* 0x000f280000300800 */
[----:B------:R-:W4:Y:S04]  /*4b3f0*/  LDL.LU R13, [R1+0x320] ;  /* 0x00032000010d7983 */ /* 0x000f280000300800 */
[----:B------:R-:W4:Y:S01]  /*4b400*/  LDL.LU R2, [R1+0x2f4] ;  /* 0x0002f40001027983 */ /* 0x000f220000300800 */
[----:B0-----:R-:W-:Y:S01]  /*4b410*/  @!P1 MOV R14, R11 ;  /* 0x0000000b000e9202 */ /* 0x001fe20000000f00 */
[----:B------:R-:W-:-:S05]  /*4b420*/  @!P1 IMAD.MOV.U32 R15, RZ, RZ, R18 ;  /* 0x000000ffff0f9224 */ /* 0x000fca00078e0012 */
[----:B------:R0:W4:Y:S02]  /*4b430*/  @!P1 LDG.E.U16 R25, desc[UR6][R14.64] ;  /* 0x000000060e199981 */ /* 0x000124000c1e1500 */
[----:B0-----:R-:W-:Y:S02]  /*4b440*/  @!P1 IMAD.MOV.U32 R14, RZ, RZ, R16 ;  /* 0x000000ffff0e9224 */ /* 0x001fe400078e0010 */
[----:B------:R-:W-:-:S05]  /*4b450*/  @!P1 IMAD.MOV.U32 R15, RZ, RZ, R17 ;  /* 0x000000ffff0f9224 */ /* 0x000fca00078e0011 */
[----:B------:R2:W4:Y:S02]  /*4b460*/  @!P1 LDG.E.U16 R27, desc[UR6][R14.64] ;  /* 0x000000060e1b9981 */ /* 0x000524000c1e1500 */
[----:B--2---:R-:W-:Y:S02]  /*4b470*/  @!P0 IMAD.MOV.U32 R15, RZ, RZ, R5 ;  /* 0x000000ffff0f8224 */ /* 0x004fe400078e0005 */
[----:B---3--:R-:W-:-:S05]  /*4b480*/  @!P0 IMAD.MOV.U32 R14, RZ, RZ, R4 ;  /* 0x000000ffff0e8224 */ /* 0x008fca00078e0004 */
[----:B------:R-:W2:Y:S01]  /*4b490*/  @!P0 LDG.E.U16 R29, desc[UR6][R14.64] ;  /* 0x000000060e1d8981 */ /* 0x000ea2000c1e1500 */
[----:B------:R-:W0:Y:S03]  /*4b4a0*/  S2R R11, SR_TID.X ;  /* 0x00000000000b7919 */ /* 0x000e260000002100 */
[----:B----4-:R-:W-:Y:S04]  /*4b4b0*/  STL [R1+0x5c6c], R23 ;  /* 0x005c6c1701007387 */ /* 0x010fe80000100800 */
[----:B------:R-:W3:Y:S01]  /*4b4c0*/  LDL.LU R26, [R1+0x2f0] ;  /* 0x0002f000011a7983 */ /* 0x000ee20000300800 */
[----:B0-----:R-:W-:-:S05]  /*4b4d0*/  LOP3.LUT R11, R11, 0x3f, RZ, 0xc0, !PT ;  /* 0x0000003f0b0b7812 */ /* 0x001fca00078ec0ff */
[----:B------:R-:W-:-:S05]  /*4b4e0*/  IMAD.SHL.U32 R11, R11, 0x2, RZ ;  /* 0x000000020b0b7824 */ /* 0x000fca00078e00ff */
[----:B------:R-:W-:-:S05]  /*4b4f0*/  LOP3.LUT R11, R11, 0x20, RZ, 0x3c, !PT ;  /* 0x000000200b0b7812 */ /* 0x000fca00078e3cff */
        /* <DEDUP_REMOVED lines=10> */
[----:B------:R0:W-:Y:S04]  /*4b5a0*/  STS.U16 [R11+UR4+0x6200], R10 ;  /* 0x0062000a0b007988 */ /* 0x0001e80008000404 */
[----:B------:R-:W-:Y:S04]  /*4b5b0*/  STS.U16 [R11+UR4+0x6280], R28 ;  /* 0x0062801c0b007988 */ /* 0x000fe80008000404 */
[----:B------:R1:W-:Y:S04]  /*4b5c0*/  STS.U16 [R11+UR4+0x6a00], R12 ;  /* 0x006a000c0b007988 */ /* 0x0003e80008000404 */
[----:B--2---:R-:W-:Y:S04]  /*4b5d0*/  STL [R1+0x5c94], R29 ;  /* 0x005c941d01007387 */ /* 0x004fe80000100800 */
[----:B0-----:R-:W2:Y:S04]  /*4b5e0*/  LDL.LU R10, [R1+0x2c4] ;  /* 0x0002c400010a7983 */ /* 0x001ea80000300800 */
[----:B-1----:R-:W4:Y:S04]  /*4b5f0*/  LDL.LU R12, [R1+0x294] ;  /* 0x00029400010c7983 */ /* 0x002f280000300800 */
[----:B------:R-:W-:Y:S04]  /*4b600*/  STS.U16 [R11+UR4+0x6a80], R13 ;  /* 0x006a800d0b007988 */ /* 0x000fe80008000404 */
[----:B------:R-:W-:Y:S04]  /*4b610*/  STS.U16 [R11+UR4+0x7200], R2 ;  /* 0x007200020b007988 */ /* 0x000fe80008000404 */
[----:B---3--:R-:W-:Y:S04]  /*4b620*/  STS.U16 [R11+UR4+0x7280], R26 ;  /* 0x0072801a0b007988 */ /* 0x008fe80008000404 */
[----:B----4-:R0:W-:Y:S04]  /*4b630*/  STL [R1+0x5d14], R12 ;  /* 0x005d140c01007387 */ /* 0x0101e80000100800 */
        /* <DEDUP_REMOVED lines=32> */
[----:B----4-:R1:W-:Y:S04]  /*4b840*/  STS.U16 [R11+UR4+0x8280], R13 ;  /* 0x0082800d0b007988 */ /* 0x0103e80008000404 */
[----:B------:R3:W-:Y:S04]  /*4b850*/  STS.U16 [R11+UR4+0x8a00], R2 ;  /* 0x008a00020b007988 */ /* 0x0007e80008000404 */
[----:B0-----:R-:W4:Y:S04]  /*4b860*/  LDL.LU R12, [R1+0x5d10] ;  /* 0x005d1000010c7983 */ /* 0x001f280000300800 */
[----:B-1----:R-:W4:Y:S04]  /*4b870*/  LDL.LU R13, [R1+0x5d0c] ;  /* 0x005d0c00010d7983 */ /* 0x002f280000300800 */
[----:B---3--:R-:W3:Y:S04]  /*4b880*/  LDL.LU R2, [R1+0x5d08] ;  /* 0x005d080001027983 */ /* 0x008ee80000300800 */
        /* <DEDUP_REMOVED lines=20> */
[----:B0-----:R-:W4:Y:S01]  /*4b9d0*/  LDL.LU R28, [R1+0x1c] ;  /* 0x00001c00011c7983 */ /* 0x001f220000300800 */
[----:B-1----:R-:W0:Y:S03]  /*4b9e0*/  S2R R26, SR_TID.X ;  /* 0x00000000001a7919 */ /* 0x002e260000002100 */
[----:B------:R-:W-:Y:S04]  /*4b9f0*/  STS.U16 [R11+UR4+0xda80], R8 ;  /* 0x00da80080b007988 */ /* 0x000fe80008000404 */
[----:B------:R-:W-:Y:S04]  /*4ba00*/  STS.U16 [R11+UR4+0xe200], R9 ;  /* 0x00e200090b007988 */ /* 0x000fe80008000404 */
[----:B------:R-:W-:Y:S04]  /*4ba10*/  STS.U16 [R11+UR4+0xe280], R22 ;  /* 0x00e280160b007988 */ /* 0x000fe80008000404 */
[----:B--2---:R-:W-:Y:S04]  /*4ba20*/  STS.U16 [R11+UR4+0xea00], R24 ;  /* 0x00ea00180b007988 */ /* 0x004fe80008000404 */
[----:B------:R-:W-:Y:S01]  /*4ba30*/  STS.U16 [R11+UR4+0xea80], R10 ;  /* 0x00ea800a0b007988 */ /* 0x000fe20008000404 */
[----:B0-----:R-:W-:-:S03]  /*4ba40*/  LOP3.LUT R26, R26, 0x3f, RZ, 0xc0, !PT ;  /* 0x0000003f1a1a7812 */ /* 0x001fc600078ec0ff */
[----:B---3--:R0:W-:Y:S02]  /*4ba50*/  STS.U16 [R11+UR4+0xf200], R2 ;  /* 0x00f200020b007988 */ /* 0x0081e40008000404 */
[----:B0-----:R-:W-:-:S05]  /*4ba60*/  IMAD.SHL.U32 R2, R26, 0x2, RZ ;  /* 0x000000021a027824 */ /* 0x001fca00078e00ff */
[----:B------:R-:W-:-:S05]  /*4ba70*/  LOP3.LUT R2, R2, 0x30, RZ, 0x3c, !PT ;  /* 0x0000003002027812 */ /* 0x000fca00078e3cff */
[----:B------:R0:W-:Y:S04]  /*4ba80*/  STL [R1+0x5d04], R2 ;  /* 0x005d040201007387 */ /* 0x0001e80000100800 */
[----:B------:R-:W2:Y:S01]  /*4ba90*/  LDL.LU R29, [R1+0x728] ;  /* 0x00072800011d7983 */ /* 0x000ea20000300800 */
[----:B0-----:R-:W-:-:S05]  /*4baa0*/  IMAD.SHL.U32 R2, R26, 0x2, RZ ;  /* 0x000000021a027824 */ /* 0x001fca00078e00ff */
[----:B------:R-:W-:-:S05]  /*4bab0*/  LOP3.LUT R2, R2, 0x20, RZ, 0x3c, !PT ;  /* 0x0000002002027812 */ /* 0x000fca00078e3cff */
[----:B----4-:R-:W-:Y:S04]  /*4bac0*/  STS.U16 [R2+UR4+0xf280], R28 ;  /* 0x00f2801c02007988 */ /* 0x010fe80008000404 */
        /* <DEDUP_REMOVED lines=30> */
[----:B------:R-:W2:Y:S04]  /*4bcb0*/  LDL.LU R2, [R1+0x5d04] ;  /* 0x005d040001027983 */ /* 0x000ea80000300800 */
[----:B------:R-:W4:Y:S04]  /*4bcc0*/  LDL.LU R12, [R1+0x750] ;  /* 0x00075000010c7983 */ /* 0x000f280000300800 */
[----:B--2---:R0:W-:Y:S04]  /*4bcd0*/  STS.U16 [R2+UR4+0x300], R29 ;  /* 0x0003001d02007988 */ /* 0x0041e80008000404 */
[----:B0-----:R-:W2:Y:S04]  /*4bce0*/  LDL.LU R29, [R1+0x5d00] ;  /* 0x005d0000011d7983 */ /* 0x001ea80000300800 */
[----:B----4-:R-:W-:Y:S04]  /*4bcf0*/  STS.U16 [R2+UR4+0x380], R12 ;  /* 0x0003800c02007988 */ /* 0x010fe80008000404 */
[----:B---3--:R-:W-:Y:S04]  /*4bd00*/  STS.U16 [R2+UR4+0xb00], R13 ;  /* 0x000b000d02007988 */ /* 0x008fe80008000404 */
        /* <DEDUP_REMOVED lines=22> */
[----:B------:R1:W-:Y:S04]  /*4be70*/  STS.U16 [R2+UR4+0x6380], R10 ;  /* 0x0063800a02007988 */ /* 0x0003e80008000404 */
[----:B0-----:R-:W2:Y:S04]  /*4be80*/  LDL.LU R22, [R1+0x2e8] ;  /* 0x0002e80001167983 */ /* 0x001ea80000300800 */
[----:B-1----:R-:W3:Y:S04]  /*4be90*/  LDL.LU R10, [R1+0x28c] ;  /* 0x00028c00010a7983 */ /* 0x002ee80000300800 */
[----:B---3--:R0:W-:Y:S04]  /*4bea0*/  STL [R1+0x5cf8], R10 ;  /* 0x005cf80a01007387 */ /* 0x0081e80000100800 */
[----:B0-----:R-:W3:Y:S04]  /*4beb0*/  LDL.LU R10, [R1+0x2b8] ;  /* 0x0002b800010a7983 */ /* 0x001ee80000300800 */
[----:B------:R-:W-:Y:S04]  /*4bec0*/  STS.U16 [R2+UR4+0x6b00], R11 ;  /* 0x006b000b02007988 */ /* 0x000fe80008000404 */
[----:B------:R-:W-:Y:S04]  /*4bed0*/  STS.U16 [R2+UR4+0x6b80], R26 ;  /* 0x006b801a02007988 */ /* 0x000fe80008000404 */
        /* <DEDUP_REMOVED lines=39> */
[----:B0-----:R-:W2:Y:S04]  /*4c150*/  LDL.LU R10, [R1+0x5cf4] ;  /* 0x005cf400010a7983 */ /* 0x001ea80000300800 */
[----:B-1----:R-:W2:Y:S04]  /*4c160*/  LDL.LU R11, [R1+0x5cf0] ;  /* 0x005cf000010b7983 */ /* 0x002ea80000300800 */
[----:B---3--:R-:W3:Y:S04]  /*4c170*/  LDL.LU R26, [R1+0x5cec] ;  /* 0x005cec00011a7983 */ /* 0x008ee80000300800 */
[----:B----4-:R-:W4:Y:S04]  /*4c180*/  LDL.LU R28, [R1+0x5ce8] ;  /* 0x005ce800011c7983 */ /* 0x010f280000300800 */
        /* <DEDUP_REMOVED lines=22> */
[----:B--2---:R-:W-:Y:S04]  /*4c2f0*/  STS.U16 [R2+UR4+0xeb00], R9 ;  /* 0x00eb000902007988 */ /* 0x004fe80008000404 */
[----:B------:R-:W-:Y:S04]  /*4c300*/  STS.U16 [R2+UR4+0xeb80], R22 ;  /* 0x00eb801602007988 */ /* 0x000fe80008000404 */
[----:B----4-:R0:W-:Y:S04]  /*4c310*/  STS.U16 [R2+UR4+0xf300], R28 ;  /* 0x00f3001c02007988 */ /* 0x0101e80008000404 */
[----:B0-----:R-:W2:Y:S01]  /*4c320*/  LDL.LU R28, [R1+0x6fc] ;  /* 0x0006fc00011c7983 */ /* 0x001ea20000300800 */
[----:B------:R-:W0:Y:S03]  /*4c330*/  S2R R24, SR_TID.X ;  /* 0x0000000000187919 */ /* 0x000e260000002100 */
[----:B--2---:R1:W-:Y:S04]  /*4c340*/  STL [R1+0x5ce0], R28 ;  /* 0x005ce01c01007387 */ /* 0x0043e80000100800 */
[----:B-1----:R-:W2:Y:S01]  /*4c350*/  LDL.LU R28, [R1+0x74c] ;  /* 0x00074c00011c7983 */ /* 0x002ea20000300800 */
[----:B0-----:R-:W-:-:S05]  /*4c360*/  LOP3.LUT R24, R24, 0x3f, RZ, 0xc0, !PT ;  /* 0x0000003f18187812 */ /* 0x001fca00078ec0ff */
[C---:B------:R-:W-:Y:S01]  /*4c370*/  IMAD.SHL.U32 R2, R24.reuse, 0x2, RZ ;  /* 0x0000000218027824 */ /* 0x040fe200078e00ff */
        /* <DEDUP_REMOVED lines=26> */
[----:B------:R-:W4:Y:S04]  /*4c520*/  LDL.LU R24, [R1+0x2e4] ;  /* 0x0002e40001187983 */ /* 0x000f280000300800 */
[----:B---3--:R0:W-:Y:S04]  /*4c530*/  STS.U16 [R28+UR4+0xf380], R26 ;  /* 0x00f3801a1c007988 */ /* 0x0081e80008000404 */
[----:B------:R1:W-:Y:S04]  /*4c540*/  STS.U16 [R28+UR4+0xfb00], R11 ;  /* 0x00fb000b1c007988 */ /* 0x0003e80008000404 */
[----:B------:R3:W-:Y:S04]  /*4c550*/  STS.U16 [R28+UR4+0xfb80], R10 ;  /* 0x00fb800a1c007988 */ /* 0x0007e80008000404 */
[----:B0-----:R-:W2:Y:S04]  /*4c560*/  LDL.LU R26, [R1+0x720] ;  /* 0x00072000011a7983 */ /* 0x001ea80000300800 */
[----:B-1----:R-:W4:Y:S04]  /*4c570*/  LDL.LU R11, [R1+0x724] ;  /* 0x00072400010b7983 */ /* 0x002f280000300800 */
[----:B---3--:R-:W3:Y:S01]  /*4c580*/  LDL.LU R28, [R1+0x5ce4] ;  /* 0x005ce400011c7983 */ /* 0x008ee20000300800 */
[----:B------:R-:W-:-:S03]  /*4c590*/  LOP3.LUT R2, R2, 0x40, RZ, 0x3c, !PT ;  /* 0x0000004002027812 */ /* 0x000fc600078e3cff */
[----:B------:R-:W2:Y:S04]  /*4c5a0*/  LDL.LU R10, [R1+0x748] ;  /* 0x00074800010a7983 */ /* 0x000ea80000300800 */
[----:B---3--:R0:W-:Y:S04]  /*4c5b0*/  STS.U16 [R2+UR4+0x400], R28 ;  /* 0x0004001c02007988 */ /* 0x0081e80008000404 */
[----:B0-----:R-:W3:Y:S04]  /*4c5c0*/  LDL.LU R28, [R1+0x5ce0] ;  /* 0x005ce000011c7983 */ /* 0x001ee80000300800 */
[----:B--2---:R-:W-:Y:S04]  /*4c5d0*/  STS.U16 [R2+UR4+0x480], R10 ;  /* 0x0004800a02007988 */ /* 0x004fe80008000404 */
[----:B----4-:R-:W-:Y:S04]  /*4c5e0*/  STS.U16 [R2+UR4+0xc00], R11 ;  /* 0x000c000b02007988 */ /* 0x010fe80008000404 */
[----:B------:R-:W-:Y:S04]  /*4c5f0*/  STS.U16 [R2+UR4+0xc80], R26 ;  /* 0x000c801a02007988 */ /* 0x000fe80008000404 */
        /* <DEDUP_REMOVED lines=97> */
[----:B------:R-:W0:Y:S02]  /*4cc10*/  S2R R0, SR_TID.X ;  /* 0x0000000000007919 */ /* 0x000e240000002100 */
[----:B0-----:R-:W-:-:S04]  /*4cc20*/  LOP3.LUT R0, R0, 0x3f, RZ, 0xc0, !PT ;  /* 0x0000003f00007812 */ /* 0x001fc800078ec0ff */
[C---:B------:R-:W-:Y:S01]  /*4cc30*/  SHF.L.U32 R2, R0.reuse, 0x1, RZ ;  /* 0x0000000100027819 */ /* 0x040fe200000006ff */
        /* <DEDUP_REMOVED lines=32> */
[----:B---3--:R-:W3:Y:S04]  /*4ce40*/  LDL.LU R24, [R1+0x5cc4] ;  /* 0x005cc40001187983 */ /* 0x008ee80000300800 */
[----:B------:R-:W2:Y:S01]  /*4ce50*/  LDL.LU R8, [R1+0x744] ;  /* 0x0007440001087983 */ /* 0x000ea20000300800 */
[----:B------:R-:W-:-:S05]  /*4ce60*/  LOP3.LUT R2, R2, 0x50, RZ, 0x3c, !PT ;  /* 0x0000005002027812 */ /* 0x000fca00078e3cff */
        /* <DEDUP_REMOVED lines=56> */
[----:B--2---:R1:W-:Y:S04]  /*4d1f0*/  STS.U16 [R2+UR4+0x7500], R20 ;  /* 0x0075001402007988 */ /* 0x0043e80008000404 */
[----:B0-----:R-:W2:Y:S04]  /*4d200*/  LDL.LU R0, [R1+0x6c] ;  /* 0x00006c0001007983 */ /* 0x001ea80000300800 */
[----:B------:R-:W2:Y:S04]  /*4d210*/  LDL.LU R17, [R1+0x68] ;  /* 0x0000680001117983 */ /* 0x000ea80000300800 */
[----:B------:R-:W2:Y:S04]  /*4d220*/  LDL.LU R16, [R1+0x34] ;  /* 0x0000340001107983 */ /* 0x000ea80000300800 */
[----:B------:R-:W2:Y:S04]  /*4d230*/  LDL.LU R18, [R1+0x18] ;  /* 0x0000180001127983 */ /* 0x000ea80000300800 */
[----:B-1----:R-:W2:Y:S04]  /*4d240*/  LDL.LU R20, [R1+0x4] ;  /* 0x0000040001147983 */ /* 0x002ea80000300800 */
        /* <DEDUP_REMOVED lines=38> */
[----:B----4-:R0:W-:Y:S04]  /*4d4b0*/  STS.U16 [R2+UR4+0xf500], R7 ;  /* 0x00f5000702007988 */ /* 0x0101e80008000404 */
[----:B0-----:R-:W2:Y:S01]  /*4d4c0*/  LDL.LU R7, [R1+0x714] ;  /* 0x0007140001077983 */ /* 0x001ea20000300800 */
[----:B------:R-:W0:Y:S02]  /*4d4d0*/  S2R R0, SR_TID.X ;  /* 0x0000000000007919 */ /* 0x000e240000002100 */
        /* <DEDUP_REMOVED lines=35> */
[----:B------:R-:W-:-:S05]  /*4d710*/  LOP3.LUT R2, R2, 0x60, RZ, 0x3c, !PT ;  /* 0x0000006002027812 */ /* 0x000fca00078e3cff */
[----:B----4-:R-:W-:Y:S04]  /*4d720*/  STS.U16 [R2+UR4+0x600], R5 ;  /* 0x0006000502007988 */ /* 0x010fe80008000404 */
        /* <DEDUP_REMOVED lines=14> */
[----:B--2---:R0:W-:Y:S04]  /*4d810*/  STL [R1+0x5c98], R29 ;  /* 0x005c981d01007387 */ /* 0x0041e80000100800 */
[----:B0-----:R-:W2:Y:S04]  /*4d820*/  LDL.LU R29, [R1+0x2d0] ;  /* 0x0002d000011d7983 */ /* 0x001ea80000300800 */
[----:B--2---:R0:W-:Y:S04]  /*4d830*/  STL [R1+0x5c9c], R29 ;  /* 0x005c9c1d01007387 */ /* 0x0041e80000100800 */
[----:B0-----:R-:W2:Y:S04]  /*4d840*/  LDL.LU R29, [R1+0x2d4] ;  /* 0x0002d400011d7983 */ /* 0x001ea80000300800 */
        /* <DEDUP_REMOVED lines=48> */
[----:B--2---:R0:W-:Y:S04]  /*4db50*/  STS.U16 [R2+UR4+0x7e00], R29 ;  /* 0x007e001d02007988 */ /* 0x0041e80008000404 */
[----:B---3--:R1:W-:Y:S04]  /*4db60*/  STS.U16 [R2+UR4+0x7e80], R27 ;  /* 0x007e801b02007988 */ /* 0x0083e80008000404 */
[----:B----4-:R2:W-:Y:S04]  /*4db70*/  STS.U16 [R2+UR4+0x8600], R21 ;  /* 0x0086001502007988 */ /* 0x0105e80008000404 */
[----:B------:R3:W-:Y:S04]  /*4db80*/  STS.U16 [R2+UR4+0x8680], R19 ;  /* 0x0086801302007988 */ /* 0x0007e80008000404 */
        /* <DEDUP_REMOVED lines=8> */
[----:B------:R0:W-:Y:S04]  /*4dc10*/  STS.U16 [R2+UR4+0x9600], R4 ;  /* 0x0096000402007988 */ /* 0x0001e80008000404 */
[----:B------:R1:W-:Y:S04]  /*4dc20*/  STS.U16 [R2+UR4+0x9680], R5 ;  /* 0x0096800502007988 */ /* 0x0003e80008000404 */
[----:B------:R1:W-:Y:S04]  /*4dc30*/  STS.U16 [R2+UR4+0x9e00], R6 ;  /* 0x009e000602007988 */ /* 0x0003e80008000404 */
        /* <DEDUP_REMOVED lines=8> */
[----:B------:R0:W-:Y:S04]  /*4dcc0*/  STS.U16 [R2+UR4+0xb600], R10 ;  /* 0x00b6000a02007988 */ /* 0x0001e80008000404 */
[----:B------:R-:W3:Y:S04]  /*4dcd0*/  LDL.LU R7, [R1+0x6bc] ;  /* 0x0006bc0001077983 */ /* 0x000ee80000300800 */
[----:B------:R1:W-:Y:S04]  /*4dce0*/  STS.U16 [R2+UR4+0xb680], R11 ;  /* 0x00b6800b02007988 */ /* 0x0003e80008000404 */
[----:B------:R-:W3:Y:S04]  /*4dcf0*/  LDL.LU R8, [R1+0x6b8] ;  /* 0x0006b80001087983 */ /* 0x000ee80000300800 */
[----:B------:R1:W-:Y:S04]  /*4dd00*/  STS.U16 [R2+UR4+0xbe00], R26 ;  /* 0x00be001a02007988 */ /* 0x0003e80008000404 */
[----:B------:R-:W3:Y:S04]  /*4dd10*/  LDL.LU R9, [R1+0x694] ;  /* 0x0006940001097983 */ /* 0x000ee80000300800 */
[----:B------:R-:W-:Y:S04]  /*4dd20*/  STS.U16 [R2+UR4+0xbe80], R28 ;  /* 0x00be801c02007988 */ /* 0x000fe80008000404 */
[----:B------:R-:W3:Y:S04]  /*4dd30*/  LDL.LU R22, [R1+0x690] ;  /* 0x0006900001167983 */ /* 0x000ee80000300800 */
[----:B------:R-:W-:Y:S04]  /*4dd40*/  STS.U16 [R2+UR4+0xc600], R12 ;  /* 0x00c6000c02007988 */ /* 0x000fe80008000404 */
[----:B------:R-:W3:Y:S04]  /*4dd50*/  LDL.LU R24, [R1+0x66c] ;  /* 0x00066c0001187983 */ /* 0x000ee80000300800 */
[----:B------:R-:W-:Y:S04]  /*4dd60*/  STS.U16 [R2+UR4+0xc680], R13 ;  /* 0x00c6800d02007988 */ /* 0x000fe80008000404 */
[----:B0-----:R-:W3:Y:S04]  /*4dd70*/  LDL.LU R10, [R1+0x668] ;  /* 0x00066800010a7983 */ /* 0x001ee80000300800 */
[----:B------:R-:W-:Y:S04]  /*4dd80*/  STS.U16 [R2+UR4+0xce00], R14 ;  /* 0x00ce000e02007988 */ /* 0x000fe80008000404 */
[----:B-1----:R-:W3:Y:S04]  /*4dd90*/  LDL.LU R11, [R1+0x644] ;  /* 0x00064400010b7983 */ /* 0x002ee80000300800 */
[----:B------:R0:W-:Y:S04]  /*4dda0*/  STS.U16 [R2+UR4+0xce80], R15 ;  /* 0x00ce800f02007988 */ /* 0x0001e80008000404 */
[----:B------:R-:W3:Y:S04]  /*4ddb0*/  LDL.LU R26, [R1+0x640] ;  /* 0x00064000011a7983 */ /* 0x000ee80000300800 */
[----:B------:R1:W-:Y:S04]  /*4ddc0*/  STS.U16 [R2+UR4+0xd600], R25 ;  /* 0x00d6001902007988 */ /* 0x0003e80008000404 */
[----:B------:R1:W-:Y:S04]  /*4ddd0*/  STS.U16 [R2+UR4+0xd680], R23 ;  /* 0x00d6801702007988 */ /* 0x0003e80008000404 */
[----:B------:R1:W-:Y:S04]  /*4dde0*/  STS.U16 [R2+UR4+0xde00], R17 ;  /* 0x00de001102007988 */ /* 0x0003e80008000404 */
[----:B0-----:R-:W3:Y:S04]  /*4ddf0*/  LDL.LU R15, [R1+0x61c] ;  /* 0x00061c00010f7983 */ /* 0x001ee80000300800 */
[----:B------:R-:W3:Y:S04]  /*4de00*/  LDL.LU R28, [R1+0x618] ;  /* 0x00061800011c7983 */ /* 0x000ee80000300800 */
[----:B------:R-:W3:Y:S04]  /*4de10*/  LDL.LU R12, [R1+0x5ec] ;  /* 0x0005ec00010c7983 */ /* 0x000ee80000300800 */
[----:B------:R-:W3:Y:S04]  /*4de20*/  LDL.LU R13, [R1+0x5e8] ;  /* 0x0005e800010d7983 */ /* 0x000ee80000300800 */
[----:B------:R-:W3:Y:S04]  /*4de30*/  LDL.LU R14, [R1+0x54c] ;  /* 0x00054c00010e7983 */ /* 0x000ee80000300800 */
[----:B-1----:R-:W3:Y:S04]  /*4de40*/  LDL.LU R25, [R1+0x548] ;  /* 0x0005480001197983 */ /* 0x002ee80000300800 */
[----:B------:R-:W3:Y:S04]  /*4de50*/  LDL.LU R23, [R1+0x39c] ;  /* 0x00039c0001177983 */ /* 0x000ee80000300800 */
[----:B------:R0:W-:Y:S04]  /*4de60*/  STS.U16 [R2+UR4+0xde80], R16 ;  /* 0x00de801002007988 */ /* 0x0001e80008000404 */
[----:B------:R-:W3:Y:S04]  /*4de70*/  LDL.LU R17, [R1+0x398] ;  /* 0x0003980001117983 */ /* 0x000ee80000300800 */
[----:B------:R1:W-:Y:S04]  /*4de80*/  STS.U16 [R2+UR4+0xe600], R3 ;  /* 0x00e6000302007988 */ /* 0x0003e80008000404 */
[----:B------:R1:W-:Y:S04]  /*4de90*/  STS.U16 [R2+UR4+0xe680], R0 ;  /* 0x00e6800002007988 */ /* 0x0003e80008000404 */
[----:B0-----:R-:W3:Y:S04]  /*4dea0*/  LDL.LU R16, [R1+0x35c] ;  /* 0x00035c0001107983 */ /* 0x001ee80000300800 */
[----:B-1----:R-:W3:Y:S04]  /*4deb0*/  LDL.LU R3, [R1+0x358] ;  /* 0x0003580001037983 */ /* 0x002ee80000300800 */
[----:B------:R-:W3:Y:S04]  /*4dec0*/  LDL.LU R0, [R1+0x32c] ;  /* 0x00032c0001007983 */ /* 0x000ee80000300800 */
[----:B--2---:R0:W-:Y:S04]  /*4ded0*/  STS.U16 [R2+UR4+0xee00], R20 ;  /* 0x00ee001402007988 */ /* 0x0041e80008000404 */
[----:B----4-:R1:W-:Y:S04]  /*4dee0*/  STS.U16 [R2+UR4+0xee80], R18 ;  /* 0x00ee801202007988 */ /* 0x0103e80008000404 */
[----:B---3--:R2:W-:Y:S04]  /*4def0*/  STS.U16 [R2+UR4+0xf600], R19 ;  /* 0x00f6001302007988 */ /* 0x0085e80008000404 */
[----:B------:R3:W-:Y:S04]  /*4df00*/  STS.U16 [R2+UR4+0xf680], R21 ;  /* 0x00f6801502007988 */ /* 0x0007e80008000404 */
[----:B0-----:R-:W4:Y:S04]  /*4df10*/  LDL.LU R20, [R1+0x70c] ;  /* 0x00070c0001147983 */ /* 0x001f280000300800 */
[----:B-1----:R-:W4:Y:S04]  /*4df20*/  LDL.LU R18, [R1+0x730] ;  /* 0x0007300001127983 */ /* 0x002f280000300800 */
[----:B--2---:R-:W2:Y:S04]  /*4df30*/  LDL.LU R19, [R1+0x734] ;  /* 0x0007340001137983 */ /* 0x004ea80000300800 */
[----:B---3--:R-:W2:Y:S01]  /*4df40*/  LDL.LU R2, [R1+0x5c7c] ;  /* 0x005c7c0001027983 */ /* 0x008ea20000300800 */
[----:B------:R-:W0:Y:S02]  /*4df50*/  S2R R21, SR_TID.X ;  /* 0x0000000000157919 */ /* 0x000e240000002100 */
[----:B0-----:R-:W-:-:S05]  /*4df60*/  LOP3.LUT R21, R21, 0x3f, RZ, 0xc0, !PT ;  /* 0x0000003f15157812 */ /* 0x001fca00078ec0ff */
[----:B------:R-:W-:-:S05]  /*4df70*/  IMAD.SHL.U32 R21, R21, 0x2, RZ ;  /* 0x0000000215157824 */ /* 0x000fca00078e00ff */
[----:B------:R-:W-:-:S05]  /*4df80*/  LOP3.LUT R21, R21, 0x60, RZ, 0x3c, !PT ;  /* 0x0000006015157812 */ /* 0x000fca00078e3cff */
[----:B------:R-:W-:Y:S04]  /*4df90*/  STS.U16 [R21+UR4+0xfe00], R29 ;  /* 0x00fe001d15007988 */ /* 0x000fe80008000404 */
[----:B------:R-:W-:Y:S04]  /*4dfa0*/  STS.U16 [R21+UR4+0xfe80], R27 ;  /* 0x00fe801b15007988 */ /* 0x000fe80008000404 */
[----:B--2---:R-:W-:Y:S04]  /*4dfb0*/  STS.U16 [R2+UR4+0x700], R19 ;  /* 0x0007001302007988 */ /* 0x004fe80008000404 */
        /* <DEDUP_REMOVED lines=96> */
[----:B0-----:R-:W4:Y:S04]  /*4e5c0*/  LDL.LU R28, [R1+0x75c] ;  /* 0x00075c00011c7983 */ /* 0x001f280000300800 */
[----:B---3--:R0:W-:Y:S04]  /*4e5d0*/  STS.U16 [R2+UR4+0xe700], R0 ;  /* 0x00e7000002007988 */ /* 0x0081e80008000404 */
[----:B0-----:R-:W3:Y:S01]  /*4e5e0*/  LDL.LU R0, [R1+0x5c58] ;  /* 0x005c580001007983 */ /* 0x001ee20000300800 */
[----:B------:R-:W0:Y:S03]  /*4e5f0*/  S2R R15, SR_TID.X ;  /* 0x00000000000f7919 */ /* 0x000e260000002100 */
[----:B--2---:R-:W-:Y:S04]  /*4e600*/  STS.U16 [R2+UR4+0xe780], R3 ;  /* 0x00e7800302007988 */ /* 0x004fe80008000404 */
[----:B----4-:R1:W-:Y:S04]  /*4e610*/  STS.U16 [R2+UR4+0xef00], R16 ;  /* 0x00ef001002007988 */ /* 0x0103e80008000404 */
[----:B------:R-:W-:Y:S04]  /*4e620*/  STS.U16 [R2+UR4+0xef80], R17 ;  /* 0x00ef801102007988 */ /* 0x000fe80008000404 */
[----:B------:R-:W-:Y:S04]  /*4e630*/  STS.U16 [R2+UR4+0xf700], R23 ;  /* 0x00f7001702007988 */ /* 0x000fe80008000404 */
[----:B------:R-:W-:Y:S04]  /*4e640*/  STS.U16 [R2+UR4+0xf780], R25 ;  /* 0x00f7801902007988 */ /* 0x000fe80008000404 */
[----:B------:R-:W-:Y:S01]  /*4e650*/  STS.U16 [R2+UR4+0xff00], R28 ;  /* 0x00ff001c02007988 */ /* 0x000fe20008000404 */
[----:B------:R-:W2:Y:S01]  /*4e660*/  S2R R14, SR_TID.X ;  /* 0x00000000000e7919 */ /* 0x000ea20000002100 */
[C---:B0-----:R-:W-:Y:S01]  /*4e670*/  LOP3.LUT R19, R15.reuse, 0x7, RZ, 0xc0, !PT ;  /* 0x000000070f137812 */ /* 0x041fe200078ec0ff */
[----:B-1----:R-:W-:-:S04]  /*4e680*/  IMAD.SHL.U32 R16, R15, 0x2, RZ ;  /* 0x000000020f107824 */ /* 0x002fc800078e00ff */
[----:B------:R-:W-:Y:S02]  /*4e690*/  IMAD R19, R19, 0x110, RZ ;  /* 0x0000011013137824 */ /* 0x000fe400078e02ff */
[----:B------:R-:W-:-:S03]  /*4e6a0*/  IMAD.SHL.U32 R29, R15, 0x80, RZ ;  /* 0x000000800f1d7824 */ /* 0x000fc600078e00ff */
[----:B------:R-:W-:-:S04]  /*4e6b0*/  LOP3.LUT R3, R19, 0x10, R16, 0x78, !PT ;  /* 0x0000001013037812 */ /* 0x000fc800078e7810 */
[----:B------:R-:W-:Y:S02]  /*4e6c0*/  LOP3.LUT R3, R3, 0x800, R29, 0xf8, !PT ;  /* 0x0000080003037812 */ /* 0x000fe400078ef81d */
[C---:B--2---:R-:W-:Y:S01]  /*4e6d0*/  LOP3.LUT R13, R14.reuse, 0x7, RZ, 0xc0, !PT ;  /* 0x000000070e0d7812 */ /* 0x044fe200078ec0ff */
[----:B------:R-:W-:-:S04]  /*4e6e0*/  IMAD.SHL.U32 R12, R14, 0x2, RZ ;  /* 0x000000020e0c7824 */ /* 0x000fc800078e00ff */
[----:B------:R-:W-:Y:S02]  /*4e6f0*/  IMAD R13, R13, 0x110, RZ ;  /* 0x000001100d0d7824 */ /* 0x000fe400078e02ff */
[----:B------:R-:W-:-:S03]  /*4e700*/  IMAD.SHL.U32 R14, R14, 0x40, RZ ;  /* 0x000000400e0e7824 */ /* 0x000fc600078e00ff */
[----:B------:R-:W-:-:S04]  /*4e710*/  LOP3.LUT R12, R13, 0x30, R12, 0x78, !PT ;  /* 0x000000300d0c7812 */ /* 0x000fc800078e780c */
[----:B------:R-:W-:Y:S01]  /*4e720*/  LOP3.LUT R12, R12, 0x800, R14, 0xf8, !PT ;  /* 0x000008000c0c7812 */ /* 0x000fe200078ef80e */
[----:B------:R-:W-:Y:S04]  /*4e730*/  STL [R1+0x3f10], R29 ;  /* 0x003f101d01007387 */ /* 0x000fe80000100800 */
[----:B---3--:R-:W-:Y:S01]  /*4e740*/  STS.U16 [R2+UR4+0xff80], R0 ;  /* 0x00ff800002007988 */ /* 0x008fe20008000404 */
[----:B------:R-:W-:Y:S06]  /*4e750*/  BAR.SYNC.DEFER_BLOCKING 0x0 ;  /* 0x0000000000007b1d */ /* 0x000fec0000010000 */
[----:B------:R-:W0:Y:S04]  /*4e760*/  LDSM.16.MT88.4 R4, [R3+UR4+0x10000] ;  /* 0x010000040304783b */ /* 0x000e280008004200 */
[----:B------:R-:W1:Y:S04]  /*4e770*/  LDSM.16.M88.4 R24, [R12+UR4] ;  /* 0x000000040c18783b */ /* 0x000e680008000200 */
[----:B------:R-:W2:Y:S04]  /*4e780*/  LDSM.16.M88.4 R20, [R12+UR4+0x1000] ;  /* 0x001000040c14783b */ /* 0x000ea80008000200 */
[----:B0-----:R-:W-:Y:S04]  /*4e790*/  STL.64 [R1+0x5c50], R6 ;  /* 0x005c500601007387 */ /* 0x001fe80000100a00 */
[----:B------:R-:W-:Y:S04]  /*4e7a0*/  STL.64 [R1+0x5c48], R4 ;  /* 0x005c480401007387 */ /* 0x000fe80000100a00 */
[----:B------:R-:W0:Y:S04]  /*4e7b0*/  LDSM.16.M88.4 R4, [R12+UR4+0x2000] ;  /* 0x002000040c04783b */ /* 0x000e280008000200 */
[----:B-1----:R-:W-:Y:S04]  /*4e7c0*/  STL [R1+0x5434], R26 ;  /* 0x0054341a01007387 */ /* 0x002fe80000100800 */
[----:B------:R-:W-:Y:S04]  /*4e7d0*/  STL [R1+0x5430], R27 ;  /* 0x0054301b01007387 */ /* 0x000fe80000100800 */
[----:B--2---:R-:W-:Y:S04]  /*4e7e0*/  STL [R1+0x543c], R22 ;  /* 0x00543c1601007387 */ /* 0x004fe80000100800 */
[----:B------:R-:W-:Y:S04]  /*4e7f0*/  STL [R1+0x5438], R23 ;  /* 0x0054381701007387 */ /* 0x000fe80000100800 */
[----:B0-----:R-:W-:Y:S01]  /*4e800*/  STL.64 [R1], R4 ;  /* 0x0000000401007387 */ /* 0x001fe20000100a00 */
[----:B------:R-:W-:-:S03]  /*4e810*/  IMAD.MOV.U32 R9, RZ, RZ, R4 ;  /* 0x000000ffff097224 */ /* 0x000fc600078e0004 */
[----:B------:R-:W-:Y:S01]  /*4e820*/  STL.64 [R1+0x8], R6 ;  /* 0x0000080601007387 */ /* 0x000fe20000100a00 */
[----:B------:R-:W-:-:S03]  /*4e830*/  IMAD.MOV.U32 R8, RZ, RZ, R5 ;  /* 0x000000ffff087224 */ /* 0x000fc600078e0005 */
[----:B------:R-:W0:Y:S04]  /*4e840*/  LDSM.16.M88.4 R4, [R12+UR4+0x3000] ;  /* 0x003000040c04783b */ /* 0x000e280008000200 */
[----:B0-----:R-:W-:Y:S01]  /*4e850*/  STL.64 [R1+0xd0], R4 ;  /* 0x0000d00401007387 */ /* 0x001fe20000100a00 */
[----:B------:R-:W-:-:S03]  /*4e860*/  MOV R11, R4 ;  /* 0x00000004000b7202 */ /* 0x000fc60000000f00 */
[----:B------:R-:W-:Y:S01]  /*4e870*/  STL.64 [R1+0xd8], R6 ;  /* 0x0000d80601007387 */ /* 0x000fe20000100a00 */
[----:B------:R-:W-:-:S03]  /*4e880*/  IMAD.MOV.U32 R10, RZ, RZ, R5 ;  /* 0x000000ffff0a7224 */ /* 0x000fc600078e0005 */
[----:B------:R-:W0:Y:S04]  /*4e890*/  LDSM.16.M88.4 R4, [R12+UR4+0x4000] ;  /* 0x004000040c04783b */ /* 0x000e280008000200 */
[----:B0-----:R-:W-:Y:S01]  /*4e8a0*/  STL.64 [R1+0xc0], R4 ;  /* 0x0000c00401007387 */ /* 0x001fe20000100a00 */
[----:B------:R-:W-:-:S03]  /*4e8b0*/  IMAD.MOV.U32 R2, RZ, RZ, R4 ;  /* 0x000000ffff027224 */ /* 0x000fc600078e0004 */
[----:B------:R-:W-:Y:S01]  /*4e8c0*/  STL.64 [R1+0xc8], R6 ;  /* 0x0000c80601007387 */ /* 0x000fe20000100a00 */
[----:B------:R-:W-:-:S03]  /*4e8d0*/  IMAD.MOV.U32 R0, RZ, RZ, R5 ;  /* 0x000000ffff007224 */ /* 0x000fc600078e0005 */
[----:B------:R-:W0:Y:S04]  /*4e8e0*/  LDSM.16.M88.4 R4, [R12+UR4+0x5000] ;  /* 0x005000040c04783b */ /* 0x000e280008000200 */
[----:B0-----:R-:W-:Y:S04]  /*4e8f0*/  STL.64 [R1+0xb0], R4 ;  /* 0x0000b00401007387 */ /* 0x001fe80000100a00 */
[----:B------:R-:W-:Y:S04]  /*4e900*/  STL.64 [R1+0xb8], R6 ;  /* 0x0000b80601007387 */ /* 0x000fe80000100a00 */
        /* <DEDUP_REMOVED lines=21> */
[----:B------:R-:W0:Y:S01]  /*4ea60*/  LDSM.16.M88.4 R4, [R12+UR4+0xd000] ;  /* 0x00d000040c04783b */ /* 0x000e220008000200 */
[----:B------:R-:W-:-:S03]  /*4ea70*/  IMAD.SHL.U32 R18, R15, 0x80, RZ ;  /* 0x000000800f127824 */ /* 0x000fc600078e00ff */
[----:B0-----:R-:W-:Y:S04]  /*4ea80*/  STL.64 [R1+0x30], R4 ;  /* 0x0000300401007387 */ /* 0x001fe80000100a00 */
[----:B------:R-:W-:Y:S01]  /*4ea90*/  STL.64 [R1+0x38], R6 ;  /* 0x0000380601007387 */ /* 0x000fe20000100a00 */
[----:B------:R-:W-:-:S03]  /*4eaa0*/  IMAD.MOV.U32 R29, RZ, RZ, R5 ;  /* 0x000000ffff1d7224 */ /* 0x000fc600078e0005 */
[----:B------:R-:W0:Y:S04]  /*4eab0*/  LDSM.16.M88.4 R4, [R12+UR4+0xe000] ;  /* 0x00e000040c04783b */ /* 0x000e280008000200 */
[----:B------:R-:W1:Y:S04]  /*4eac0*/  LDSM.16.M88.4 R12, [R12+UR4+0xf000] ;  /* 0x00f000040c0c783b */ /* 0x000e680008000200 */
[----:B------:R2:W-:Y:S01]  /*4ead0*/  STL [R1+0x5c10], R29 ;  /* 0x005c101d01007387 */ /* 0x0005e20000100800 */
[----:B------:R-:W-:-:S03]  /*4eae0*/  LOP3.LUT R28, R19, 0x10, R16, 0x78, !PT ;  /* 0x00000010131c7812 */ /* 0x000fc600078e7810 */
[----:B0-----:R-:W-:Y:S04]  /*4eaf0*/  STL.64 [R1+0x20], R4 ;  /* 0x0000200401007387 */ /* 0x001fe80000100a00 */
[----:B------:R0:W-:Y:S01]  /*4eb00*/  STL.64 [R1+0x28], R6 ;  /* 0x0000280601007387 */ /* 0x0001e20000100a00 */
[----:B--2---:R-:W-:-:S03]  /*4eb10*/  IMAD.MOV.U32 R29, RZ, RZ, R5 ;  /* 0x000000ffff1d7224 */ /* 0x004fc600078e0005 */
[----:B0-----:R-:W2:Y:S04]  /*4eb20*/  LDL.LU.64 R6, [R1+0x5c50] ;  /* 0x005c500001067983 */ /* 0x001ea80000300a00 */
[----:B------:R-:W2:Y:S04]  /*4eb30*/  LDL.LU.64 R4, [R1+0x5c48] ;  /* 0x005c480001047983 */ /* 0x000ea80000300a00 */
[----:B-1----:R0:W-:Y:S04]  /*4eb40*/  STL.64 [R1+0x10], R12 ;  /* 0x0000100c01007387 */ /* 0x0021e80000100a00 */
[----:B------:R1:W-:Y:S04]  /*4eb50*/  STL.64 [R1+0x18], R14 ;  /* 0x0000180e01007387 */ /* 0x0003e80000100a00 */
[----:B0-----:R-:W3:Y:S04]  /*4eb60*/  LDL.LU.64 R12, [R1+0xbb0] ;  /* 0x000bb000010c7983 */ /* 0x001ee80000300a00 */
[----:B-1----:R-:W3:Y:S04]  /*4eb70*/  LDL.LU.64 R14, [R1+0xbb8] ;  /* 0x000bb800010e7983 */ /* 0x002ee80000300a00 */
[----:B------:R-:W-:Y:S04]  /*4eb80*/  STL [R1+0x5b4c], R19 ;  /* 0x005b4c1301007387 */ /* 0x000fe80000100800 */
[----:B------:R0:W-:Y:S04]  /*4eb90*/  STL [R1+0x5b48], R16 ;  /* 0x005b481001007387 */ /* 0x0001e80000100800 */
[----:B------:R-:W-:Y:S04]  /*4eba0*/  STL [R1+0x5b50], R18 ;  /* 0x005b501201007387 */ /* 0x000fe80000100800 */
[----:B0-----:R-:W4:Y:S04]  /*4ebb0*/  LDL.64 R16, [R1+0xa0] ;  /* 0x0000a00001107983 */ /* 0x001f280000100a00 */
[----:B----4-:R0:W-:Y:S02]  /*4ebc0*/  STL.64 [R1+0x5c18], R16 ;  /* 0x005c181001007387 */ /* 0x0101e40000100a00 */
[----:B0-----:R-:W-:-:S02]  /*4ebd0*/  IMAD.MOV.U32 R16, RZ, RZ, R11 ;  /* 0x000000ffff107224 */ /* 0x001fc400078e000b */
[----:B------:R-:W-:-:S05]  /*4ebe0*/  IMAD.MOV.U32 R17, RZ, RZ, R10 ;  /* 0x000000ffff117224 */ /* 0x000fca00078e000a */
[----:B------:R0:W-:Y:S02]  /*4ebf0*/  STL.64 [R1+0x5c30], R16 ;  /* 0x005c301001007387 */ /* 0x0001e40000100a00 */
[----:B0-----:R-:W-:Y:S02]  /*4ec00*/  IMAD.MOV.U32 R16, RZ, RZ, R9 ;  /* 0x000000ffff107224 */ /* 0x001fe400078e0009 */
[----:B------:R-:W-:Y:S02]  /*4ec10*/  IMAD.MOV.U32 R17, RZ, RZ, R8 ;  /* 0x000000ffff117224 */ /* 0x000fe400078e0008 */
[----:B------:R-:W0:Y:S04]  /*4ec20*/  LDSM.16.MT88.4 R8, [R3+UR4+0x10080] ;  /* 0x010080040308783b */ /* 0x000e280008004200 */
[----:B0-----:R-:W-:Y:S04]  /*4ec30*/  STL.64 [R1+0x5ba0], R10 ;  /* 0x005ba00a01007387 */ /* 0x001fe80000100a00 */
[----:B------:R0:W-:Y:S04]  /*4ec40*/  STL.64 [R1+0x5b98], R8 ;  /* 0x005b980801007387 */ /* 0x0001e80000100a00 */
[----:B0-----:R-:W2:Y:S04]  /*4ec50*/  LDL.LU.64 R8, [R1+0xc00] ;  /* 0x000c000001087983 */ /* 0x001ea80000300a00 */
[----:B------:R-:W2:Y:S04]  /*4ec60*/  LDL.LU.64 R10, [R1+0xc08] ;  /* 0x000c0800010a7983 */ /* 0x000ea80000300a00 */
[----:B------:R-:W-:Y:S01]  /*4ec70*/  STL [R1+0x5740], R3 ;  /* 0x0057400301007387 */ /* 0x000fe20000100800 */
[----:B--2---:R-:W-:-:S15]  /*4ec80*/  HMMA.16816.F32 R8, R4, R24, R8 ;  /* 0x000000180408723c */ /* 0x004fde0000001808 */
[----:B------:R-:W-:-:S08]  /*4ec90*/  NOP ;  /* 0x0000000000007918 */ /* 0x000fd00000000000 */
[----:B------:R-:W-:Y:S04]  /*4eca0*/  STL.64 [R1+0x310], R8 ;  /* 0x0003100801007387 */ /* 0x000fe80000100a00 */
[----:B------:R3:W-:Y:S02]  /*4ecb0*/  STL.64 [R1+0x318], R10 ;  /* 0x0003180a01007387 */ /* 0x0007e40000100a00 */
[----:B---3--:R-:W-:-:S15]  /*4ecc0*/  HMMA.16816.F32 R8, R4, R20, R12 ;  /* 0x000000140408723c */ /* 0x008fde000000180c */
[----:B------:R-:W-:-:S09]  /*4ecd0*/  NOP ;  /* 0x0000000000007918 */ /* 0x000fd20000000000 */
[----:B------:R-:W-:Y:S01]  /*4ece0*/  MOV R22, R8 ;  /* 0x0000000800167202 */ /* 0x000fe20000000f00 */
[----:B------:R-:W-:Y:S02]  /*4ecf0*/  IMAD.MOV.U32 R23, RZ, RZ, R9 ;  /* 0x000000ffff177224 */ /* 0x000fe400078e0009 */
[----:B------:R-:W-:Y:S02]  /*4ed00*/  IMAD.MOV.U32 R26, RZ, RZ, R10 ;  /* 0x000000ffff1a7224 */ /* 0x000fe400078e000a */
[----:B------:R-:W-:Y:S01]  /*4ed10*/  IMAD.MOV.U32 R27, RZ, RZ, R11 ;  /* 0x000000ffff1b7224 */ /* 0x000fe200078e000b */
[----:B------:R-:W2:Y:S04]  /*4ed20*/  LDL.LU.64 R8, [R1+0xa50] ;  /* 0x000a500001087983 */ /* 0x000ea80000300a00 */
[----:B------:R-:W3:Y:S04]  /*4ed30*/  LDL.LU.64 R10, [R1+0xa58] ;  /* 0x000a5800010a7983 */ /* 0x000ee80000300a00 */
[----:B---3--:R-:W-:Y:S04]  /*4ed40*/  STL.64 [R1+0x5c28], R10 ;  /* 0x005c280a01007387 */ /* 0x008fe80000100a00 */
[----:B--2---:R0:W-:Y:S04]  /*4ed50*/  STL.64 [R1+0x5c20], R8 ;  /* 0x005c200801007387 */ /* 0x0041e80000100a00 */
[----:B0-----:R-:W2:Y:S04]  /*4ed60*/  LDL.LU.64 R8, [R1+0xb40] ;  /* 0x000b400001087983 */ /* 0x001ea80000300a00 */
[----:B------:R-:W3:Y:S01]  /*4ed70*/  LDL.LU.64 R10, [R1+0xb48] ;  /* 0x000b4800010a7983 */ /* 0x000ee20000300a00 */
[----:B------:R-:W-:-:S04]  /*4ed80*/  LOP3.LUT R28, R28, 0x800, R18, 0xf8, !PT ;  /* 0x000008001c1c7812 */ /* 0x000fc800078ef812 */
[----:B------:R-:W-:-:S05]  /*4ed90*/  LOP3.LUT R28, R28, 0x20, RZ, 0x3c, !PT ;  /* 0x000000201c1c7812 */ /* 0x000fca00078e3cff */
[----:B------:R-:W0:Y:S04]  /*4eda0*/  LDSM.16.MT88.4 R12, [R28+UR4+0x10000] ;  /* 0x010000041c0c783b */ /* 0x000e280008004200 */
[----:B---3--:R-:W-:Y:S04]  /*4edb0*/  STL.64 [R1+0x5c40], R10 ;  /* 0x005c400a01007387 */ /* 0x008fe80000100a00 */
[----:B--2---:R1:W-:Y:S04]  /*4edc0*/  STL.64 [R1+0x5c38], R8 ;  /* 0x005c380801007387 */ /* 0x0043e80000100a00 */
[----:B-1----:R-:W2:Y:S04]  /*4edd0*/  LDL.LU.64 R8, [R1+0xb80] ;  /* 0x000b800001087983 */ /* 0x002ea80000300a00 */
[----:B------:R-:W2:Y:S04]  /*4ede0*/  LDL.LU.64 R10, [R1+0xb88] ;  /* 0x000b8800010a7983 */ /* 0x000ea80000300a00 */
[----:B------:R-:W-:Y:S04]  /*4edf0*/  STL [R1+0x5578], R23 ;  /* 0x0055781701007387 */ /* 0x000fe80000100800 */
[----:B------:R-:W-:Y:S04]  /*4ee00*/  STL [R1+0x5574], R22 ;  /* 0x0055741601007387 */ /* 0x000fe80000100800 */
[----:B------:R1:W-:Y:S04]  /*4ee10*/  STL.64 [R1+0x5c08], R20 ;  /* 0x005c081401007387 */ /* 0x0003e80000100a00 */
[----:B-1----:R-:W3:Y:S04]  /*4ee20*/  LDL.64 R20, [R1+0xb0] ;  /* 0x0000b00001147983 */ /* 0x002ee80000100a00 */
[----:B------:R-:W-:Y:S04]  /*4ee30*/  STL [R1+0x554c], R27 ;  /* 0x00554c1b01007387 */ /* 0x000fe80000100800 */
[----:B------:R-:W-:Y:S04]  /*4ee40*/  STL [R1+0x5548], R26 ;  /* 0x0055481a01007387 */ /* 0x000fe80000100800 */
[----:B------:R1:W-:Y:S04]  /*4ee50*/  STL.64 [R1+0x5ba8], R24 ;  /* 0x005ba81801007387 */ /* 0x0003e80000100a00 */
[----:B-1----:R-:W4:Y:S04]  /*4ee60*/  LDL.LU.64 R24, [R1+0xaf0] ;  /* 0x000af00001187983 */ /* 0x002f280000300a00 */
[----:B------:R-:W4:Y:S04]  /*4ee70*/  LDL.LU.64 R26, [R1+0xaf8] ;  /* 0x000af800011a7983 */ /* 0x000f280000300a00 */
[----:B0-----:R-:W-:Y:S04]  /*4ee80*/  STL.64 [R1+0x5a58], R14 ;  /* 0x005a580e01007387 */ /* 0x001fe80000100a00 */
[----:B------:R-:W-:Y:S01]  /*4ee90*/  STL.64 [R1+0x5a50], R12 ;  /* 0x005a500c01007387 */ /* 0x000fe20000100a00 */
[----:B--2---:R-:W-:Y:S03]  /*4eea0*/  HMMA.16816.F32 R16, R4, R16, R8 ;  /* 0x000000100410723c */ /* 0x004fe60000001808 */
[----:B------:R-:W2:Y:S04]  /*4eeb0*/  LDL.LU.64 R10, [R1+0x5c40] ;  /* 0x005c4000010a7983 */ /* 0x000ea80000300a00 */
[----:B------:R-:W2:-:S15]  /*4eec0*/  LDL.LU.64 R8, [R1+0x5c38] ;  /* 0x005c380001087983 */ /* 0x000e9e0000300a00 */
[----:B------:R-:W-:-:S01]  /*4eed0*/  NOP ;  /* 0x0000000000007918 */ /* 0x000fc20000000000 */
[----:B------:R0:W-:Y:S04]  /*4eee0*/  STL.64 [R1+0x7b0], R16 ;  /* 0x0007b01001007387 */ /* 0x0001e80000100a00 */
[----:B------:R2:W-:Y:S04]  /*4eef0*/  STL.64 [R1+0x7b8], R18 ;  /* 0x0007b81201007387 */ /* 0x0005e80000100a00 */
[----:B0-----:R-:W2:Y:S01]  /*4ef00*/  LDL.LU.64 R16, [R1+0x5c30] ;  /* 0x005c300001107983 */ /* 0x001ea20000300a00 */
[----:B------:R-:W-:Y:S02]  /*4ef10*/  IMAD.MOV.U32 R12, RZ, RZ, R2 ;  /* 0x000000ffff0c7224 */ /* 0x000fe400078e0002 */
[----:B------:R-:W-:-:S07]  /*4ef20*/  IMAD.MOV.U32 R13, RZ, RZ, R0 ;  /* 0x000000ffff0d7224 */ /* 0x000fce00078e0000 */
[C---:B----4-:R-:W-:Y:S06]  /*4ef30*/  HMMA.16816.F32 R24, R4.reuse, R12, R24 ;  /* 0x0000000c0418723c */ /* 0x050fec0000001818 */
[----:B--2---:R-:W-:Y:S01]  /*4ef40*/  HMMA.16816.F32 R16, R4, R16, R8 ;  /* 0x000000100410723c */ /* 0x004fe20000001808 */
[----:B------:R-:W2:Y:S04]  /*4ef50*/  LDL.LU.64 R10, [R1+0x5c28] ;  /* 0x005c2800010a7983 */ /* 0x000ea80000300a00 */
[----:B------:R-:W2:-:S15]  /*4ef60*/  LDL.LU.64 R8, [R1+0x5c20] ;  /* 0x005c200001087983 */ /* 0x000e9e0000300a00 */
[----:B------:R-:W-:-:S03]  /*4ef70*/  NOP ;  /* 0x0000000000007918 */ /* 0x000fc60000000000 */
[----:B------:R0:W-:Y:S04]  /*4ef80*/  STL.64 [R1+0x7a0], R16 ;  /* 0x0007a01001007387 */ /* 0x0001e80000100a00 */
[----:B------:R-:W-:Y:S04]  /*4ef90*/  STL.64 [R1+0x7a8], R18 ;  /* 0x0007a81201007387 */ /* 0x000fe80000100a00 */
[----:B0-----:R-:W2:Y:S04]  /*4efa0*/  LDL.LU.64 R16, [R1+0x5c18] ;  /* 0x005c180001107983 */ /* 0x001ea80000300a00 */
[----:B------:R0:W-:Y:S04]  /*4efb0*/  STL.64 [R1+0x790], R24 ;  /* 0x0007901801007387 */ /* 0x0001e80000100a00 */
[----:B------:R-:W-:Y:S04]  /*4efc0*/  STL.64 [R1+0x798], R26 ;  /* 0x0007981a01007387 */ /* 0x000fe80000100a00 */
[----:B0-----:R-:W4:Y:S04]  /*4efd0*/  LDL.64 R24, [R1+0x60] ;  /* 0x0000600001187983 */ /* 0x001f280000100a00 */
[----:B----4-:R0:W-:Y:S04]  /*4efe0*/  STL.64 [R1+0x5bf0], R24 ;  /* 0x005bf01801007387 */ /* 0x0101e80000100a00 */
[----:B0-----:R-:W4:Y:S04]  /*4eff0*/  LDL.LU.64 R24, [R1+0xaa0] ;  /* 0x000aa00001187983 */ /* 0x001f280000300a00 */
[----:B------:R-:W4:Y:S04]  /*4f000*/  LDL.LU.64 R26, [R1+0xaa8] ;  /* 0x000aa800011a7983 */ /* 0x000f280000300a00 */
[----:B------:R-:W-:Y:S04]  /*4f010*/  STL [R1+0x5b58], R12 ;  /* 0x005b580c01007387 */ /* 0x000fe80000100800 */
[----:B------:R4:W-:Y:S01]  /*4f020*/  STL [R1+0x5b54], R13 ;  /* 0x005b540d01007387 */ /* 0x0009e20000100800 */
[----:B--2---:R-:W-:Y:S01]  /*4f030*/  HMMA.16816.F32 R8, R4, R16, R8 ;  /* 0x000000100408723c */ /* 0x004fe20000001808 */
[----:B---3--:R-:W-:-:S02]  /*4f040*/  IMAD.MOV.U32 R0, RZ, RZ, R21 ;  /* 0x000000ffff007224 */ /* 0x008fc400078e0015 */
[----:B------:R-:W-:-:S03]  /*4f050*/  IMAD.MOV.U32 R2, RZ, RZ, R20 ;  /* 0x000000ffff027224 */ /* 0x000fc600078e0014 */
[----:B----4-:R-:W-:-:S15]  /*4f060*/  HMMA.16816.F32 R12, R4, R20, R24 ;  /* 0x00000014040c723c */ /* 0x010fde0000001818 */
[----:B------:R-:W-:-:S08]  /*4f070*/  NOP ;  /* 0x0000000000007918 */ /* 0x000fd00000000000 */
[----:B------:R-:W-:Y:S04]  /*4f080*/  STL.64 [R1+0x780], R12 ;  /* 0x0007800c01007387 */ /* 0x000fe80000100a00 */
[----:B------:R0:W-:Y:S04]  /*4f090*/  STL.64 [R1+0x788], R14 ;  /* 0x0007880e01007387 */ /* 0x0001e80000100a00 */
[----:B------:R-:W-:Y:S04]  /*4f0a0*/  STL [R1+0x5b60], R0 ;  /* 0x005b600001007387 */ /* 0x000fe80000100800 */
[----:B------:R-:W-:Y:S04]  /*4f0b0*/  STL [R1+0x5b5c], R2 ;  /* 0x005b5c0201007387 */ /* 0x000fe80000100800 */
[----:B------:R1:W-:Y:S04]  /*4f0c0*/  STL.64 [R1+0x770], R8 ;  /* 0x0007700801007387 */ /* 0x0003e80000100a00 */
[----:B------:R-:W-:Y:S01]  /*4f0d0*/  STL.64 [R1+0x778], R10 ;  /* 0x0007780a01007387 */ /* 0x000fe20000100a00 */
[----:B0-----:R-:W-:-:S02]  /*4f0e0*/  IMAD.MOV.U32 R15, RZ, RZ, R16 ;  /* 0x000000ffff0f7224 */ /* 0x001fc400078e0010 */
[----:B------:R-:W-:Y:S02]  /*4f0f0*/  IMAD.MOV.U32 R14, RZ, RZ, R17 ;  /* 0x000000ffff0e7224 */ /* 0x000fe400078e0011 */
[----:B------:R-:W2:Y:S04]  /*4f100*/  LDL.LU.64 R16, [R1+0xa20] ;  /* 0x000a200001107983 */ /* 0x000ea80000300a00 */
[----:B------:R-:W2:Y:S04]  /*4f110*/  LDL.LU.64 R18, [R1+0xa28] ;  /* 0x000a280001127983 */ /* 0x000ea80000300a00 */
[----:B------:R-:W3:Y:S04]  /*4f120*/  LDL.LU.64 R20, [R1+0x9d0] ;  /* 0x0009d00001147983 */ /* 0x000ee80000300a00 */
[----:B------:R-:W3:Y:S04]  /*4f130*/  LDL.LU.64 R22, [R1+0x9d8] ;  /* 0x0009d80001167983 */ /* 0x000ee80000300a00 */
[----:B------:R-:W-:Y:S04]  /*4f140*/  STL.64 [R1+0x5be8], R14 ;  /* 0x005be80e01007387 */ /* 0x000fe80000100a00 */
[----:B-1----:R-:W4:Y:S04]  /*4f150*/  LDL.64 R8, [R1+0x10] ;  /* 0x0000100001087983 */ /* 0x002f280000100a00 */
[----:B----4-:R0:W-:Y:S04]  /*4f160*/  STL.64 [R1+0x5bb0], R8 ;  /* 0x005bb00801007387 */ /* 0x0101e80000100a00 */
[----:B0-----:R-:W4:Y:S01]  /*4f170*/  LDL R8, [R1+0x20] ;  /* 0x0000200001087983 */ /* 0x001f220000100800 */
[----:B------:R-:W-:-:S03]  /*4f180*/  IMAD.MOV.U32 R9, RZ, RZ, R29 ;  /* 0x000000ffff097224 */ /* 0x000fc600078e001d */
[----:B------:R-:W3:Y:S04]  /*4f190*/  LDL.LU R29, [R1+0x5c10] ;  /* 0x005c1000011d7983 */ /* 0x000ee80000300800 */
[----:B------:R-:W2:Y:S04]  /*4f1a0*/  LDL.LU.64 R24, [R1+0x990] ;  /* 0x0009900001187983 */ /* 0x000ea80000300a00 */
[----:B------:R-:W4:Y:S04]  /*4f1b0*/  LDL.LU.64 R26, [R1+0x998] ;  /* 0x00099800011a7983 */ /* 0x000f280000300a00 */
[----:B----4-:R-:W-:Y:S04]  /*4f1c0*/  STL.64 [R1+0x5c00], R26 ;  /* 0x005c001a01007387 */ /* 0x010fe80000100a00 */
[----:B--2---:R0:W-:Y:S04]  /*4f1d0*/  STL.64 [R1+0x5bf8], R24 ;  /* 0x005bf81801007387 */ /* 0x0041e80000100a00 */
[----:B0-----:R-:W3:Y:S04]  /*4f1e0*/  LDL.64 R24, [R1+0x80] ;  /* 0x0000800001187983 */ /* 0x001ee80000100a00 */
[----:B------:R-:W2:Y:S04]  /*4f1f0*/  LDL.LU.64 R12, [R1+0x950] ;  /* 0x00095000010c7983 */ /* 0x000ea80000300a00 */
[----:B------:R-:W2:Y:S04]  /*4f200*/  LDL.LU.64 R14, [R1+0x958] ;  /* 0x00095800010e7983 */ /* 0x000ea80000300a00 */
[----:B------:R0:W-:Y:S04]  /*4f210*/  STL.64 [R1+0x5bc8], R8 ;  /* 0x005bc80801007387 */ /* 0x0001e80000100a00 */
[----:B0-----:R-:W4:Y:S02]  /*4f220*/  LDL.64 R8, [R1+0x90] ;  /* 0x0000900001087983 */ /* 0x001f240000100a00 */
[----:B----4-:R-:W-:-:S15]  /*4f230*/  HMMA.16816.F32 R16, R4, R8, R16 ;  /* 0x000000080410723c */ /* 0x010fde0000001810 */
[----:B------:R-:W-:-:S08]  /*4f240*/  NOP ;  /* 0x0000000000007918 */ /* 0x000fd00000000000 */
[----:B------:R0:W-:Y:S04]  /*4f250*/  STL.64 [R1+0x760], R16 ;  /* 0x0007601001007387 */ /* 0x0001e80000100a00 */
[----:B------:R-:W-:Y:S01]  /*4f260*/  STL.64 [R1+0x768], R18 ;  /* 0x0007681201007387 */ /* 0x000fe20000100a00 */
[----:B0-----:R-:W-:-:S03]  /*4f270*/  MOV R17, R8 ;  /* 0x0000000800117202 */ /* 0x001fc60000000f00 */
[----:B------:R-:W4:Y:S01]  /*4f280*/  LDL R8, [R1+0x30] ;  /* 0x0000300001087983 */ /* 0x000f220000100800 */
[----:B---3--:R-:W-:Y:S01]  /*4f290*/  HMMA.16816.F32 R20, R4, R24, R20 ;  /* 0x000000180414723c */ /* 0x008fe20000001814 */
[----:B------:R-:W-:Y:S02]  /*4f2a0*/  IMAD.MOV.U32 R3, RZ, RZ, R9 ;  /* 0x000000ffff037224 */ /* 0x000fe400078e0009 */
[----:B------:R-:W-:-:S05]  /*4f2b0*/  IMAD.MOV.U32 R9, RZ, RZ, R29 ;  /* 0x000000ffff097224 */ /* 0x000fca00078e001d */
[----:B----4-:R0:W-:Y:S04]  /*4f2c0*/  STL.64 [R1+0x5be0], R8 ;  /* 0x005be00801007387 */ /* 0x0101e80000100a00 */
[----:B0-----:R-:W3:Y:S11]  /*4f2d0*/  LDL.64 R8, [R1+0x70] ;  /* 0x0000700001087983 */ /* 0x001ef60000100a00 */
[----:B------:R0:W-:Y:S04]  /*4f2e0*/  STL.64 [R1+0x750], R20 ;  /* 0x0007501401007387 */ /* 0x0001e80000100a00 */
[----:B------:R1:W-:Y:S04]  /*4f2f0*/  STL.64 [R1+0x758], R22 ;  /* 0x0007581601007387 */ /* 0x0003e80000100a00 */
[----:B0-----:R-:W4:Y:S01]  /*4f300*/  LDL.LU.64 R20, [R1+0x5c08] ;  /* 0x005c080001147983 */ /* 0x001f220000300a00 */
[----:B-1----:R-:W-:-:S02]  /*4f310*/  IMAD.MOV.U32 R23, RZ, RZ, R24 ;  /* 0x000000ffff177224 */ /* 0x002fc400078e0018 */
[----:B------:R-:W-:Y:S01]  /*4f320*/  IMAD.MOV.U32 R22, RZ, RZ, R25 ;  /* 0x000000ffff167224 */ /* 0x000fe200078e0019 */
[----:B------:R-:W3:Y:S04]  /*4f330*/  LDL.LU.64 R26, [R1+0x5c00] ;  /* 0x005c0000011a7983 */ /* 0x000ee80000300a00 */
[----:B------:R-:W3:Y:S04]  /*4f340*/  LDL.LU.64 R24, [R1+0x5bf8] ;  /* 0x005bf80001187983 */ /* 0x000ee80000300a00 */
[----:B------:R-:W-:Y:S01]  /*4f350*/  STL.64 [R1+0x5b90], R22 ;  /* 0x005b901601007387 */ /* 0x000fe20000100a00 */
[----:B---3--:R-:W-:Y:S03]  /*4f360*/  HMMA.16816.F32 R24, R4, R8, R24 ;  /* 0x000000080418723c */ /* 0x008fe60000001818 */
[----:B----4-:R0:W-:Y:S04]  /*4f370*/  STL.64 [R1+0x5b88], R20 ;  /* 0x005b881401007387 */ /* 0x0101e80000100a00 */
[----:B0-----:R-:W3:-:S15]  /*4f380*/  LDL.64 R20, [R1+0x50] ;  /* 0x0000500001147983 */ /* 0x001ede0000100a00 */
[----:B------:R-:W-:-:S01]  /*4f390*/  NOP ;  /* 0x0000000000007918 */ /* 0x000fc20000000000 */
[----:B------:R0:W-:Y:S04]  /*4f3a0*/  STL.64 [R1+0x740], R24 ;  /* 0x0007401801007387 */ /* 0x0001e80000100a00 */
[----:B------:R-:W-:Y:S04]  /*4f3b0*/  STL.64 [R1+0x748], R26 ;  /* 0x0007481a01007387 */ /* 0x000fe80000100a00 */
[----:B0-----:R-:W2:Y:S01]  /*4f3c0*/  LDL.LU.64 R24, [R1+0x5bf0] ;  /* 0x005bf00001187983 */ /* 0x001ea20000300a00 */
[----:B------:R-:W-:Y:S02]  /*4f3d0*/  IMAD.MOV.U32 R18, RZ, RZ, R8 ;  /* 0x000000ffff127224 */ /* 0x000fe400078e0008 */
[----:B------:R-:W-:-:S02]  /*4f3e0*/  IMAD.MOV.U32 R19, RZ, RZ, R9 ;  /* 0x000000ffff137224 */ /* 0x000fc400078e0009 */
[----:B--2---:R-:W-:Y:S06]  /*4f3f0*/  HMMA.16816.F32 R8, R4, R24, R12 ;  /* 0x000000180408723c */ /* 0x004fec000000180c */
[----:B------:R-:W-:Y:S02]  /*4f400*/  IMAD.MOV.U32 R16, RZ, RZ, R24 ;  /* 0x000000ffff107224 */ /* 0x000fe400078e0018 */
[----:B------:R-:W-:-:S15]  /*4f410*/  IMAD.MOV.U32 R29, RZ, RZ, R25 ;  /* 0x000000ffff1d7224 */ /* 0x000fde00078e0019 */
[----:B------:R0:W-:Y:S04]  /*4f420*/  STL.64 [R1+0x730], R8 ;  /* 0x0007300801007387 */ /* 0x0001e80000100a00 */
[----:B------:R1:W-:Y:S04]  /*4f430*/  STL.64 [R1+0x738], R10 ;  /* 0x0007380a01007387 */ /* 0x0003e80000100a00 */
[----:B------:R-:W3:Y:S04]  /*4f440*/  LDL.LU.64 R12, [R1+0x920] ;  /* 0x00092000010c7983 */ /* 0x000ee80000300a00 */
[----:B------:R-:W3:Y:S04]  /*4f450*/  LDL.LU.64 R14, [R1+0x928] ;  /* 0x00092800010e7983 */ /* 0x000ee80000300a00 */
[----:B0-----:R-:W2:Y:S04]  /*4f460*/  LDL.LU.64 R8, [R1+0x900] ;  /* 0x0009000001087983 */ /* 0x001ea80000300a00 */
[----:B-1----:R-:W2:Y:S04]  /*4f470*/  LDL.LU.64 R10, [R1+0x908] ;  /* 0x00090800010a7983 */ /* 0x002ea80000300a00 */
[----:B------:R-:W4:Y:S04]  /*4f480*/  LDL.LU.64 R24, [R1+0x830] ;  /* 0x0008300001187983 */ /* 0x000f280000300a00 */
[----:B------:R-:W3:Y:S04]  /*4f490*/  LDL.LU.64 R26, [R1+0x838] ;  /* 0x00083800011a7983 */ /* 0x000ee80000300a00 */
[----:B---3--:R-:W-:Y:S04]  /*4f4a0*/  STL.64 [R1+0x5bc0], R26 ;  /* 0x005bc01a01007387 */ /* 0x008fe80000100a00 */
[----:B----4-:R0:W-:Y:S04]  /*4f4b0*/  STL.64 [R1+0x5bb8], R24 ;  /* 0x005bb81801007387 */ /* 0x0101e80000100a00 */
[----:B0-----:R-:W3:Y:S04]  /*4f4c0*/  LDL.LU.64 R24, [R1+0x850] ;  /* 0x0008500001187983 */ /* 0x001ee80000300a00 */
[----:B------:R-:W4:Y:S01]  /*4f4d0*/  LDL.LU.64 R26, [R1+0x858] ;  /* 0x00085800011a7983 */ /* 0x000f220000300a00 */
[----:B------:R-:W-:Y:S03]  /*4f4e0*/  HMMA.16816.F32 R12, R4, R20, R12 ;  /* 0x00000014040c723c */ /* 0x000fe6000000180c */
[----:B----4-:R-:W-:Y:S04]  /*4f4f0*/  STL.64 [R1+0x5bd8], R26 ;  /* 0x005bd81a01007387 */ /* 0x010fe80000100a00 */
[----:B---3--:R0:W-:Y:S04]  /*4f500*/  STL.64 [R1+0x5bd0], R24 ;  /* 0x005bd01801007387 */ /* 0x0081e80000100a00 */
[----:B0-----:R-:W3:Y:S04]  /*4f510*/  LDL.LU.64 R24, [R1+0x8d0] ;  /* 0x0008d00001187983 */ /* 0x001ee80000300a00 */
[----:B------:R-:W3:Y:S04]  /*4f520*/  LDL.LU.64 R26, [R1+0x8d8] ;  /* 0x0008d800011a7983 */ /* 0x000ee80000300a00 */
[----:B------:R-:W-:Y:S04]  /*4f530*/  STL.64 [R1+0x5b70], R18 ;  /* 0x005b701201007387 */ /* 0x000fe80000100a00 */
[----:B------:R0:W-:Y:S04]  /*4f540*/  STL.64 [R1+0x5b68], R16 ;  /* 0x005b681001007387 */ /* 0x0001e80000100a00 */
[----:B0-----:R-:W4:Y:S04]  /*4f550*/  LDL.64 R16, [R1] ;  /* 0x0000000001107983 */ /* 0x001f280000100a00 */
[----:B------:R-:W-:Y:S04]  /*4f560*/  STL.64 [R1+0x720], R12 ;  /* 0x0007200c01007387 */ /* 0x000fe80000100a00 */
[----:B------:R0:W-:Y:S04]  /*4f570*/  STL.64 [R1+0x728], R14 ;  /* 0x0007280e01007387 */ /* 0x0001e80000100a00 */
[----:B0-----:R-:W2:Y:S01]  /*4f580*/  LDL.LU.64 R14, [R1+0x5be8] ;  /* 0x005be800010e7983 */ /* 0x001ea20000300a00 */
[----:B------:R-:W-:-:S02]  /*4f590*/  IMAD.MOV.U32 R12, RZ, RZ, R20 ;  /* 0x000000ffff0c7224 */ /* 0x000fc400078e0014 */
[----:B------:R-:W-:Y:S02]  /*4f5a0*/  IMAD.MOV.U32 R13, RZ, RZ, R21 ;  /* 0x000000ffff0d7224 */ /* 0x000fe400078e0015 */
[----:B------:R-:W4:Y:S04]  /*4f5b0*/  LDL.LU.64 R20, [R1+0x510] ;  /* 0x0005100001147983 */ /* 0x000f280000300a00 */
[----:B------:R-:W4:Y:S04]  /*4f5c0*/  LDL.LU.64 R22, [R1+0x518] ;  /* 0x0005180001167983 */ /* 0x000f280000300a00 */
[----:B--2---:R-:W-:Y:S04]  /*4f5d0*/  STL.64 [R1+0x5b80], R14 ;  /* 0x005b800e01007387 */ /* 0x004fe80000100a00 */
[----:B------:R0:W-:Y:S04]  /*4f5e0*/  STL.64 [R1+0x5b78], R12 ;  /* 0x005b780c01007387 */ /* 0x0001e80000100a00 */
[----:B0-----:R-:W2:Y:S02]  /*4f5f0*/  LDL.64 R12, [R1+0x40] ;  /* 0x00004000010c7983 */ /* 0x001ea40000100a00 */
[----:B--2---:R-:W-:-:S15]  /*4f600*/  HMMA.16816.F32 R8, R4, R12, R8 ;  /* 0x0000000c0408723c */ /* 0x004fde0000001808 */
[----:B------:R-:W-:-:S08]  /*4f610*/  NOP ;  /* 0x0000000000007918 */ /* 0x000fd00000000000 */
[----:B------:R0:W-:Y:S04]  /*4f620*/  STL.64 [R1+0x710], R8 ;  /* 0x0007100801007387 */ /* 0x0001e80000100a00 */
[----:B------:R3:W-:Y:S04]  /*4f630*/  STL.64 [R1+0x718], R10 ;  /* 0x0007180a01007387 */ /* 0x0007e80000100a00 */
[----:B0-----:R-:W3:Y:S01]  /*4f640*/  LDL.LU.64 R8, [R1+0x5be0] ;  /* 0x005be00001087983 */ /* 0x001ee20000300a00 */
[----:B------:R-:W-:Y:S01]  /*4f650*/  MOV R0, R12 ;  /* 0x0000000c00007202 */ /* 0x000fe20000000f00 */
[----:B------:R-:W-:-:S02]  /*4f660*/  IMAD.MOV.U32 R2, RZ, RZ, R13 ;  /* 0x000000ffff027224 */ /* 0x000fc400078e000d */
[----:B------:R-:W2:Y:S04]  /*4f670*/  LDL.LU.64 R12, [R1+0x4f0] ;  /* 0x0004f000010c7983 */ /* 0x000ea80000300a00 */
[----:B------:R-:W2:Y:S01]  /*4f680*/  LDL.LU.64 R14, [R1+0x4f8] ;  /* 0x0004f800010e7983 */ /* 0x000ea20000300a00 */
[----:B---3--:R-:W-:Y:S03]  /*4f690*/  HMMA.16816.F32 R8, R4, R8, R24 ;  /* 0x000000080408723c */ /* 0x008fe60000001818 */
[----:B------:R-:W3:Y:S04]  /*4f6a0*/  LDL.LU.64 R26, [R1+0x5bd8] ;  /* 0x005bd800011a7983 */ /* 0x000ee80000300a00 */
[----:B------:R-:W3:-:S15]  /*4f6b0*/  LDL.LU.64 R24, [R1+0x5bd0] ;  /* 0x005bd00001187983 */ /* 0x000ede0000300a00 */
[----:B------:R-:W-:-:S01]  /*4f6c0*/  NOP ;  /* 0x0000000000007918 */ /* 0x000fc20000000000 */
[----:B------:R0:W-:Y:S04]  /*4f6d0*/  STL.64 [R1+0x700], R8 ;  /* 0x0007000801007387 */ /* 0x0001e80000100a00 */
[----:B------:R3:W-:Y:S04]  /*4f6e0*/  STL.64 [R1+0x708], R10 ;  /* 0x0007080a01007387 */ /* 0x0007e80000100a00 */
[----:B0-----:R-:W3:Y:S02]  /*4f6f0*/  LDL.LU.64 R8, [R1+0x5bc8] ;  /* 0x005bc80001087983 */ /* 0x001ee40000300a00 */
[----:B---3--:R-:W-:Y:S02]  /*4f700*/  HMMA.16816.F32 R8, R4, R8, R24 ;  /* 0x000000080408723c */ /* 0x008fe40000001818 */
[----:B------:R-:W3:Y:S04]  /*4f710*/  LDL.LU.64 R26, [R1+0x5bc0] ;  /* 0x005bc000011a7983 */ /* 0x000ee80000300a00 */
[----:B------:R-:W3:-:S15]  /*4f720*/  LDL.LU.64 R24, [R1+0x5bb8] ;  /* 0x005bb80001187983 */ /* 0x000ede0000300a00 */
[----:B------:R-:W-:-:S02]  /*4f730*/  NOP ;  /* 0x0000000000007918 */ /* 0x000fc40000000000 */
[----:B------:R0:W-:Y:S04]  /*4f740*/  STL.64 [R1+0x6f0], R8 ;  /* 0x0006f00801007387 */ /* 0x0001e80000100a00 */
[----:B------:R1:W-:Y:S04]  /*4f750*/  STL.64 [R1+0x6f8], R10 ;  /* 0x0006f80a01007387 */ /* 0x0003e80000100a00 */
[----:B0-----:R-:W3:Y:S02]  /*4f760*/  LDL.LU.64 R8, [R1+0x5bb0] ;  /* 0x005bb00001087983 */ /* 0x001ee40000300a00 */
[----:B---3--:R-:W-:Y:S02]  /*4f770*/  HMMA.16816.F32 R4, R4, R8, R24 ;  /* 0x000000080404723c */ /* 0x008fe40000001818 */
[----:B------:R-:W4:Y:S04]  /*4f780*/  LDL.LU.64 R24, [R1+0x5ba8] ;  /* 0x005ba80001187983 */ /* 0x000f280000300a00 */
[----:B------:R-:W-:-:S02]  /*4f790*/  IMAD.MOV.U32 R19, RZ, RZ, R8 ;  /* 0x000000ffff137224 */ /* 0x000fc400078e0008 */
[----:B------:R-:W-:-:S15]  /*4f7a0*/  IMAD.MOV.U32 R18, RZ, RZ, R9 ;  /* 0x000000ffff127224 */ /* 0x000fde00078e0009 */
[----:B------:R0:W-:Y:S04]  /*4f7b0*/  STL.64 [R1+0x2f0], R4 ;  /* 0x0002f00401007387 */ /* 0x0001e80000100a00 */
[----:B------:R3:W-:Y:S04]  /*4f7c0*/  STL.64 [R1+0x2f8], R6 ;  /* 0x0002f80601007387 */ /* 0x0007e80000100a00 */
[----:B-1----:R-:W4:Y:S04]  /*4f7d0*/  LDL.LU.64 R10, [R1+0x5ba0] ;  /* 0x005ba000010a7983 */ /* 0x002f280000300a00 */
[----:B------:R-:W4:Y:S04]  /*4f7e0*/  LDL.LU.64 R8, [R1+0x5b98] ;  /* 0x005b980001087983 */ /* 0x000f280000300a00 */
[----:B0-----:R-:W2:Y:S04]  /*4f7f0*/  LDL.LU.64 R4, [R1+0x500] ;  /* 0x0005000001047983 */ /* 0x001ea80000300a00 */
[----:B---3--:R-:W3:Y:S01]  /*4f800*/  LDL.LU.64 R6, [R1+0x508] ;  /* 0x0005080001067983 */ /* 0x008ee20000300a00 */
[----:B----4-:R-:W-:-:S15]  /*4f810*/  HMMA.16816.F32 R20, R8, R24, R20 ;  /* 0x000000180814723c */ /* 0x010fde0000001814 */
[----:B------:R-:W-:-:S08]  /*4f820*/  NOP ;  /* 0x0000000000007918 */ /* 0x000fd00000000000 */
[----:B------:R-:W-:Y:S04]  /*4f830*/  STL.64 [R1+0x1a0], R20 ;  /* 0x0001a01401007387 */ /* 0x000fe80000100a00 */
[----:B------:R0:W-:Y:S04]  /*4f840*/  STL.64 [R1+0x1a8], R22 ;  /* 0x0001a81601007387 */ /* 0x0001e80000100a00 */
[----:B0-----:R-:W4:Y:S04]  /*4f850*/  LDL.LU.64 R22, [R1+0x5b90] ;  /* 0x005b900001167983 */ /* 0x001f280000300a00 */
[----:B------:R-:W3:Y:S01]  /*4f860*/  LDL.LU.64 R20, [R1+0x5b88] ;  /* 0x005b880001147983 */ /* 0x000ee20000300a00 */
[----:B--2---:R-:W-:Y:S06]  /*4f870*/  HMMA.16816.F32 R12, R8, R16, R12 ;  /* 0x00000010080c723c */ /* 0x004fec000000180c */
[----:B------:R-:W-:-:S02]  /*4f880*/  IMAD.MOV.U32 R27, RZ, RZ, R16 ;  /* 0x000000ffff1b7224 */ /* 0x000fc400078e0010 */
[----:B------:R-:W-:Y:S01]  /*4f890*/  IMAD.MOV.U32 R26, RZ, RZ, R17 ;  /* 0x000000ffff1a7224 */ /* 0x000fe200078e0011 */
[----:B---3--:R-:W-:Y:S06]  /*4f8a0*/  HMMA.16816.F32 R4, R8, R20, R4 ;  /* 0x000000140804723c */ /* 0x008fec0000001804 */
[----:B------:R-:W-:-:S15]  /*4f8b0*/  STL.64 [R1+0x5a48], R20 ;  /* 0x005a481401007387 */ /* 0x000fde0000100a00 */
[----:B------:R-:W-:-:S02]  /*4f8c0*/  NOP ;  /* 0x0000000000007918 */ /* 0x000fc40000000000 */
[----:B------:R-:W-:Y:S04]  /*4f8d0*/  STL.64 [R1+0x190], R4 ;  /* 0x0001900401007387 */ /* 0x000fe80000100a00 */
[----:B------:R-:W-:Y:S04]  /*4f8e0*/  STL.64 [R1+0x198], R6 ;  /* 0x0001980601007387 */ /* 0x000fe80000100a00 */
[----:B------:R-:W0:Y:S04]  /*4f8f0*/  LDSM.16.MT88.4 R4, [R28+UR4+0x10080] ;  /* 0x010080041c04783b */ /* 0x000e280008004200 */
[----:B0-----:R-:W-:Y:S04]  /*4f900*/  STL.64 [R1+0x5970], R6 ;  /* 0x0059700601007387 */ /* 0x001fe80000100a00 */
[----:B------:R0:W-:Y:S02]  /*4f910*/  STL.64 [R1+0x5968], R4 ;  /* 0x0059680401007387 */ /* 0x0001e40000100a00 */
[----:B0-----:R-:W-:-:S02]  /*4f920*/  IMAD.MOV.U32 R4, RZ, RZ, R19 ;  /* 0x000000ffff047224 */ /* 0x001fc400078e0013 */
[----:B------:R-:W-:-:S05]  /*4f930*/  IMAD.MOV.U32 R5, RZ, RZ, R18 ;  /* 0x000000ffff057224 */ /* 0x000fca00078e0012 */
[----:B------:R0:W-:Y:S04]  /*4f940*/  STL.64 [R1+0x5a88], R4 ;  /* 0x005a880401007387 */ /* 0x0001e80000100a00 */
[----:B0-----:R-:W2:Y:S04]  /*4f950*/  LDL.64 R4, [R1+0xd0] ;  /* 0x0000d00001047983 */ /* 0x001ea80000100a00 */
[----:B------:R-:W-:Y:S04]  /*4f960*/  STL [R1+0x5550], R28 ;  /* 0x0055501c01007387 */ /* 0x000fe80000100800 */
[----:B------:R-:W-:Y:S04]  /*4f970*/  STL.64 [R1+0x550], R12 ;  /* 0x0005500c01007387 */ /* 0x000fe80000100a00 */
[----:B------:R0:W-:Y:S04]  /*4f980*/  STL.64 [R1+0x558], R14 ;  /* 0x0005580e01007387 */ /* 0x0001e80000100a00 */
[----:B0-----:R-:W3:Y:S04]  /*4f990*/  LDL.LU.64 R14, [R1+0x5b80] ;  /* 0x005b8000010e7983 */ /* 0x001ee80000300a00 */
[----:B------:R-:W4:Y:S04]  /*4f9a0*/  LDL.LU.64 R12, [R1+0x5b78] ;  /* 0x005b7800010c7983 */ /* 0x000f280000300a00 */
[----:B------:R-:W2:Y:S04]  /*4f9b0*/  LDL.LU.64 R18, [R1+0x5b70] ;  /* 0x005b700001127983 */ /* 0x000ea80000300a00 */
[----:B------:R-:W3:Y:S04]  /*4f9c0*/  LDL.LU.64 R16, [R1+0x5b68] ;  /* 0x005b680001107983 */ /* 0x000ee80000300a00 */
[----:B------:R-:W-:Y:S04]  /*4f9d0*/  STL.64 [R1+0x5a68], R26 ;  /* 0x005a681a01007387 */ /* 0x000fe80000100a00 */
[----:B------:R0:W-:Y:S04]  /*4f9e0*/  STL.64 [R1+0x5a60], R24 ;  /* 0x005a601801007387 */ /* 0x0001e80000100a00 */
[----:B0-----:R-:W4:Y:S04]  /*4f9f0*/  LDL.64 R24, [R1+0x20] ;  /* 0x0000200001187983 */ /* 0x001f280000100a00 */
[----:B----4-:R0:W-:Y:S04]  /*4fa00*/  STL.64 [R1+0x5a80], R24 ;  /* 0x005a801801007387 */ /* 0x0101e80000100a00 */
[----:B0-----:R-:W4:Y:S01]  /*4fa10*/  LDL.64 R24, [R1+0x30] ;  /* 0x0000300001187983 */ /* 0x001f220000100a00 */
[----:B--2---:R-:W-:-:S02]  /*4fa20*/  IMAD.MOV.U32 R20, RZ, RZ, R18 ;  /* 0x000000ffff147224 */ /* 0x004fc400078e0012 */
[----:B------:R-:W-:Y:S01]  /*4fa30*/  IMAD.MOV.U32 R21, RZ, RZ, R19 ;  /* 0x000000ffff157224 */ /* 0x000fe200078e0013 */
[----:B----4-:R0:W-:Y:S02]  /*4fa40*/  STL.64 [R1+0x5a90], R24 ;  /* 0x005a901801007387 */ /* 0x0101e40000100a00 */
[----:B0-----:R-:W-:Y:S02]  /*4fa50*/  IMAD.MOV.U32 R24, RZ, RZ, R0 ;  /* 0x000000ffff187224 */ /* 0x001fe400078e0000 */
[----:B------:R-:W-:Y:S01]  /*4fa60*/  IMAD.MOV.U32 R25, RZ, RZ, R2 ;  /* 0x000000ffff197224 */ /* 0x000fe200078e0002 */
[----:B------:R-:W2:Y:S04]  /*4fa70*/  LDL.LU R0, [R1+0x5b60] ;  /* 0x005b600001007983 */ /* 0x000ea80000300800 */
[----:B------:R-:W4:Y:S04]  /*4fa80*/  LDL.LU R2, [R1+0x5b5c] ;  /* 0x005b5c0001027983 */ /* 0x000f280000300800 */
[----:B------:R0:W-:Y:S02]  /*4fa90*/  STL.64 [R1+0x5aa8], R24 ;  /* 0x005aa81801007387 */ /* 0x0001e40000100a00 */
[----:B0-----:R-:W-:Y:S01]  /*4faa0*/  IMAD.MOV.U32 R24, RZ, RZ, R12 ;  /* 0x000000ffff187224 */ /* 0x001fe200078e000c */
[----:B------:R-:W-:Y:S01]  /*4fab0*/  MOV R25, R13 ;  /* 0x0000000d00197202 */ /* 0x000fe20000000f00 */
[----:B------:R-:W2:Y:S04]  /*4fac0*/  LDL.LU R12, [R1+0x5b58] ;  /* 0x005b5800010c7983 */ /* 0x000ea80000300800 */
[----:B------:R-:W2:Y:S04]  /*4fad0*/  LDL.LU R13, [R1+0x5b54] ;  /* 0x005b5400010d7983 */ /* 0x000ea80000300800 */
[----:B------:R-:W2:Y:S04]  /*4fae0*/  LDL.LU R18, [R1+0x5b50] ;  /* 0x005b500001127983 */ /* 0x000ea80000300800 */
[----:B------:R-:W2:Y:S04]  /*4faf0*/  LDL.LU R19, [R1+0x5b4c] ;  /* 0x005b4c0001137983 */ /* 0x000ea80000300800 */
[----:B------:R0:W-:Y:S04]  /*4fb00*/  STL.64 [R1+0x5ae0], R20 ;  /* 0x005ae01401007387 */ /* 0x0001e80000100a00 */
[----:B------:R3:W-:Y:S01]  /*4fb10*/  STL.64 [R1+0x5ac0], R24 ;  /* 0x005ac01801007387 */ /* 0x0007e20000100a00 */
[----:B0-----:R-:W-:-:S02]  /*4fb20*/  IMAD.MOV.U32 R20, RZ, RZ, R23 ;  /* 0x000000ffff147224 */ /* 0x001fc400078e0017 */
[----:B------:R-:W-:Y:S02]  /*4fb30*/  IMAD.MOV.U32 R21, RZ, RZ, R22 ;  /* 0x000000ffff157224 */ /* 0x000fe400078e0016 */
[----:B---3--:R-:W-:Y:S02]  /*4fb40*/  IMAD.MOV.U32 R24, RZ, RZ, R16 ;  /* 0x000000ffff187224 */ /* 0x008fe400078e0010 */
[----:B------:R-:W3:Y:S04]  /*4fb50*/  LDL.LU R16, [R1+0x5b48] ;  /* 0x005b480001107983 */ /* 0x000ee80000300800 */
[----:B------:R0:W-:Y:S02]  /*4fb60*/  STL.64 [R1+0x5af8], R20 ;  /* 0x005af81401007387 */ /* 0x0001e40000100a00 */
[----:B0-----:R-:W-:-:S02]  /*4fb70*/  IMAD.MOV.U32 R20, RZ, RZ, R17 ;  /* 0x000000ffff147224 */ /* 0x001fc400078e0011 */
[----:B------:R-:W-:-:S05]  /*4fb80*/  IMAD.MOV.U32 R21, RZ, RZ, R3 ;  /* 0x000000ffff157224 */ /* 0x000fca00078e0003 */
[----:B------:R0:W-:Y:S04]  /*4fb90*/  STL.64 [R1+0x5b10], R20 ;  /* 0x005b101401007387 */ /* 0x0001e80000100a00 */
[----:B0-----:R-:W4:Y:S04]  /*4fba0*/  LDL.LU.64 R20, [R1+0x4e0] ;  /* 0x0004e00001147983 */ /* 0x001f280000300a00 */
[----:B------:R-:W4:Y:S01]  /*4fbb0*/  LDL.LU.64 R22, [R1+0x4e8] ;  /* 0x0004e80001167983 */ /* 0x000f220000300a00 */
[----:B------:R-:W-:-:S05]  /*4fbc0*/  IMAD.MOV.U32 R25, RZ, RZ, R29 ;  /* 0x000000ffff197224 */ /* 0x000fca00078e001d */
[----:B------:R-:W-:Y:S01]  /*4fbd0*/  STL.64 [R1+0x5ad8], R24 ;  /* 0x005ad81801007387 */ /* 0x000fe20000100a00 */
[----:B----4-:R-:W-:-:S15]  /*4fbe0*/  HMMA.16816.F32 R20, R8, R4, R20 ;  /* 0x000000040814723c */ /* 0x010fde0000001814 */
[----:B------:R-:W-:-:S08]  /*4fbf0*/  NOP ;  /* 0x0000000000007918 */ /* 0x000fd00000000000 */
[----:B------:R0:W-:Y:S04]  /*4fc00*/  STL.64 [R1+0x540], R20 ;  /* 0x0005401401007387 */ /* 0x0001e80000100a00 */
[----:B------:R-:W-:Y:S01]  /*4fc10*/  STL.64 [R1+0x548], R22 ;  /* 0x0005481601007387 */ /* 0x000fe20000100a00 */
[----:B0-----:R-:W-:Y:S01]  /*4fc20*/  MOV R20, R15 ;  /* 0x0000000f00147202 */ /* 0x001fe20000000f00 */
[----:B------:R-:W-:-:S05]  /*4fc30*/  IMAD.MOV.U32 R21, RZ, RZ, R14 ;  /* 0x000000ffff157224 */ /* 0x000fca00078e000e */
[----:B------:R0:W-:Y:S02]  /*4fc40*/  STL.64 [R1+0x5b28], R20 ;  /* 0x005b281401007387 */ /* 0x0001e40000100a00 */
[----:B0-----:R-:W-:Y:S02]  /*4fc50*/  IMAD.MOV.U32 R20, RZ, RZ, R2 ;  /* 0x000000ffff147224 */ /* 0x001fe400078e0002 */
[----:B--2---:R-:W-:-:S05]  /*4fc60*/  IMAD.MOV.U32 R21, RZ, RZ, R0 ;  /* 0x000000ffff157224 */ /* 0x004fca00078e0000 */
[----:B------:R0:W-:Y:S04]  /*4fc70*/  STL.64 [R1+0x5b40], R20 ;  /* 0x005b401401007387 */ /* 0x0001e80000100a00 */
[----:B0-----:R-:W2:Y:S04]  /*4fc80*/  LDL.LU.64 R20, [R1+0x4d0] ;  /* 0x0004d00001147983 */ /* 0x001ea80000300a00 */
[----:B------:R-:W2:Y:S04]  /*4fc90*/  LDL.LU.64 R22, [R1+0x4d8] ;  /* 0x0004d80001167983 */ /* 0x000ea80000300a00 */
[----:B------:R-:W4:Y:S04]  /*4fca0*/  LDL.LU.64 R24, [R1+0x480] ;  /* 0x0004800001187983 */ /* 0x000f280000300a00 */
[----:B------:R-:W3:Y:S04]  /*4fcb0*/  LDL.LU.64 R26, [R1+0x488] ;  /* 0x00048800011a7983 */ /* 0x000ee80000300a00 */
[----:B---3--:R-:W-:Y:S04]  /*4fcc0*/  STL.64 [R1+0x5af0], R26 ;  /* 0x005af01a01007387 */ /* 0x008fe80000100a00 */
[----:B----4-:R0:W-:Y:S04]  /*4fcd0*/  STL.64 [R1+0x5ae8], R24 ;  /* 0x005ae81801007387 */ /* 0x0101e80000100a00 */
[----:B0-----:R-:W3:Y:S04]  /*4fce0*/  LDL.LU.64 R24, [R1+0x490] ;  /* 0x0004900001187983 */ /* 0x001ee80000300a00 */
[----:B------:R-:W4:Y:S04]  /*4fcf0*/  LDL.LU.64 R26, [R1+0x498] ;  /* 0x00049800011a7983 */ /* 0x000f280000300a00 */
[----:B----4-:R-:W-:Y:S04]  /*4fd00*/  STL.64 [R1+0x5b08], R26 ;  /* 0x005b081a01007387 */ /* 0x010fe80000100a00 */
[----:B---3--:R0:W-:Y:S04]  /*4fd10*/  STL.64 [R1+0x5b00], R24 ;  /* 0x005b001801007387 */ /* 0x0081e80000100a00 */
[----:B0-----:R-:W3:Y:S04]  /*4fd20*/  LDL.LU.64 R24, [R1+0x4a0] ;  /* 0x0004a00001187983 */ /* 0x001ee80000300a00 */
[----:B------:R-:W4:Y:S04]  /*4fd30*/  LDL.LU.64 R26, [R1+0x4a8] ;  /* 0x0004a800011a7983 */ /* 0x000f280000300a00 */
[----:B----4-:R-:W-:Y:S04]  /*4fd40*/  STL.64 [R1+0x5b20], R26 ;  /* 0x005b201a01007387 */ /* 0x010fe80000100a00 */
[----:B---3--:R0:W-:Y:S04]  /*4fd50*/  STL.64 [R1+0x5b18], R24 ;  /* 0x005b181801007387 */ /* 0x0081e80000100a00 */
[----:B0-----:R-:W3:Y:S04]  /*4fd60*/  LDL.LU.64 R24, [R1+0x4b0] ;  /* 0x0004b00001187983 */ /* 0x001ee80000300a00 */
[----:B------:R-:W4:Y:S01]  /*4fd70*/  LDL.LU.64 R26, [R1+0x4b8] ;  /* 0x0004b800011a7983 */ /* 0x000f220000300a00 */
[----:B------:R-:W-:-:S02]  /*4fd80*/  IMAD.MOV.U32 R17, RZ, RZ, R4 ;  /* 0x000000ffff117224 */ /* 0x000fc400078e0004 */
[----:B------:R-:W-:Y:S01]  /*4fd90*/  IMAD.MOV.U32 R3, RZ, RZ, R5 ;  /* 0x000000ffff037224 */ /* 0x000fe200078e0005 */
[----:B----4-:R-:W-:Y:S04]  /*4fda0*/  STL.64 [R1+0x5b38], R26 ;  /* 0x005b381a01007387 */ /* 0x010fe80000100a00 */
[----:B---3--:R0:W-:Y:S04]  /*4fdb0*/  STL.64 [R1+0x5b30], R24 ;  /* 0x005b301801007387 */ /* 0x0081e80000100a00 */
[----:B0-----:R-:W3:Y:S04]  /*4fdc0*/  LDL.LU.64 R24, [R1+0x4c0] ;  /* 0x0004c00001187983 */ /* 0x001ee80000300a00 */
[----:B------:R-:W3:Y:S04]  /*4fdd0*/  LDL.LU.64 R26, [R1+0x4c8] ;  /* 0x0004c800011a7983 */ /* 0x000ee80000300a00 */
[----:B------:R-:W4:Y:S04]  /*4fde0*/  LDL.LU.64 R4, [R1+0x440] ;  /* 0x0004400001047983 */ /* 0x000f280000300a00 */
[----:B------:R-:W2:Y:S04]  /*4fdf0*/  LDL.LU.64 R6, [R1+0x448] ;  /* 0x0004480001067983 */ /* 0x000ea80000300a00 */
[----:B--2---:R-:W-:Y:S04]  /*4fe00*/  STL.64 [R1+0x5aa0], R6 ;  /* 0x005aa00601007387 */ /* 0x004fe80000100a00 */
[----:B----4-:R0:W-:Y:S04]  /*4fe10*/  STL.64 [R1+0x5a98], R4 ;  /* 0x005a980401007387 */ /* 0x0101e80000100a00 */
[----:B0-----:R-:W2:Y:S04]  /*4fe20*/  LDL.LU.64 R4, [R1+0x450] ;  /* 0x0004500001047983 */ /* 0x001ea80000300a00 */
[----:B------:R-:W4:Y:S04]  /*4fe30*/  LDL.LU.64 R6, [R1+0x458] ;  /* 0x0004580001067983 */ /* 0x000f280000300a00 */
[----:B----4-:R-:W-:Y:S04]  /*4fe40*/  STL.64 [R1+0x5ab8], R6 ;  /* 0x005ab80601007387 */ /* 0x010fe80000100a00 */
[----:B--2---:R0:W-:Y:S04]  /*4fe50*/  STL.64 [R1+0x5ab0], R4 ;  /* 0x005ab00401007387 */ /* 0x0041e80000100a00 */
[----:B0-----:R-:W2:Y:S04]  /*4fe60*/  LDL.LU.64 R4, [R1+0x460] ;  /* 0x0004600001047983 */ /* 0x001ea80000300a00 */
[----:B------:R-:W4:Y:S01]  /*4fe70*/  LDL.LU.64 R6, [R1+0x468] ;  /* 0x0004680001067983 */ /* 0x000f220000300a00 */
[C---:B------:R-:W-:Y:S03]  /*4fe80*/  HMMA.16816.F32 R12, R8.reuse, R12, R20 ;  /* 0x0000000c080c723c */ /* 0x040fe60000001814 */
[----:B----4-:R-:W-:Y:S04]  /*4fe90*/  STL.64 [R1+0x5ad0], R6 ;  /* 0x005ad00601007387 */ /* 0x010fe80000100a00 */
[----:B--2---:R0:W-:Y:S04]  /*4fea0*/  STL.64 [R1+0x5ac8], R4 ;  /* 0x005ac80401007387 */ /* 0x0041e80000100a00 */
[----:B0-----:R-:W2:Y:S04]  /*4feb0*/  LDL.LU.64 R4, [R1+0x470] ;  /* 0x0004700001047983 */ /* 0x001ea80000300a00 */
[----:B------:R-:W2:Y:S04]  /*4fec0*/  LDL.LU.64 R6, [R1+0x478] ;  /* 0x0004780001067983 */ /* 0x000ea80000300a00 */
[----:B------:R-:W-:Y:S04]  /*4fed0*/  STL.64 [R1+0x5a78], R18 ;  /* 0x005a781201007387 */ /* 0x000fe80000100a00 */
[----:B------:R0:W-:Y:S04]  /*4fee0*/  STL.64 [R1+0x5a70], R16 ;  /* 0x005a701001007387 */ /* 0x0001e80000100a00 */
[----:B0-----:R-:W4:Y:S04]  /*4fef0*/  LDL.LU.64 R16, [R1+0x430] ;  /* 0x0004300001107983 */ /* 0x001f280000300a00 */
[----:B------:R-:W4:Y:S04]  /*4ff00*/  LDL.LU.64 R18, [R1+0x438] ;  /* 0x0004380001127983 */ /* 0x000f280000300a00 */
[----:B------:R-:W3:Y:S04]  /*4ff10*/  LDL.LU.64 R20, [R1+0x5b40] ;  /* 0x005b400001147983 */ /* 0x000ee80000300a00 */
[----:B------:R0:W-:Y:S04]  /*4ff20*/  STL.64 [R1+0x530], R12 ;  /* 0x0005300c01007387 */ /* 0x0001e80000100a00 */
[----:B------:R1:W-:Y:S04]  /*4ff30*/  STL.64 [R1+0x538], R14 ;  /* 0x0005380e01007387 */ /* 0x0003e80000100a00 */
[----:B0-----:R-:W4:Y:S04]  /*4ff40*/  LDL.LU.64 R12, [R1+0x420] ;  /* 0x00042000010c7983 */ /* 0x001f280000300a00 */
[----:B-1----:R-:W4:Y:S01]  /*4ff50*/  LDL.LU.64 R14, [R1+0x428] ;  /* 0x00042800010e7983 */ /* 0x002f220000300a00 */
        /* <DEDUP_REMOVED lines=29> */
[----:B------:R-:W2:-:S15]  /*50130*/  LDL.LU.64 R24, [R1+0x5ad8] ;  /* 0x005ad80001187983 */ /* 0x000e9e0000300a00 */
[----:B------:R-:W-:-:S06]  /*50140*/  NOP ;  /* 0x0000000000007918 */ /* 0x000fcc0000000000 */
[----:B------:R0:W-:Y:S04]  /*50150*/  STL.64 [R1+0x4e0], R20 ;  /* 0x0004e01401007387 */ /* 0x0001e80000100a00 */
[----:B------:R1:W-:Y:S04]  /*50160*/  STL.64 [R1+0x4e8], R22 ;  /* 0x0004e81601007387 */ /* 0x0003e80000100a00 */
[----:B0-----:R-:W3:Y:S04]  /*50170*/  LDL.LU.64 R20, [R1+0xcd0] ;  /* 0x000cd00001147983 */ /* 0x001ee80000300a00 */
[----:B-1----:R-:W3:Y:S01]  /*50180*/  LDL.LU.64 R22, [R1+0xcd8] ;  /* 0x000cd80001167983 */ /* 0x002ee20000300a00 */
[----:B--2---:R-:W-:Y:S03]  /*50190*/  HMMA.16816.F32 R24, R8, R24, R4 ;  /* 0x000000180818723c */ /* 0x004fe60000001804 */
[----:B------:R-:W2:Y:S04]  /*501a0*/  LDL.LU.64 R6, [R1+0x5ad0] ;  /* 0x005ad00001067983 */ /* 0x000ea80000300a00 */
[----:B------:R-:W2:-:S15]  /*501b0*/  LDL.LU.64 R4, [R1+0x5ac8] ;  /* 0x005ac80001047983 */ /* 0x000e9e0000300a00 */
[----:B------:R-:W-:-:S01]  /*501c0*/  NOP ;  /* 0x0000000000007918 */ /* 0x000fc20000000000 */
[----:B------:R0:W-:Y:S04]  /*501d0*/  STL.64 [R1+0x4d0], R24 ;  /* 0x0004d01801007387 */ /* 0x0001e80000100a00 */
[----:B------:R2:W-:Y:S04]  /*501e0*/  STL.64 [R1+0x4d8], R26 ;  /* 0x0004d81a01007387 */ /* 0x0005e80000100a00 */
[----:B0-----:R-:W2:Y:S02]  /*501f0*/  LDL.LU.64 R24, [R1+0x5ac0] ;  /* 0x005ac00001187983 */ /* 0x001ea40000300a00 */
[----:B--2---:R-:W-:Y:S02]  /*50200*/  HMMA.16816.F32 R24, R8, R24, R4 ;  /* 0x000000180818723c */ /* 0x004fe40000001804 */
[----:B------:R-:W2:Y:S04]  /*50210*/  LDL.LU.64 R6, [R1+0x5ab8] ;  /* 0x005ab80001067983 */ /* 0x000ea80000300a00 */
[----:B------:R-:W2:-:S15]  /*50220*/  LDL.LU.64 R4, [R1+0x5ab0] ;  /* 0x005ab00001047983 */ /* 0x000e9e0000300a00 */
[----:B------:R-:W-:-:S02]  /*50230*/  NOP ;  /* 0x0000000000007918 */ /* 0x000fc40000000000 */
        /* <DEDUP_REMOVED lines=8> */
[----:B------:R-:W-:Y:S04]  /*502c0*/  STL.64 [R1+0x4b8], R26 ;  /* 0x0004b81a01007387 */ /* 0x000fe80000100a00 */
[----:B0-----:R-:W2:Y:S02]  /*502d0*/  LDL.LU.64 R24, [R1+0x5a90] ;  /* 0x005a900001187983 */ /* 0x001ea40000300a00 */
[----:B--2---:R-:W-:-:S15]  /*502e0*/  HMMA.16816.F32 R4, R8, R24, R4 ;  /* 0x000000180804723c */ /* 0x004fde0000001804 */
[----:B------:R-:W-:-:S08]  /*502f0*/  NOP ;  /* 0x0000000000007918 */ /* 0x000fd00000000000 */
[----:B------:R0:W-:Y:S04]  /*50300*/  STL.64 [R1+0x4a0], R4 ;  /* 0x0004a00401007387 */ /* 0x0001e80000100a00 */
[----:B------:R1:W-:Y:S04]  /*50310*/  STL.64 [R1+0x4a8], R6 ;  /* 0x0004a80601007387 */ /* 0x0003e80000100a00 */
[----:B0-----:R-:W2:Y:S01]  /*50320*/  LDL.LU.64 R4, [R1+0x5a88] ;  /* 0x005a880001047983 */ /* 0x001ea20000300a00 */
[----:B-1----:R-:W-:Y:S02]  /*50330*/  IMAD.MOV.U32 R7, RZ, RZ, R24 ;  /* 0x000000ffff077224 */ /* 0x002fe400078e0018 */
[----:B------:R-:W-:-:S02]  /*50340*/  IMAD.MOV.U32 R6, RZ, RZ, R25 ;  /* 0x000000ffff067224 */ /* 0x000fc400078e0019 */
[----:B------:R-:W4:Y:S02]  /*50350*/  LDL.LU.64 R24, [R1+0x5a80] ;  /* 0x005a800001187983 */ /* 0x000f240000300a00 */
[C---:B----4-:R-:W-:Y:S06]  /*50360*/  HMMA.16816.F32 R16, R8.reuse, R24, R16 ;  /* 0x000000180810723c */ /* 0x050fec0000001810 */
[----:B------:R-:W-:Y:S02]  /*50370*/  IMAD.MOV.U32 R2, RZ, RZ, R24 ;  /* 0x000000ffff027224 */ /* 0x000fe400078e0018 */
[----:B------:R-:W-:Y:S01]  /*50380*/  IMAD.MOV.U32 R0, RZ, RZ, R25 ;  /* 0x000000ffff007224 */ /* 0x000fe200078e0019 */
[----:B--2---:R-:W-:-:S14]  /*50390*/  HMMA.16816.F32 R8, R8, R4, R12 ;  /* 0x000000040808723c */ /* 0x004fdc000000180c */
[----:B------:R-:W-:Y:S04]  /*503a0*/  STL.64 [R1+0x490], R16 ;  /* 0x0004901001007387 */ /* 0x000fe80000100a00 */
[----:B------:R0:W-:Y:S04]  /*503b0*/  STL.64 [R1+0x498], R18 ;  /* 0x0004981201007387 */ /* 0x0001e80000100a00 */
[----:B0-----:R-:W2:Y:S04]  /*503c0*/  LDL.LU.64 R18, [R1+0x5a78] ;  /* 0x005a780001127983 */ /* 0x001ea80000300a00 */
[----:B------:R-:W4:Y:S04]  /*503d0*/  LDL.LU.64 R16, [R1+0x5a70] ;  /* 0x005a700001107983 */ /* 0x000f280000300a00 */
[----:B------:R-:W2:Y:S04]  /*503e0*/  LDL.LU.64 R26, [R1+0x5a68] ;  /* 0x005a6800011a7983 */ /* 0x000ea80000300a00 */
[----:B------:R-:W3:Y:S04]  /*503f0*/  LDL.LU.64 R24, [R1+0x5a60] ;  /* 0x005a600001187983 */ /* 0x000ee80000300a00 */
[----:B------:R-:W3:Y:S04]  /*50400*/  LDL.LU.64 R14, [R1+0x5a58] ;  /* 0x005a5800010e7983 */ /* 0x000ee80000300a00 */
[----:B------:R-:W3:Y:S04]  /*50410*/  LDL.LU.64 R12, [R1+0x5a50] ;  /* 0x005a5000010c7983 */ /* 0x000ee80000300a00 */
[----:B------:R0:W-:Y:S04]  /*50420*/  STL.64 [R1+0x180], R8 ;  /* 0x0001800801007387 */ /* 0x0001e80000100a00 */
[----:B------:R1:W-:Y:S04]  /*50430*/  STL.64 [R1+0x188], R10 ;  /* 0x0001880a01007387 */ /* 0x0003e80000100a00 */
[----:B0-----:R-:W4:Y:S04]  /*50440*/  LDL.LU.64 R8, [R1+0xca0] ;  /* 0x000ca00001087983 */ /* 0x001f280000300a00 */
[----:B-1----:R-:W4:Y:S04]  /*50450*/  LDL.LU.64 R10, [R1+0xca8] ;  /* 0x000ca800010a7983 */ /* 0x002f280000300a00 */
[----:B------:R-:W-:Y:S04]  /*50460*/  STL.64 [R1+0x59c0], R4 ;  /* 0x0059c00401007387 */ /* 0x000fe80000100a00 */
[----:B------:R-:W-:Y:S01]  /*50470*/  STL.64 [R1+0x5a38], R6 ;  /* 0x005a380601007387 */ /* 0x000fe20000100a00 */
[----:B---3--:R-:W-:-:S15]  /*50480*/  HMMA.16816.F32 R20, R12, R24, R20 ;  /* 0x000000180c14723c */ /* 0x008fde0000001814 */
[----:B------:R-:W-:-:S08]  /*50490*/  NOP ;  /* 0x0000000000007918 */ /* 0x000fd00000000000 */
[----:B------:R0:W-:Y:S04]  /*504a0*/  STL.64 [R1+0x2e0], R20 ;  /* 0x0002e01401007387 */ /* 0x0001e80000100a00 */
[----:B------:R-:W-:Y:S04]  /*504b0*/  STL.64 [R1+0x2e8], R22 ;  /* 0x0002e81601007387 */ /* 0x000fe80000100a00 */
[----:B0-----:R-:W4:Y:S04]  /*504c0*/  LDL.LU.64 R20, [R1+0x5a48] ;  /* 0x005a480001147983 */ /* 0x001f280000300a00 */
[----:B------:R0:W-:Y:S04]  /*504d0*/  STL.64 [R1+0x59d8], R24 ;  /* 0x0059d81801007387 */ /* 0x0001e80000100a00 */
[----:B0-----:R-:W3:Y:S01]  /*504e0*/  LDL.64 R24, [R1+0xa0] ;  /* 0x0000a00001187983 */ /* 0x001ee20000100a00 */
[----:B----4-:R-:W-:Y:S03]  /*504f0*/  HMMA.16816.F32 R8, R12, R20, R8 ;  /* 0x000000140c08723c */ /* 0x010fe60000001808 */
[----:B---3--:R-:W-:Y:S04]  /*50500*/  STL.64 [R1+0x5a00], R24 ;  /* 0x005a001801007387 */ /* 0x008fe80000100a00 */
[----:B------:R-:W-:Y:S04]  /*50510*/  STL [R1+0x5964], R21 ;  /* 0x0059641501007387 */ /* 0x000fe80000100800 */
[----:B------:R0:W-:-:S12]  /*50520*/  STL [R1+0x59e8], R20 ;  /* 0x0059e81401007387 */ /* 0x0001d80000100800 */
[----:B------:R-:W-:Y:S04]  /*50530*/  STL.64 [R1+0x2d0], R8 ;  /* 0x0002d00801007387 */ /* 0x000fe80000100a00 */
[----:B------:R-:W-:Y:S04]  /*50540*/  STL.64 [R1+0x2d8], R10 ;  /* 0x0002d80a01007387 */ /* 0x000fe80000100a00 */
[----:B0-----:R-:W3:Y:S04]  /*50550*/  LDL.64 R20, [R1+0xb0] ;  /* 0x0000b00001147983 */ /* 0x001ee80000100a00 */
[----:B---3--:R0:W-:Y:S04]  /*50560*/  STL.64 [R1+0x5a08], R20 ;  /* 0x005a081401007387 */ /* 0x0081e80000100a00 */
[----:B0-----:R-:W3:Y:S01]  /*50570*/  LDL.64 R20, [R1+0xc0] ;  /* 0x0000c00001147983 */ /* 0x001ee20000100a00 */
[----:B--2---:R-:W-:-:S02]  /*50580*/  IMAD.MOV.U32 R4, RZ, RZ, R27 ;  /* 0x000000ffff047224 */ /* 0x004fc400078e001b */
[----:B------:R-:W-:Y:S01]  /*50590*/  IMAD.MOV.U32 R5, RZ, RZ, R26 ;  /* 0x000000ffff057224 */ /* 0x000fe200078e001a */
[----:B---3--:R0:W-:Y:S02]  /*505a0*/  STL.64 [R1+0x5a20], R20 ;  /* 0x005a201401007387 */ /* 0x0081e40000100a00 */
[----:B0-----:R-:W-:Y:S01]  /*505b0*/  IMAD.MOV.U32 R20, RZ, RZ, R17 ;  /* 0x000000ffff147224 */ /* 0x001fe200078e0011 */
[----:B------:R-:W-:-:S05]  /*505c0*/  MOV R21, R3 ;  /* 0x0000000300157202 */ /* 0x000fca0000000f00 */
[----:B------:R0:W-:Y:S04]  /*505d0*/  STL.64 [R1+0x5a40], R20 ;  /* 0x005a401401007387 */ /* 0x0001e80000100a00 */
[----:B0-----:R-:W2:Y:S04]  /*505e0*/  LDL.LU.64 R20, [R1+0xc70] ;  /* 0x000c700001147983 */ /* 0x001ea80000300a00 */
[----:B------:R-:W2:Y:S04]  /*505f0*/  LDL.LU.64 R22, [R1+0xc78] ;  /* 0x000c780001167983 */ /* 0x000ea80000300a00 */
[----:B------:R-:W3:Y:S04]  /*50600*/  LDL.LU.64 R24, [R1+0xbd0] ;  /* 0x000bd00001187983 */ /* 0x000ee80000300a00 */
[----:B------:R-:W4:Y:S01]  /*50610*/  LDL.LU.64 R26, [R1+0xbd8] ;  /* 0x000bd800011a7983 */ /* 0x000f220000300a00 */
[----:B------:R-:W-:-:S04]  /*50620*/  LOP3.LUT R3, R19, 0x10, R16, 0x78, !PT ;  /* 0x0000001013037812 */ /* 0x000fc800078e7810 */
[----:B------:R-:W-:-:S04]  /*50630*/  LOP3.LUT R3, R3, 0x800, R18, 0xf8, !PT ;  /* 0x0000080003037812 */ /* 0x000fc800078ef812 */
[----:B------:R-:W-:-:S05]  /*50640*/  LOP3.LUT R3, R3, 0x40, RZ, 0x3c, !PT ;  /* 0x0000004003037812 */ /* 0x000fca00078e3cff */
[----:B------:R-:W0:Y:S04]  /*50650*/  LDSM.16.MT88.4 R8, [R3+UR4+0x10000] ;  /* 0x010000040308783b */ /* 0x000e280008004200 */
[----:B----4-:R-:W-:Y:S04]  /*50660*/  STL.64 [R1+0x5a18], R26 ;  /* 0x005a181a01007387 */ /* 0x010fe80000100a00 */
[----:B---3--:R1:W-:Y:S04]  /*50670*/  STL.64 [R1+0x5a10], R24 ;  /* 0x005a101801007387 */ /* 0x0083e80000100a00 */
[----:B-1----:R-:W3:Y:S04]  /*50680*/  LDL.LU.64 R24, [R1+0xc10] ;  /* 0x000c100001187983 */ /* 0x002ee80000300a00 */
[----:B------:R-:W4:Y:S01]  /*50690*/  LDL.LU.64 R26, [R1+0xc18] ;  /* 0x000c1800011a7983 */ /* 0x000f220000300a00 */
[C---:B--2---:R-:W-:Y:S03]  /*506a0*/  HMMA.16816.F32 R4, R12.reuse, R4, R20 ;  /* 0x000000040c04723c */ /* 0x044fe60000001814 */
[----:B----4-:R-:W-:Y:S04]  /*506b0*/  STL.64 [R1+0x5a30], R26 ;  /* 0x005a301a01007387 */ /* 0x010fe80000100a00 */
[----:B---3--:R1:W-:Y:S04]  /*506c0*/  STL.64 [R1+0x5a28], R24 ;  /* 0x005a281801007387 */ /* 0x0083e80000100a00 */
[----:B-1----:R-:W2:Y:S04]  /*506d0*/  LDL.LU.64 R24, [R1+0xc40] ;  /* 0x000c400001187983 */ /* 0x002ea80000300a00 */
[----:B------:R-:W2:Y:S04]  /*506e0*/  LDL.LU.64 R26, [R1+0xc48] ;  /* 0x000c4800011a7983 */ /* 0x000ea80000300a00 */
[----:B0-----:R-:W-:Y:S04]  /*506f0*/  STL.64 [R1+0x5838], R10 ;  /* 0x0058380a01007387 */ /* 0x001fe80000100a00 */
[----:B------:R-:W-:Y:S04]  /*50700*/  STL.64 [R1+0x5830], R8 ;  /* 0x0058300801007387 */ /* 0x000fe80000100a00 */
[----:B------:R-:W3:Y:S04]  /*50710*/  LDL.LU.64 R16, [R1+0xb70] ;  /* 0x000b700001107983 */ /* 0x000ee80000300a00 */
[----:B------:R-:W3:Y:S04]  /*50720*/  LDL.LU.64 R18, [R1+0xb78] ;  /* 0x000b780001127983 */ /* 0x000ee80000300a00 */
[----:B------:R-:W2:Y:S04]  /*50730*/  LDL.LU.64 R20, [R1+0x5a40] ;  /* 0x005a400001147983 */ /* 0x000ea80000300a00 */
[----:B------:R-:W-:Y:S04]  /*50740*/  STL.64 [R1+0x6e0], R4 ;  /* 0x0006e00401007387 */ /* 0x000fe80000100a00 */
[----:B------:R0:W-:Y:S04]  /*50750*/  STL.64 [R1+0x6e8], R6 ;  /* 0x0006e80601007387 */ /* 0x0001e80000100a00 */
[----:B0-----:R-:W4:Y:S04]  /*50760*/  LDL.LU.64 R6, [R1+0x5a38] ;  /* 0x005a380001067983 */ /* 0x001f280000300a00 */
[----:B------:R-:W3:Y:S04]  /*50770*/  LDL.64 R4, [R1+0x60] ;  /* 0x0000600001047983 */ /* 0x000ee80000100a00 */
[----:B---3--:R0:W-:Y:S04]  /*50780*/  STL.64 [R1+0x59d0], R4 ;  /* 0x0059d00401007387 */ /* 0x0081e80000100a00 */
[----:B0-----:R-:W3:Y:S01]  /*50790*/  LDL.64 R4, [R1+0x70] ;  /* 0x0000700001047983 */ /* 0x001ee20000100a00 */
[----:B--2---:R-:W-:Y:S03]  /*507a0*/  HMMA.16816.F32 R20, R12, R20, R24 ;  /* 0x000000140c14723c */ /* 0x004fe60000001818 */
[----:B---3--:R0:W-:Y:S04]  /*507b0*/  STL.64 [R1+0x59e0], R4 ;  /* 0x0059e00401007387 */ /* 0x0081e80000100a00 */
[----:B0-----:R-:W2:Y:S04]  /*507c0*/  LDL.64 R4, [R1+0x80] ;  /* 0x0000800001047983 */ /* 0x001ea80000100a00 */
[----:B--2---:R0:W-:Y:S04]  /*507d0*/  STL.64 [R1+0x59f0], R4 ;  /* 0x0059f00401007387 */ /* 0x0041e80000100a00 */
[----:B0-----:R-:W2:Y:S04]  /*507e0*/  LDL.64 R4, [R1+0x90] ;  /* 0x0000900001047983 */ /* 0x001ea80000100a00 */
[----:B------:R-:W3:Y:S04]  /*507f0*/  LDL.LU.64 R26, [R1+0x5a30] ;  /* 0x005a3000011a7983 */ /* 0x000ee80000300a00 */
[----:B------:R-:W3:Y:S04]  /*50800*/  LDL.LU.64 R24, [R1+0x5a28] ;  /* 0x005a280001187983 */ /* 0x000ee80000300a00 */
[----:B------:R0:W-:Y:S04]  /*50810*/  STL.64 [R1+0x6d0], R20 ;  /* 0x0006d01401007387 */ /* 0x0001e80000100a00 */
[----:B------:R-:W-:Y:S04]  /*50820*/  STL.64 [R1+0x6d8], R22 ;  /* 0x0006d81601007387 */ /* 0x000fe80000100a00 */
[----:B0-----:R-:W3:Y:S01]  /*50830*/  LDL.LU.64 R20, [R1+0x5a20] ;  /* 0x005a200001147983 */ /* 0x001ee20000300a00 */
[----:B------:R-:W-:-:S02]  /*50840*/  IMAD.MOV.U32 R8, RZ, RZ, R2 ;  /* 0x000000ffff087224 */ /* 0x000fc400078e0002 */
[----:B------:R-:W-:Y:S01]  /*50850*/  IMAD.MOV.U32 R9, RZ, RZ, R0 ;  /* 0x000000ffff097224 */ /* 0x000fe200078e0000 */
[----:B---3--:R-:W-:Y:S06]  /*50860*/  HMMA.16816.F32 R24, R12, R20, R24 ;  /* 0x000000140c18723c */ /* 0x008fec0000001818 */
[----:B------:R-:W-:Y:S02]  /*50870*/  IMAD.MOV.U32 R2, RZ, RZ, R20 ;  /* 0x000000ffff027224 */ /* 0x000fe400078e0014 */
[----:B------:R-:W-:-:S15]  /*50880*/  IMAD.MOV.U32 R0, RZ, RZ, R21 ;  /* 0x000000ffff007224 */ /* 0x000fde00078e0015 */
[----:B------:R-:W-:Y:S04]  /*50890*/  STL.64 [R1+0x6c0], R24 ;  /* 0x0006c01801007387 */ /* 0x000fe80000100a00 */
[----:B------:R0:W-:Y:S04]  /*508a0*/  STL.64 [R1+0x6c8], R26 ;  /* 0x0006c81a01007387 */ /* 0x0001e80000100a00 */
[----:B0-----:R-:W3:Y:S04]  /*508b0*/  LDL.LU.64 R26, [R1+0x5a18] ;  /* 0x005a1800011a7983 */ /* 0x001ee80000300a00 */
[----:B------:R-:W3:Y:S04]  /*508c0*/  LDL.LU.64 R24, [R1+0x5a10] ;  /* 0x005a100001187983 */ /* 0x000ee80000300a00 */
[----:B------:R-:W3:Y:S04]  /*508d0*/  LDL.LU.64 R20, [R1+0x5a08] ;  /* 0x005a080001147983 */ /* 0x000ee80000300a00 */
[----:B------:R-:W-:Y:S01]  /*508e0*/  STL [R1+0x5960], R2 ;  /* 0x0059600201007387 */ /* 0x000fe20000100800 */
[----:B---3--:R-:W-:-:S15]  /*508f0*/  HMMA.16816.F32 R24, R12, R20, R24 ;  /* 0x000000140c18723c */ /* 0x008fde0000001818 */
[----:B------:R-:W-:-:S08]  /*50900*/  NOP ;  /* 0x0000000000007918 */ /* 0x000fd00000000000 */
[----:B------:R0:W-:Y:S04]  /*50910*/  STL.64 [R1+0x6b0], R24 ;  /* 0x0006b01801007387 */ /* 0x0001e80000100a00 */
[----:B------:R-:W-:Y:S04]  /*50920*/  STL.64 [R1+0x6b8], R26 ;  /* 0x0006b81a01007387 */ /* 0x000fe80000100a00 */
[----:B0-----:R-:W3:Y:S01]  /*50930*/  LDL.LU.64 R24, [R1+0x5a00] ;  /* 0x005a000001187983 */ /* 0x001ee20000300a00 */
[----:B------:R-:W-:Y:S02]  /*50940*/  IMAD.MOV.U32 R10, RZ, RZ, R20 ;  /* 0x000000ffff0a7224 */ /* 0x000fe400078e0014 */
[----:B------:R-:W-:-:S02]  /*50950*/  IMAD.MOV.U32 R3, RZ, RZ, R21 ;  /* 0x000000ffff037224 */ /* 0x000fc400078e0015 */
[----:B---3--:R-:W-:Y:S07]  /*50960*/  HMMA.16816.F32 R20, R12, R24, R16 ;  /* 0x000000180c14723c */ /* 0x008fee0000001810 */
[----:B------:R-:W-:Y:S02]  /*50970*/  IMAD.MOV.U32 R16, RZ, RZ, R24 ;  /* 0x000000ffff107224 */ /* 0x000fe400078e0018 */
[----:B------:R-:W-:-:S14]  /*50980*/  IMAD.MOV.U32 R11, RZ, RZ, R25 ;  /* 0x000000ffff0b7224 */ /* 0x000fdc00078e0019 */
[----:B------:R-:W-:Y:S04]  /*50990*/  STL.64 [R1+0x6a0], R20 ;  /* 0x0006a01401007387 */ /* 0x000fe80000100a00 */
[----:B------:R-:W-:Y:S04]  /*509a0*/  STL.64 [R1+0x6a8], R22 ;  /* 0x0006a81601007387 */ /* 0x000fe80000100a00 */
[----:B------:R0:W-:Y:S04]  /*509b0*/  STL [R1+0x59f8], R16 ;  /* 0x0059f81001007387 */ /* 0x0001e80000100800 */
[----:B0-----:R-:W2:Y:S04]  /*509c0*/  LDL.LU.64 R16, [R1+0xb30] ;  /* 0x000b300001107983 */ /* 0x001ea80000300a00 */
[----:B------:R-:W2:Y:S04]  /*509d0*/  LDL.LU.64 R18, [R1+0xb38] ;  /* 0x000b380001127983 */ /* 0x000ea80000300a00 */
[----:B------:R-:W3:Y:S04]  /*509e0*/  LDL.LU.64 R20, [R1+0xae0] ;  /* 0x000ae00001147983 */ /* 0x000ee80000300a00 */
[----:B------:R-:W3:Y:S04]  /*509f0*/  LDL.LU.64 R22, [R1+0xae8] ;  /* 0x000ae80001167983 */ /* 0x000ee80000300a00 */
[----:B------:R-:W3:Y:S04]  /*50a00*/  LDL.LU.64 R24, [R1+0xa90] ;  /* 0x000a900001187983 */ /* 0x000ee80000300a00 */
[----:B------:R-:W3:Y:S04]  /*50a10*/  LDL.LU.64 R26, [R1+0xa98] ;  /* 0x000a9800011a7983 */ /* 0x000ee80000300a00 */
[----:B------:R-:W-:Y:S04]  /*50a20*/  STL.64 [R1+0x59a0], R10 ;  /* 0x0059a00a01007387 */ /* 0x000fe80000100a00 */
[----:B------:R4:W-:Y:S02]  /*50a30*/  STL.64 [R1+0x5998], R8 ;  /* 0x0059980801007387 */ /* 0x0009e40000100a00 */
[----:B----4-:R-:W-:-:S02]  /*50a40*/  IMAD.MOV.U32 R8, RZ, RZ, R7 ;  /* 0x000000ffff087224 */ /* 0x010fc400078e0007 */
[----:B------:R-:W-:-:S05]  /*50a50*/  IMAD.MOV.U32 R9, RZ, RZ, R6 ;  /* 0x000000ffff097224 */ /* 0x000fca00078e0006 */
[----:B------:R0:W-:Y:S04]  /*50a60*/  STL.64 [R1+0x59b8], R8 ;  /* 0x0059b80801007387 */ /* 0x0001e80000100a00 */
[----:B0-----:R-:W4:Y:S01]  /*50a70*/  LDL.64 R8, [R1+0x40] ;  /* 0x0000400001087983 */ /* 0x001f220000100a00 */
[----:B--2---:R-:W-:Y:S03]  /*50a80*/  HMMA.16816.F32 R16, R12, R4, R16 ;  /* 0x000000040c10723c */ /* 0x004fe60000001810 */
[----:B----4-:R0:W-:Y:S04]  /*50a90*/  STL.64 [R1+0x59c8], R8 ;  /* 0x0059c80801007387 */ /* 0x0101e80000100a00 */
[----:B0-----:R-:W2:Y:S04]  /*50aa0*/  LDL.LU.64 R8, [R1+0xa40] ;  /* 0x000a400001087983 */ /* 0x001ea80000300a00 */
[----:B------:R-:W2:-:S12]  /*50ab0*/  LDL.LU.64 R10, [R1+0xa48] ;  /* 0x000a4800010a7983 */ /* 0x000e980000300a00 */
[----:B------:R0:W-:Y:S04]  /*50ac0*/  STL.64 [R1+0x690], R16 ;  /* 0x0006901001007387 */ /* 0x0001e80000100a00 */
[----:B------:R1:W-:Y:S04]  /*50ad0*/  STL.64 [R1+0x698], R18 ;  /* 0x0006981201007387 */ /* 0x0003e80000100a00 */
[----:B0-----:R-:W4:Y:S01]  /*50ae0*/  LDL.LU R16, [R1+0x59f8] ;  /* 0x0059f80001107983 */ /* 0x001f220000300800 */
[----:B-1----:R-:W-:Y:S01]  /*50af0*/  MOV R18, R4 ;  /* 0x0000000400127202 */ /* 0x002fe20000000f00 */
[----:B------:R-:W-:-:S02]  /*50b00*/  IMAD.MOV.U32 R17, RZ, RZ, R5 ;  /* 0x000000ffff117224 */ /* 0x000fc400078e0005 */
[----:B------:R-:W3:Y:S02]  /*50b10*/  LDL.LU.64 R4, [R1+0x59f0] ;  /* 0x0059f00001047983 */ /* 0x000ee40000300a00 */
[----:B---3--:R-:W-:Y:S06]  /*50b20*/  HMMA.16816.F32 R20, R12, R4, R20 ;  /* 0x000000040c14723c */ /* 0x008fec0000001814 */
[----:B------:R-:W-:-:S15]  /*50b30*/  IMAD.MOV.U32 R19, RZ, RZ, R5 ;  /* 0x000000ffff137224 */ /* 0x000fde00078e0005 */
[----:B------:R-:W-:-:S02]  /*50b40*/  NOP ;  /* 0x0000000000007918 */ /* 0x000fc40000000000 */
[----:B------:R0:W-:Y:S04]  /*50b50*/  STL.64 [R1+0x680], R20 ;  /* 0x0006801401007387 */ /* 0x0001e80000100a00 */
[----:B------:R1:W-:Y:S04]  /*50b60*/  STL.64 [R1+0x688], R22 ;  /* 0x0006881601007387 */ /* 0x0003e80000100a00 */
[----:B0-----:R-:W3:Y:S01]  /*50b70*/  LDL.LU R20, [R1+0x59e8] ;  /* 0x0059e80001147983 */ /* 0x001ee20000300800 */
[----:B-1----:R-:W-:-:S03]  /*50b80*/  IMAD.MOV.U32 R23, RZ, RZ, R4 ;  /* 0x000000ffff177224 */ /* 0x002fc600078e0004 */
[----:B------:R-:W2:Y:S04]  /*50b90*/  LDL.LU.64 R4, [R1+0x59e0] ;  /* 0x0059e00001047983 */ /* 0x000ea80000300a00 */
[----:B------:R-:W-:Y:S04]  /*50ba0*/  STL.64 [R1+0x5958], R18 ;  /* 0x0059581201007387 */ /* 0x000fe80000100a00 */
[----:B----4-:R0:W-:Y:S04]  /*50bb0*/  STL.64 [R1+0x5950], R16 ;  /* 0x0059501001007387 */ /* 0x0101e80000100a00 */
[----:B0-----:R-:W4:Y:S01]  /*50bc0*/  LDL.64 R16, [R1+0x50] ;  /* 0x0000500001107983 */ /* 0x001f220000100a00 */
[----:B--2---:R-:W-:Y:S06]  /*50bd0*/  HMMA.16816.F32 R24, R12, R4, R24 ;  /* 0x000000040c18723c */ /* 0x004fec0000001818 */
[----:B------:R-:W-:-:S15]  /*50be0*/  IMAD.MOV.U32 R22, RZ, RZ, R5 ;  /* 0x000000ffff167224 */ /* 0x000fde00078e0005 */
[----:B------:R-:W-:-:S02]  /*50bf0*/  NOP ;  /* 0x0000000000007918 */ /* 0x000fc40000000000 */
[----:B------:R0:W-:Y:S04]  /*50c00*/  STL.64 [R1+0x670], R24 ;  /* 0x0006701801007387 */ /* 0x0001e80000100a00 */
[----:B------:R1:W-:Y:S04]  /*50c10*/  STL.64 [R1+0x678], R26 ;  /* 0x0006781a01007387 */ /* 0x0003e80000100a00 */
[----:B0-----:R-:W2:Y:S01]  /*50c20*/  LDL.LU.64 R24, [R1+0x59d8] ;  /* 0x0059d80001187983 */ /* 0x001ea20000300a00 */
[----:B-1----:R-:W-:-:S03]  /*50c30*/  IMAD.MOV.U32 R26, RZ, RZ, R4 ;  /* 0x000000ffff1a7224 */ /* 0x002fc600078e0004 */
[----:B------:R-:W3:Y:S02]  /*50c40*/  LDL.LU.64 R4, [R1+0x59d0] ;  /* 0x0059d00001047983 */ /* 0x000ee40000300a00 */
[----:B---3--:R-:W-:Y:S06]  /*50c50*/  HMMA.16816.F32 R8, R12, R4, R8 ;  /* 0x000000040c08723c */ /* 0x008fec0000001808 */
[----:B------:R-:W-:Y:S02]  /*50c60*/  IMAD.MOV.U32 R27, RZ, RZ, R5 ;  /* 0x000000ffff1b7224 */ /* 0x000fe400078e0005 */
[----:B------:R-:W-:-:S15]  /*50c70*/  IMAD.MOV.U32 R28, RZ, RZ, R4 ;  /* 0x000000ffff1c7224 */ /* 0x000fde00078e0004 */
[----:B------:R0:W-:Y:S04]  /*50c80*/  STL.64 [R1+0x660], R8 ;  /* 0x0006600801007387 */ /* 0x0001e80000100a00 */
[----:B------:R1:W-:Y:S04]  /*50c90*/  STL.64 [R1+0x668], R10 ;  /* 0x0006680a01007387 */ /* 0x0003e80000100a00 */
[----:B0-----:R-:W4:Y:S04]  /*50ca0*/  LDL.LU.64 R8, [R1+0xa10] ;  /* 0x000a100001087983 */ /* 0x001f280000300a00 */
[----:B-1----:R-:W4:Y:S04]  /*50cb0*/  LDL.LU.64 R10, [R1+0xa18] ;  /* 0x000a1800010a7983 */ /* 0x002f280000300a00 */
[----:B------:R-:W3:Y:S04]  /*50cc0*/  LDL.LU.64 R4, [R1+0x9c0] ;  /* 0x0009c00001047983 */ /* 0x000ee80000300a00 */
[----:B------:R-:W3:Y:S04]  /*50cd0*/  LDL.LU.64 R6, [R1+0x9c8] ;  /* 0x0009c80001067983 */ /* 0x000ee80000300a00 */
[----:B------:R-:W-:Y:S04]  /*50ce0*/  STL.64 [R1+0x5980], R26 ;  /* 0x0059801a01007387 */ /* 0x000fe80000100a00 */
[----:B--2---:R0:W-:Y:S04]  /*50cf0*/  STL.64 [R1+0x5978], R24 ;  /* 0x0059781801007387 */ /* 0x0041e80000100a00 */
[----:B0-----:R-:W2:Y:S04]  /*50d00*/  LDL.LU.64 R24, [R1+0x7c0] ;  /* 0x0007c00001187983 */ /* 0x001ea80000300a00 */
[----:B------:R-:W4:Y:S04]  /*50d10*/  LDL.LU.64 R26, [R1+0x7c8] ;  /* 0x0007c800011a7983 */ /* 0x000f280000300a00 */
[----:B----4-:R-:W-:Y:S04]  /*50d20*/  STL.64 [R1+0x5990], R26 ;  /* 0x0059901a01007387 */ /* 0x010fe80000100a00 */
[----:B--2---:R0:W-:Y:S04]  /*50d30*/  STL.64 [R1+0x5988], R24 ;  /* 0x0059881801007387 */ /* 0x0041e80000100a00 */
[----:B0-----:R-:W2:Y:S04]  /*50d40*/  LDL.LU.64 R24, [R1+0x7d0] ;  /* 0x0007d00001187983 */ /* 0x001ea80000300a00 */
[----:B------:R-:W4:Y:S01]  /*50d50*/  LDL.LU.64 R26, [R1+0x7d8] ;  /* 0x0007d800011a7983 */ /* 0x000f220000300a00 */
[----:B------:R-:W-:Y:S03]  /*50d60*/  HMMA.16816.F32 R8, R12, R16, R8 ;  /* 0x000000100c08723c */ /* 0x000fe60000001808 */
[----:B----4-:R-:W-:Y:S04]  /*50d70*/  STL.64 [R1+0x59b0], R26 ;  /* 0x0059b01a01007387 */ /* 0x010fe80000100a00 */
[----:B--2---:R0:W-:Y:S04]  /*50d80*/  STL.64 [R1+0x59a8], R24 ;  /* 0x0059a81801007387 */ /* 0x0041e80000100a00 */
[----:B0-----:R-:W2:Y:S04]  /*50d90*/  LDL.LU.64 R24, [R1+0x980] ;  /* 0x0009800001187983 */ /* 0x001ea80000300a00 */
[----:B------:R-:W2:Y:S08]  /*50da0*/  LDL.LU.64 R26, [R1+0x988] ;  /* 0x00098800011a7983 */ /* 0x000eb00000300a00 */
[----:B------:R0:W-:Y:S04]  /*50db0*/  STL.64 [R1+0x650], R8 ;  /* 0x0006500801007387 */ /* 0x0001e80000100a00 */
[----:B------:R-:W-:Y:S04]  /*50dc0*/  STL.64 [R1+0x658], R10 ;  /* 0x0006580a01007387 */ /* 0x000fe80000100a00 */
[----:B0-----:R-:W3:Y:S01]  /*50dd0*/  LDL.LU.64 R8, [R1+0x59c8] ;  /* 0x0059c80001087983 */ /* 0x001ee20000300a00 */
[----:B------:R-:W-:-:S02]  /*50de0*/  IMAD.MOV.U32 R21, RZ, RZ, R16 ;  /* 0x000000ffff157224 */ /* 0x000fc400078e0010 */
[----:B------:R-:W-:Y:S02]  /*50df0*/  IMAD.MOV.U32 R2, RZ, RZ, R17 ;  /* 0x000000ffff027224 */ /* 0x000fe400078e0011 */
[----:B------:R-:W4:Y:S04]  /*50e00*/  LDL.LU.64 R16, [R1+0x5c0] ;  /* 0x0005c00001107983 */ /* 0x000f280000300a00 */
[----:B------:R-:W4:Y:S01]  /*50e10*/  LDL.LU.64 R18, [R1+0x5c8] ;  /* 0x0005c80001127983 */ /* 0x000f220000300a00 */
[----:B---3--:R-:W-:-:S15]  /*50e20*/  HMMA.16816.F32 R4, R12, R8, R4 ;  /* 0x000000080c04723c */ /* 0x008fde0000001804 */
[----:B------:R-:W-:-:S08]  /*50e30*/  NOP ;  /* 0x0000000000007918 */ /* 0x000fd00000000000 */
[----:B------:R0:W-:Y:S04]  /*50e40*/  STL.64 [R1+0x640], R4 ;  /* 0x0006400401007387 */ /* 0x0001e80000100a00 */
[----:B------:R1:W-:Y:S04]  /*50e50*/  STL.64 [R1+0x648], R6 ;  /* 0x0006480601007387 */ /* 0x0003e80000100a00 */
[----:B0-----:R-:W3:Y:S01]  /*50e60*/  LDL.LU.64 R4, [R1+0x59c0] ;  /* 0x0059c00001047983 */ /* 0x001ee20000300a00 */
[----:B-1----:R-:W-:Y:S01]  /*50e70*/  IMAD.MOV.U32 R7, RZ, RZ, R8 ;  /* 0x000000ffff077224 */ /* 0x002fe200078e0008 */
[----:B------:R-:W-:-:S02]  /*50e80*/  MOV R6, R9 ;  /* 0x0000000900067202 */ /* 0x000fc40000000f00 */
[----:B------:R-:W2:Y:S02]  /*50e90*/  LDL.LU.64 R8, [R1+0x59b8] ;  /* 0x0059b80001087983 */ /* 0x000ea40000300a00 */
[----:B--2---:R-:W-:Y:S02]  /*50ea0*/  HMMA.16816.F32 R8, R12, R8, R24 ;  /* 0x000000080c08723c */ /* 0x004fe40000001818 */
[----:B------:R-:W2:Y:S04]  /*50eb0*/  LDL.LU.64 R26, [R1+0x59b0] ;  /* 0x0059b000011a7983 */ /* 0x000ea80000300a00 */
[----:B------:R-:W2:-:S15]  /*50ec0*/  LDL.LU.64 R24, [R1+0x59a8] ;  /* 0x0059a80001187983 */ /* 0x000e9e0000300a00 */
[----:B------:R-:W-:-:S02]  /*50ed0*/  NOP ;  /* 0x0000000000007918 */ /* 0x000fc40000000000 */
[----:B------:R-:W-:Y:S04]  /*50ee0*/  STL.64 [R1+0x630], R8 ;  /* 0x0006300801007387 */ /* 0x000fe80000100a00 */
[----:B------:R0:W-:Y:S01]  /*50ef0*/  STL [R1+0x638], R10 ;  /* 0x0006380a01007387 */ /* 0x0001e20000100800 */
[----:B------:R-:W-:-:S03]  /*50f00*/  IMAD.MOV.U32 R29, RZ, RZ, R11 ;  /* 0x000000ffff1d7224 */ /* 0x000fc600078e000b */
[----:B0-----:R-:W4:Y:S04]  /*50f10*/  LDL.LU.64 R10, [R1+0x59a0] ;  /* 0x0059a000010a7983 */ /* 0x001f280000300a00 */
[----:B------:R-:W2:Y:S04]  /*50f20*/  LDL.LU.64 R8, [R1+0x5998] ;  /* 0x0059980001087983 */ /* 0x000ea80000300a00 */
[----:B------:R-:W-:Y:S01]  /*50f30*/  STL [R1+0x51c8], R29 ;  /* 0x0051c81d01007387 */ /* 0x000fe20000100800 */
[----:B--2---:R-:W-:-:S15]  /*50f40*/  HMMA.16816.F32 R24, R12, R8, R24 ;  /* 0x000000080c18723c */ /* 0x004fde0000001818 */
[----:B------:R-:W-:-:S08]  /*50f50*/  NOP ;  /* 0x0000000000007918 */ /* 0x000fd00000000000 */
[----:B------:R-:W-:Y:S04]  /*50f60*/  STL.64 [R1+0x620], R24 ;  /* 0x0006201801007387 */ /* 0x000fe80000100a00 */
[----:B------:R0:W-:Y:S04]  /*50f70*/  STL.64 [R1+0x628], R26 ;  /* 0x0006281a01007387 */ /* 0x0001e80000100a00 */
[----:B0-----:R-:W3:Y:S04]  /*50f80*/  LDL.LU.64 R26, [R1+0x5990] ;  /* 0x00599000011a7983 */ /* 0x001ee80000300a00 */
[----:B------:R-:W3:Y:S04]  /*50f90*/  LDL.LU.64 R24, [R1+0x5988] ;  /* 0x0059880001187983 */ /* 0x000ee80000300a00 */
[----:B------:R0:W-:Y:S04]  /*50fa0*/  STL.64 [R1+0x5848], R8 ;  /* 0x0058480801007387 */ /* 0x0001e80000100a00 */
[----:B0-----:R-:W2:Y:S01]  /*50fb0*/  LDL.64 R8, [R1+0x30] ;  /* 0x0000300001087983 */ /* 0x001ea20000100a00 */
[----:B---3--:R-:W-:Y:S03]  /*50fc0*/  HMMA.16816.F32 R12, R12, R4, R24 ;  /* 0x000000040c0c723c */ /* 0x008fe60000001818 */
[----:B--2---:R0:W-:Y:S02]  /*50fd0*/  STL.64 [R1+0x5860], R8 ;  /* 0x0058600801007387 */ /* 0x0041e40000100a00 */
[----:B0-----:R-:W-:-:S02]  /*50fe0*/  IMAD.MOV.U32 R8, RZ, RZ, R7 ;  /* 0x000000ffff087224 */ /* 0x001fc400078e0007 */
[----:B------:R-:W-:-:S05]  /*50ff0*/  IMAD.MOV.U32 R9, RZ, RZ, R6 ;  /* 0x000000ffff097224 */ /* 0x000fca00078e0006 */
[----:B------:R0:W-:Y:S04]  /*51000*/  STL.64 [R1+0x5878], R8 ;  /* 0x0058780801007387 */ /* 0x0001e80000100a00 */
[----:B------:R-:W2:Y:S04]  /*51010*/  LDL.LU.64 R26, [R1+0x5980] ;  /* 0x00598000011a7983 */ /* 0x000ea80000300a00 */
[----:B------:R-:W4:Y:S04]  /*51020*/  LDL.LU.64 R24, [R1+0x5978] ;  /* 0x0059780001187983 */ /* 0x000f280000300a00 */
[----:B------:R-:W4:Y:S04]  /*51030*/  LDL.LU.64 R6, [R1+0x5970] ;  /* 0x0059700001067983 */ /* 0x000f280000300a00 */
[----:B------:R-:W4:Y:S04]  /*51040*/  LDL.LU.64 R4, [R1+0x5968] ;  /* 0x0059680001047983 */ /* 0x000f280000300a00 */
[----:B------:R1:W-:Y:S04]  /*51050*/  STL.64 [R1+0x2c0], R12 ;  /* 0x0002c00c01007387 */ /* 0x0003e80000100a00 */
[----:B------:R3:W-:Y:S01]  /*51060*/  STL.64 [R1+0x2c8], R14 ;  /* 0x0002c80e01007387 */ /* 0x0007e20000100a00 */
[----:B0-----:R-:W-:-:S03]  /*51070*/  IMAD.MOV.U32 R8, RZ, RZ, R21 ;  /* 0x000000ffff087224 */ /* 0x001fc600078e0015 */
[----:B-1----:R-:W2:Y:S04]  /*51080*/  LDL.LU.64 R12, [R1+0x5b0] ;  /* 0x0005b000010c7983 */ /* 0x002ea80000300a00 */
[----:B---3--:R-:W3:Y:S01]  /*51090*/  LDL.LU.64 R14, [R1+0x5b8] ;  /* 0x0005b800010e7983 */ /* 0x008ee20000300a00 */
[----:B------:R-:W-:Y:S01]  /*510a0*/  IMAD.MOV.U32 R9, RZ, RZ, R2 ;  /* 0x000000ffff097224 */ /* 0x000fe200078e0002 */
[----:B----4-:R-:W-:-:S15]  /*510b0*/  HMMA.16816.F32 R16, R4, R24, R16 ;  /* 0x000000180410723c */ /* 0x010fde0000001810 */
[----:B------:R-:W-:-:S08]  /*510c0*/  NOP ;  /* 0x0000000000007918 */ /* 0x000fd00000000000 */
[----:B------:R0:W-:Y:S04]  /*510d0*/  STL.64 [R1+0x170], R16 ;  /* 0x0001701001007387 */ /* 0x0001e80000100a00 */
[----:B------:R1:W-:Y:S04]  /*510e0*/  STL.64 [R1+0x178], R18 ;  /* 0x0001781201007387 */ /* 0x0003e80000100a00 */
[----:B0-----:R-:W4:Y:S04]  /*510f0*/  LDL.LU.64 R16, [R1+0x5a0] ;  /* 0x0005a00001107983 */ /* 0x001f280000300a00 */
[----:B-1----:R-:W4:Y:S04]  /*51100*/  LDL.LU.64 R18, [R1+0x5a8] ;  /* 0x0005a80001127983 */ /* 0x002f280000300a00 */
[----:B------:R-:W3:Y:S04]  /*51110*/  LDL.LU R21, [R1+0x5964] ;  /* 0x0059640001157983 */ /* 0x000ee80000300800 */
[----:B------:R-:W4:Y:S04]  /*51120*/  LDL.LU R2, [R1+0x5960] ;  /* 0x0059600001027983 */ /* 0x000f280000300800 */
[----:B------:R-:W-:Y:S04]  /*51130*/  STL.64 [R1+0x5890], R8 ;  /* 0x0058900801007387 */ /* 0x000fe80000100a00 */
[----:B------:R0:W-:Y:S04]  /*51140*/  STL.64 [R1+0x5840], R24 ;  /* 0x0058401801007387 */ /* 0x0001e80000100a00 */
[----:B0-----:R-:W4:Y:S01]  /*51150*/  LDL.64 R24, [R1] ;  /* 0x0000000001187983 */ /* 0x001f220000100a00 */
[----:B------:R-:W0:Y:S01]  /*51160*/  S2R R29, SR_TID.X ;  /* 0x00000000001d7919 */ /* 0x000e220000002100 */
[----:B------:R-:W1:Y:S01]  /*51170*/  S2R R9, SR_TID.X ;  /* 0x0000000000097919 */ /* 0x000e620000002100 */
[----:B0-----:R-:W-:Y:S01]  /*51180*/  LOP3.LUT R29, R29, 0x7, RZ, 0xc0, !PT ;  /* 0x000000071d1d7812 */ /* 0x001fe200078ec0ff */
[----:B-1----:R-:W-:-:S04]  /*51190*/  IMAD.SHL.U32 R8, R9, 0x2, RZ ;  /* 0x0000000209087824 */ /* 0x002fc800078e00ff */
[----:B------:R-:W-:Y:S02]  /*511a0*/  IMAD R29, R29, 0x110, RZ ;  /* 0x000001101d1d7824 */ /* 0x000fe400078e02ff */
[----:B------:R-:W-:-:S03]  /*511b0*/  IMAD.SHL.U32 R9, R9, 0x80, RZ ;  /* 0x0000008009097824 */ /* 0x000fc600078e00ff */
[----:B------:R-:W-:-:S04]  /*511c0*/  LOP3.LUT R29, R29, 0x10, R8, 0x78, !PT ;  /* 0x000000101d1d7812 */ /* 0x000fc800078e7808 */
[----:B------:R-:W-:-:S04]  /*511d0*/  LOP3.LUT R29, R29, 0x800, R9, 0xf8, !PT ;  /* 0x000008001d1d7812 */ /* 0x000fc800078ef809 */
[----:B------:R-:W-:Y:S01]  /*511e0*/  LOP3.LUT R29, R29, 0x40, RZ, 0x3c, !PT ;  /* 0x000000401d1d7812 */ /* 0x000fe200078e3cff */
[----:B------:R-:W-:Y:S02]  /*511f0*/  IMAD.MOV.U32 R8, RZ, RZ, R28 ;  /* 0x000000ffff087224 */ /* 0x000fe400078e001c */
[----:B--2---:R-:W-:Y:S01]  /*51200*/  IMAD.MOV.U32 R9, RZ, RZ, R27 ;  /* 0x000000ffff097224 */ /* 0x004fe200078e001b */
[----:B---3--:R-:W-:-:S15]  /*51210*/  HMMA.16816.F32 R12, R4, R20, R12 ;  /* 0x00000014040c723c */ /* 0x008fde000000180c */
[----:B------:R-:W-:-:S08]  /*51220*/  NOP ;  /* 0x0000000000007918 */ /* 0x000fd00000000000 */
[----:B------:R-:W-:Y:S04]  /*51230*/  STL.64 [R1+0x160], R12 ;  /* 0x0001600c01007387 */ /* 0x000fe80000100a00 */
[----:B------:R-:W-:Y:S04]  /*51240*/  STL.64 [R1+0x168], R14 ;  /* 0x0001680e01007387 */ /* 0x000fe80000100a00 */
[----:B------:R-:W0:Y:S01]  /*51250*/  LDSM.16.MT88.4 R12, [R29+UR4+0x10080] ;  /* 0x010080041d0c783b */ /* 0x000e220008004200 */
[----:B----4-:R-:W-:Y:S03]  /*51260*/  HMMA.16816.F32 R16, R4, R24, R16 ;  /* 0x000000180410723c */ /* 0x010fe60000001810 */
[----:B------:R1:W-:Y:S02]  /*51270*/  STL.64 [R1+0x58a8], R8 ;  /* 0x0058a80801007387 */ /* 0x0003e40000100a00 */
[----:B-1----:R-:W-:Y:S01]  /*51280*/  IMAD.MOV.U32 R8, RZ, RZ, R26 ;  /* 0x000000ffff087224 */ /* 0x002fe200078e001a */
[----:B------:R-:W-:-:S05]  /*51290*/  MOV R9, R22 ;  /* 0x0000001600097202 */ /* 0x000fca0000000f00 */
[----:B------:R-:W-:Y:S04]  /*512a0*/  STL.64 [R1+0x58c0], R8 ;  /* 0x0058c00801007387 */ /* 0x000fe80000100a00 */
[----:B0-----:R-:W-:Y:S04]  /*512b0*/  STL.64 [R1+0x5770], R14 ;  /* 0x0057700e01007387 */ /* 0x001fe80000100a00 */
[----:B------:R0:W-:Y:S04]  /*512c0*/  STL.64 [R1+0x5768], R12 ;  /* 0x0057680c01007387 */ /* 0x0001e80000100a00 */
[----:B0-----:R-:W2:Y:S04]  /*512d0*/  LDL.64 R12, [R1+0x10] ;  /* 0x00001000010c7983 */ /* 0x001ea80000100a00 */
[----:B------:R-:W-:Y:S04]  /*512e0*/  STL.64 [R1+0x150], R16 ;  /* 0x0001501001007387 */ /* 0x000fe80000100a00 */
[----:B------:R0:W-:Y:S04]  /*512f0*/  STL.64 [R1+0x158], R18 ;  /* 0x0001581201007387 */ /* 0x0001e80000100a00 */
[----:B0-----:R-:W3:Y:S04]  /*51300*/  LDL.LU.64 R18, [R1+0x5958] ;  /* 0x0059580001127983 */ /* 0x001ee80000300a00 */
[----:B------:R-:W4:Y:S01]  /*51310*/  LDL.LU.64 R16, [R1+0x5950] ;  /* 0x0059500001107983 */ /* 0x000f220000300a00 */
[----:B------:R-:W-:-:S02]  /*51320*/  IMAD.MOV.U32 R15, RZ, RZ, R25 ;  /* 0x000000ffff0f7224 */ /* 0x000fc400078e0019 */
[----:B------:R-:W-:-:S03]  /*51330*/  IMAD.MOV.U32 R8, RZ, RZ, R23 ;  /* 0x000000ffff087224 */ /* 0x000fc600078e0017 */
[----:B------:R-:W-:Y:S01]  /*51340*/  STL [R1+0x5948], R15 ;  /* 0x0059480f01007387 */ /* 0x000fe20000100800 */
[----:B------:R-:W-:-:S03]  /*51350*/  IMAD.MOV.U32 R22, RZ, RZ, R24 ;  /* 0x000000ffff167224 */ /* 0x000fc600078e0018 */
[----:B--2---:R-:W-:Y:S01]  /*51360*/  STL.64 [R1+0x5940], R12 ;  /* 0x0059400c01007387 */ /* 0x004fe20000100a00 */
[----:B---3--:R-:W-:-:S05]  /*51370*/  IMAD.MOV.U32 R9, RZ, RZ, R19 ;  /* 0x000000ffff097224 */ /* 0x008fca00078e0013 */
[----:B------:R0:W-:Y:S02]  /*51380*/  STL.64 [R1+0x58d8], R8 ;  /* 0x0058d80801007387 */ /* 0x0001e40000100a00 */
[----:B0-----:R-:W-:Y:S02]  /*51390*/  IMAD.MOV.U32 R8, RZ, RZ, R18 ;  /* 0x000000ffff087224 */ /* 0x001fe400078e0012 */
[----:B----4-:R-:W-:-:S05]  /*513a0*/  IMAD.MOV.U32 R9, RZ, RZ, R17 ;  /* 0x000000ffff097224 */ /* 0x010fca00078e0011 */
[----:B------:R0:W-:Y:S02]  /*513b0*/  STL.64 [R1+0x58f0], R8 ;  /* 0x0058f00801007387 */ /* 0x0001e40000100a00 */
[----:B0-----:R-:W-:Y:S02]  /*513c0*/  IMAD.MOV.U32 R8, RZ, RZ, R16 ;  /* 0x000000ffff087224 */ /* 0x001fe400078e0010 */
[----:B------:R-:W-:-:S05]  /*513d0*/  IMAD.MOV.U32 R9, RZ, RZ, R11 ;  /* 0x000000ffff097224 */ /* 0x000fca00078e000b */
[----:B------:R0:W-:Y:S02]  /*513e0*/  STL.64 [R1+0x5908], R8 ;  /* 0x0059080801007387 */ /* 0x0001e40000100a00 */
[----:B0-----:R-:W-:Y:S02]  /*513f0*/  IMAD.MOV.U32 R8, RZ, RZ, R10 ;  /* 0x000000ffff087224 */ /* 0x001fe400078e000a */
[----:B------:R-:W-:-:S05]  /*51400*/  IMAD.MOV.U32 R9, RZ, RZ, R3 ;  /* 0x000000ffff097224 */ /* 0x000fca00078e0003 */
[----:B------:R0:W-:Y:S04]  /*51410*/  STL.64 [R1+0x5920], R8 ;  /* 0x0059200801007387 */ /* 0x0001e80000100a00 */
[----:B------:R-:W2:Y:S04]  /*51420*/  LDL.LU.64 R12, [R1+0x590] ;  /* 0x00059000010c7983 */ /* 0x000ea80000300a00 */
[----:B------:R-:W2:Y:S01]  /*51430*/  LDL.LU.64 R14, [R1+0x598] ;  /* 0x00059800010e7983 */ /* 0x000ea20000300a00 */
[----:B0-----:R-:W-:Y:S01]  /*51440*/  MOV R8, R2 ;  /* 0x0000000200087202 */ /* 0x001fe20000000f00 */
[----:B------:R-:W-:-:S05]  /*51450*/  IMAD.MOV.U32 R9, RZ, RZ, R0 ;  /* 0x000000ffff097224 */ /* 0x000fca00078e0000 */
[----:B------:R0:W-:Y:S04]  /*51460*/  STL.64 [R1+0x5938], R8 ;  /* 0x0059380801007387 */ /* 0x0001e80000100a00 */
[----:B0-----:R-:W2:Y:S04]  /*51470*/  LDL.64 R8, [R1+0xd0] ;  /* 0x0000d00001087983 */ /* 0x001ea80000100a00 */
[----:B------:R-:W-:Y:S04]  /*51480*/  STL [R1+0x5858], R22 ;  /* 0x0058581601007387 */ /* 0x000fe80000100800 */
[----:B------:R0:W-:Y:S04]  /*51490*/  STL.64 [R1+0x5850], R20 ;  /* 0x0058501401007387 */ /* 0x0001e80000100a00 */
        /* <DEDUP_REMOVED lines=30> */
[----:B--2---:R-:W-:Y:S03]  /*51680*/  HMMA.16816.F32 R12, R4, R8, R12 ;  /* 0x00000008040c723c */ /* 0x004fe6000000180c */
[----:B----4-:R-:W-:Y:S04]  /*51690*/  STL.64 [R1+0x5918], R22 ;  /* 0x0059181601007387 */ /* 0x010fe80000100a00 */
[----:B---3--:R0:W-:Y:S04]  /*516a0*/  STL.64 [R1+0x5910], R20 ;  /* 0x0059101401007387 */ /* 0x0081e80000100a00 */
[----:B0-----:R-:W2:Y:S04]  /*516b0*/  LDL.LU.64 R20, [R1+0x570] ;  /* 0x0005700001147983 */ /* 0x001ea80000300a00 */
[----:B------:R-:W3:Y:S01]  /*516c0*/  LDL.LU.64 R22, [R1+0x578] ;  /* 0x0005780001167983 */ /* 0x000ee20000300a00 */
[----:B------:R-:W-:-:S03]  /*516d0*/  IMAD.MOV.U32 R3, RZ, RZ, R9 ;  /* 0x000000ffff037224 */ /* 0x000fc600078e0009 */
[----:B---3--:R-:W-:Y:S04]  /*516e0*/  STL.64 [R1+0x5930], R22 ;  /* 0x0059301601007387 */ /* 0x008fe80000100a00 */
[----:B--2---:R0:W-:Y:S04]  /*516f0*/  STL.64 [R1+0x5928], R20 ;  /* 0x0059281401007387 */ /* 0x0041e80000100a00 */
[----:B0-----:R-:W2:Y:S04]  /*51700*/  LDL.LU.64 R20, [R1+0x580] ;  /* 0x0005800001147983 */ /* 0x001ea80000300a00 */
[----:B------:R-:W2:Y:S04]  /*51710*/  LDL.LU.64 R22, [R1+0x588] ;  /* 0x0005880001167983 */ /* 0x000ea80000300a00 */
[----:B------:R-:W3:Y:S04]  /*51720*/  LDL.LU.64 R24, [R1+0x3a0] ;  /* 0x0003a00001187983 */ /* 0x000ee80000300a00 */
[----:B------:R-:W3:Y:S04]  /*51730*/  LDL.LU.64 R26, [R1+0x3a8] ;  /* 0x0003a800011a7983 */ /* 0x000ee80000300a00 */
[----:B------:R-:W4:Y:S04]  /*51740*/  LDL.LU.64 R16, [R1+0x380] ;  /* 0x0003800001107983 */ /* 0x000f280000300a00 */
[----:B------:R-:W4:Y:S04]  /*51750*/  LDL.LU.64 R18, [R1+0x388] ;  /* 0x0003880001127983 */ /* 0x000f280000300a00 */
[----:B------:R-:W-:Y:S04]  /*51760*/  STL.64 [R1+0x140], R12 ;  /* 0x0001400c01007387 */ /* 0x000fe80000100a00 */
[----:B------:R0:W-:Y:S04]  /*51770*/  STL.64 [R1+0x148], R14 ;  /* 0x0001480e01007387 */ /* 0x0001e80000100a00 */
[----:B0-----:R-:W3:Y:S04]  /*51780*/  LDL.LU R15, [R1+0x5948] ;  /* 0x00594800010f7983 */ /* 0x001ee80000300800 */
[----:B------:R-:W4:Y:S01]  /*51790*/  LDL.LU.64 R12, [R1+0x5940] ;  /* 0x00594000010c7983 */ /* 0x000f220000300a00 */
[----:B------:R-:W-:-:S03]  /*517a0*/  IMAD.MOV.U32 R14, RZ, RZ, R8 ;  /* 0x000000ffff0e7224 */ /* 0x000fc600078e0008 */
[----:B------:R-:W2:Y:S02]  /*517b0*/  LDL.LU.64 R8, [R1+0x5938] ;  /* 0x0059380001087983 */ /* 0x000ea40000300a00 */
        /* <DEDUP_REMOVED lines=63> */
[----:B--2---:R-:W-:Y:S06]  /*51bb0*/  HMMA.16816.F32 R20, R4, R8, R20 ;  /* 0x000000080414723c */ /* 0x004fec0000001814 */
[----:B------:R-:W-:-:S02]  /*51bc0*/  IMAD.MOV.U32 R2, RZ, RZ, R8 ;  /* 0x000000ffff027224 */ /* 0x000fc400078e0008 */
[----:B------:R-:W-:-:S15]  /*51bd0*/  IMAD.MOV.U32 R0, RZ, RZ, R9 ;  /* 0x000000ffff007224 */ /* 0x000fde00078e0009 */
[----:B------:R-:W-:Y:S04]  /*51be0*/  STL.64 [R1+0x420], R20 ;  /* 0x0004201401007387 */ /* 0x000fe80000100a00 */
[----:B------:R0:W-:Y:S04]  /*51bf0*/  STL.64 [R1+0x428], R22 ;  /* 0x0004281601007387 */ /* 0x0001e80000100a00 */
[----:B0-----:R-:W2:Y:S04]  /*51c00*/  LDL.LU R22, [R1+0x5858] ;  /* 0x0058580001167983 */ /* 0x001ea80000300800 */
[----:B------:R-:W2:Y:S04]  /*51c10*/  LDL.LU.64 R20, [R1+0x5850] ;  /* 0x0058500001147983 */ /* 0x000ea80000300a00 */
[----:B------:R-:W3:Y:S01]  /*51c20*/  LDL.LU.64 R8, [R1+0x5848] ;  /* 0x0058480001087983 */ /* 0x000ee20000300a00 */
[C---:B----4-:R-:W-:Y:S06]  /*51c30*/  HMMA.16816.F32 R16, R4.reuse, R12, R16 ;  /* 0x0000000c0410723c */ /* 0x050fec0000001810 */
[----:B---3--:R-:W-:Y:S01]  /*51c40*/  HMMA.16816.F32 R8, R4, R8, R24 ;  /* 0x000000080408723c */ /* 0x008fe20000001818 */
[----:B------:R-:W3:-:S15]  /*51c50*/  LDL.LU.64 R24, [R1+0x5840] ;  /* 0x0058400001187983 */ /* 0x000ede0000300a00 */
[----:B------:R-:W-:-:S07]  /*51c60*/  NOP ;  /* 0x0000000000007918 */ /* 0x000fce0000000000 */
[----:B------:R-:W-:Y:S04]  /*51c70*/  STL.64 [R1+0x410], R8 ;  /* 0x0004100801007387 */ /* 0x000fe80000100a00 */
[----:B------:R0:W-:Y:S04]  /*51c80*/  STL.64 [R1+0x418], R10 ;  /* 0x0004180a01007387 */ /* 0x0001e80000100a00 */
[----:B0-----:R-:W3:Y:S04]  /*51c90*/  LDL.LU.64 R10, [R1+0x5838] ;  /* 0x00583800010a7983 */ /* 0x001ee80000300a00 */
[----:B------:R-:W3:Y:S04]  /*51ca0*/  LDL.LU.64 R8, [R1+0x5830] ;  /* 0x0058300001087983 */ /* 0x000ee80000300a00 */
[----:B------:R-:W2:Y:S04]  /*51cb0*/  LDL.LU.64 R4, [R1+0xd40] ;  /* 0x000d400001047983 */ /* 0x000ea80000300a00 */
[----:B------:R-:W2:Y:S04]  /*51cc0*/  LDL.LU.64 R6, [R1+0xd48] ;  /* 0x000d480001067983 */ /* 0x000ea80000300a00 */
[----:B------:R-:W-:Y:S04]  /*51cd0*/  STL [R1+0x5794], R12 ;  /* 0x0057940c01007387 */ /* 0x000fe80000100800 */
[----:B------:R-:W-:Y:S04]  /*51ce0*/  STL [R1+0x5790], R13 ;  /* 0x0057900d01007387 */ /* 0x000fe80000100800 */
[----:B------:R-:W-:Y:S04]  /*51cf0*/  STL.64 [R1+0x4fb8], R18 ;  /* 0x004fb81201007387 */ /* 0x000fe80000100a00 */
[----:B------:R0:W-:Y:S04]  /*51d00*/  STL.64 [R1+0x4fb0], R16 ;  /* 0x004fb01001007387 */ /* 0x0001e80000100a00 */
[----:B0-----:R-:W4:Y:S04]  /*51d10*/  LDL.LU.64 R16, [R1+0x20] ;  /* 0x0000200001107983 */ /* 0x001f280000300a00 */
[----:B------:R-:W3:Y:S04]  /*51d20*/  LDL.64 R18, [R1+0x28] ;  /* 0x0000280001127983 */ /* 0x000ee80000100a00 */
[----:B---3--:R-:W-:Y:S04]  /*51d30*/  STL.64 [R1+0x57a0], R18 ;  /* 0x0057a01201007387 */ /* 0x008fe80000100a00 */
[----:B----4-:R0:W-:Y:S04]  /*51d40*/  STL.64 [R1+0x5798], R16 ;  /* 0x0057981001007387 */ /* 0x0101e80000100a00 */
[----:B0-----:R-:W3:Y:S04]  /*51d50*/  LDL.64 R16, [R1+0xb0] ;  /* 0x0000b00001107983 */ /* 0x001ee80000100a00 */
[----:B---3--:R0:W-:Y:S04]  /*51d60*/  STL.64 [R1+0x5810], R16 ;  /* 0x0058101001007387 */ /* 0x0081e80000100a00 */
[----:B0-----:R-:W3:Y:S04]  /*51d70*/  LDL.LU.64 R16, [R1+0xd90] ;  /* 0x000d900001107983 */ /* 0x001ee80000300a00 */
[----:B------:R-:W3:Y:S02]  /*51d80*/  LDL.LU.64 R18, [R1+0xd98] ;  /* 0x000d980001127983 */ /* 0x000ee40000300a00 */
[----:B---3--:R-:W-:-:S15]  /*51d90*/  HMMA.16816.F32 R16, R8, R24, R16 ;  /* 0x000000180810723c */ /* 0x008fde0000001810 */
[----:B------:R-:W-:-:S08]  /*51da0*/  NOP ;  /* 0x0000000000007918 */ /* 0x000fd00000000000 */
[----:B------:R0:W-:Y:S04]  /*51db0*/  STL.64 [R1+0x2b0], R16 ;  /* 0x0002b01001007387 */ /* 0x0001e80000100a00 */
[----:B------:R1:W-:Y:S04]  /*51dc0*/  STL.64 [R1+0x2b8], R18 ;  /* 0x0002b81201007387 */ /* 0x0003e80000100a00 */
[----:B0-----:R-:W3:Y:S04]  /*51dd0*/  LDL.LU.64 R16, [R1+0xd10] ;  /* 0x000d100001107983 */ /* 0x001ee80000300a00 */
[----:B-1----:R-:W4:Y:S01]  /*51de0*/  LDL.LU.64 R18, [R1+0xd18] ;  /* 0x000d180001127983 */ /* 0x002f220000300a00 */
[----:B--2---:R-:W-:Y:S03]  /*51df0*/  HMMA.16816.F32 R4, R8, R20, R4 ;  /* 0x000000140804723c */ /* 0x004fe60000001804 */
[----:B----4-:R-:W-:Y:S04]  /*51e00*/  STL.64 [R1+0x5820], R18 ;  /* 0x0058201201007387 */ /* 0x010fe80000100a00 */
[----:B---3--:R-:W-:Y:S04]  /*51e10*/  STL.64 [R1+0x5818], R16 ;  /* 0x0058181001007387 */ /* 0x008fe80000100a00 */
[----:B------:R0:W-:Y:S02]  /*51e20*/  STL.64 [R1+0x5778], R24 ;  /* 0x0057781801007387 */ /* 0x0001e40000100a00 */
[----:B0-----:R-:W-:-:S02]  /*51e30*/  IMAD.MOV.U32 R24, RZ, RZ, R14 ;  /* 0x000000ffff187224 */ /* 0x001fc400078e000e */
[----:B------:R-:W-:-:S05]  /*51e40*/  IMAD.MOV.U32 R25, RZ, RZ, R3 ;  /* 0x000000ffff197224 */ /* 0x000fca00078e0003 */
[----:B------:R0:W-:Y:S04]  /*51e50*/  STL.64 [R1+0x5828], R24 ;  /* 0x0058281801007387 */ /* 0x0001e80000100a00 */
[----:B0-----:R-:W2:Y:S04]  /*51e60*/  LDL.LU.64 R24, [R1+0xd30] ;  /* 0x000d300001187983 */ /* 0x001ea80000300a00 */
[----:B------:R-:W2:Y:S04]  /*51e70*/  LDL.LU.64 R26, [R1+0xd38] ;  /* 0x000d3800011a7983 */ /* 0x000ea80000300a00 */
[----:B------:R0:W-:Y:S04]  /*51e80*/  STL.64 [R1+0x5808], R20 ;  /* 0x0058081401007387 */ /* 0x0001e80000100a00 */
[----:B0-----:R-:W3:Y:S04]  /*51e90*/  LDL.64 R20, [R1+0xc0] ;  /* 0x0000c00001147983 */ /* 0x001ee80000100a00 */
[----:B------:R-:W-:Y:S04]  /*51ea0*/  STL.64 [R1+0x2a0], R4 ;  /* 0x0002a00401007387 */ /* 0x000fe80000100a00 */
[----:B------:R-:W-:Y:S04]  /*51eb0*/  STL.64 [R1+0x2a8], R6 ;  /* 0x0002a80601007387 */ /* 0x000fe80000100a00 */
[----:B------:R-:W4:Y:S01]  /*51ec0*/  LDL.64 R12, [R1+0x70] ;  /* 0x00007000010c7983 */ /* 0x000f220000100a00 */
[----:B------:R-:W0:Y:S01]  /*51ed0*/  S2R R23, SR_TID.X ;  /* 0x0000000000177919 */ /* 0x000e220000002100 */
[----:B------:R-:W-:Y:S01]  /*51ee0*/  IMAD.MOV.U32 R16, RZ, RZ, R22 ;  /* 0x000000ffff107224 */ /* 0x000fe200078e0016 */
[C---:B0-----:R-:W-:Y:S01]  /*51ef0*/  LOP3.LUT R3, R23.reuse, 0x7, RZ, 0xc0, !PT ;  /* 0x0000000717037812 */ /* 0x041fe200078ec0ff */
[----:B------:R-:W-:-:S04]  /*51f00*/  IMAD.SHL.U32 R22, R23, 0x2, RZ ;  /* 0x0000000217167824 */ /* 0x000fc800078e00ff */
[----:B------:R-:W-:Y:S01]  /*51f10*/  IMAD R3, R3, 0x110, RZ ;  /* 0x0000011003037824 */ /* 0x000fe200078e02ff */
[----:B------:R-:W-:-:S04]  /*51f20*/  SHF.L.U32 R23, R23, 0x7, RZ ;  /* 0x0000000717177819 */ /* 0x000fc800000006ff */
[----:B------:R-:W-:Y:S01]  /*51f30*/  LOP3.LUT R3, R3, 0x10, R22, 0x78, !PT ;  /* 0x0000001003037812 */ /* 0x000fe200078e7816 */
[----:B----4-:R0:W-:Y:S04]  /*51f40*/  STL.64 [R1+0x57e0], R12 ;  /* 0x0057e00c01007387 */ /* 0x0101e80000100a00 */
[----:B0-----:R-:W4:Y:S01]  /*51f50*/  LDL.64 R12, [R1+0x80] ;  /* 0x00008000010c7983 */ /* 0x001f220000100a00 */
[----:B------:R-:W-:-:S04]  /*51f60*/  LOP3.LUT R3, R3, 0x800, R23, 0xf8, !PT ;  /* 0x0000080003037812 */ /* 0x000fc800078ef817 */
[----:B------:R-:W-:-:S05]  /*51f70*/  LOP3.LUT R3, R3, 0x60, RZ, 0x3c, !PT ;  /* 0x0000006003037812 */ /* 0x000fca00078e3cff */
[----:B------:R-:W0:Y:S01]  /*51f80*/  LDSM.16.MT88.4 R4, [R3+UR4+0x10000] ;  /* 0x010000040304783b */ /* 0x000e220008004200 */
[----:B------:R-:W-:-:S07]  /*51f90*/  IMAD.MOV.U32 R17, RZ, RZ, R15 ;  /* 0x000000ffff117224 */ /* 0x000fce00078e000f */
[C---:B--2---:R-:W-:Y:S01]  /*51fa0*/  HMMA.16816.F32 R16, R8.reuse, R16, R24 ;  /* 0x000000100810723c */ /* 0x044fe20000001818 */
[----:B----4-:R1:W-:Y:S04]  /*51fb0*/  STL.64 [R1+0x57f0], R12 ;  /* 0x0057f00c01007387 */ /* 0x0103e80000100a00 */
[----:B-1----:R-:W3:Y:S04]  /*51fc0*/  LDL.LU.64 R12, [R1+0xcf0] ;  /* 0x000cf000010c7983 */ /* 0x002ee80000300a00 */
[----:B------:R-:W3:Y:S04]  /*51fd0*/  LDL.LU.64 R14, [R1+0xcf8] ;  /* 0x000cf800010e7983 */ /* 0x000ee80000300a00 */
[----:B0-----:R-:W-:Y:S04]  /*51fe0*/  STL.64 [R1+0x5648], R6 ;  /* 0x0056480601007387 */ /* 0x001fe80000100a00 */
[----:B------:R-:W-:Y:S04]  /*51ff0*/  STL.64 [R1+0x5640], R4 ;  /* 0x0056400401007387 */ /* 0x000fe80000100a00 */
[----:B------:R-:W2:Y:S04]  /*52000*/  LDL.LU.64 R24, [R1+0x5828] ;  /* 0x0058280001187983 */ /* 0x000ea80000300a00 */
[----:B------:R-:W-:Y:S04]  /*52010*/  STL.64 [R1+0x610], R16 ;  /* 0x0006101001007387 */ /* 0x000fe80000100a00 */
[----:B------:R0:W-:Y:S04]  /*52020*/  STL.64 [R1+0x618], R18 ;  /* 0x0006181201007387 */ /* 0x0001e80000100a00 */
[----:B0-----:R-:W2:Y:S04]  /*52030*/  LDL.LU.64 R18, [R1+0x5820] ;  /* 0x0058200001127983 */ /* 0x001ea80000300a00 */
[----:B------:R-:W2:Y:S02]  /*52040*/  LDL.LU.64 R16, [R1+0x5818] ;  /* 0x0058180001107983 */ /* 0x000ea40000300a00 */
[----:B--2---:R-:W-:Y:S02]  /*52050*/  HMMA.16816.F32 R24, R8, R24, R16 ;  /* 0x000000180818723c */ /* 0x004fe40000001810 */
[----:B------:R-:W2:-:S15]  /*52060*/  LDL.LU.64 R16, [R1+0x5810] ;  /* 0x0058100001107983 */ /* 0x000e9e0000300a00 */
[----:B------:R-:W-:-:S06]  /*52070*/  NOP ;  /* 0x0000000000007918 */ /* 0x000fcc0000000000 */
[----:B------:R0:W-:Y:S04]  /*52080*/  STL.64 [R1+0x600], R24 ;  /* 0x0006001801007387 */ /* 0x0001e80000100a00 */
[----:B------:R-:W-:Y:S04]  /*52090*/  STL.64 [R1+0x608], R26 ;  /* 0x0006081a01007387 */ /* 0x000fe80000100a00 */
[----:B0-----:R-:W4:Y:S01]  /*520a0*/  LDL.64 R24, [R1+0x60] ;  /* 0x0000600001187983 */ /* 0x001f220000100a00 */
[----:B---3--:R-:W-:Y:S01]  /*520b0*/  HMMA.16816.F32 R12, R8, R20, R12 ;  /* 0x00000014080c723c */ /* 0x008fe2000000180c */
[----:B------:R-:W-:-:S02]  /*520c0*/  IMAD.MOV.U32 R4, RZ, RZ, R2 ;  /* 0x000000ffff047224 */ /* 0x000fc400078e0002 */
[----:B------:R-:W-:-:S03]  /*520d0*/  IMAD.MOV.U32 R5, RZ, RZ, R0 ;  /* 0x000000ffff057224 */ /* 0x000fc600078e0000 */
[----:B------:R-:W-:Y:S02]  /*520e0*/  IMAD.MOV.U32 R2, RZ, RZ, R20 ;  /* 0x000000ffff027224 */ /* 0x000fe400078e0014 */
[----:B------:R-:W-:Y:S01]  /*520f0*/  IMAD.MOV.U32 R0, RZ, RZ, R21 ;  /* 0x000000ffff007224 */ /* 0x000fe200078e0015 */
[----:B----4-:R0:W-:Y:S04]  /*52100*/  STL.64 [R1+0x57e8], R24 ;  /* 0x0057e81801007387 */ /* 0x0101e80000100a00 */
[----:B0-----:R-:W2:Y:S04]  /*52110*/  LDL.LU.64 R24, [R1+0xcc0] ;  /* 0x000cc00001187983 */ /* 0x001ea80000300a00 */
[----:B------:R-:W2:Y:S06]  /*52120*/  LDL.LU.64 R26, [R1+0xcc8] ;  /* 0x000cc800011a7983 */ /* 0x000eac0000300a00 */
[----:B------:R0:W-:Y:S04]  /*52130*/  STL.64 [R1+0x5f0], R12 ;  /* 0x0005f00c01007387 */ /* 0x0001e80000100a00 */
[----:B------:R1:W-:Y:S04]  /*52140*/  STL.64 [R1+0x5f8], R14 ;  /* 0x0005f80e01007387 */ /* 0x0003e80000100a00 */
[----:B------:R-:W3:Y:S04]  /*52150*/  LDL.LU.64 R20, [R1+0xc90] ;  /* 0x000c900001147983 */ /* 0x000ee80000300a00 */
[----:B------:R-:W3:Y:S04]  /*52160*/  LDL.LU.64 R22, [R1+0xc98] ;  /* 0x000c980001167983 */ /* 0x000ee80000300a00 */
[----:B0-----:R-:W4:Y:S04]  /*52170*/  LDL.LU.64 R12, [R1+0xc60] ;  /* 0x000c6000010c7983 */ /* 0x001f280000300a00 */
[----:B-1----:R-:W2:Y:S04]  /*52180*/  LDL.LU.64 R14, [R1+0xc68] ;  /* 0x000c6800010e7983 */ /* 0x002ea80000300a00 */
[----:B--2---:R-:W-:Y:S04]  /*52190*/  STL.64 [R1+0x5800], R14 ;  /* 0x0058000e01007387 */ /* 0x004fe80000100a00 */
[----:B----4-:R0:W-:Y:S04]  /*521a0*/  STL.64 [R1+0x57f8], R12 ;  /* 0x0057f80c01007387 */ /* 0x0101e80000100a00 */
[----:B0-----:R-:W3:Y:S01]  /*521b0*/  LDL.64 R12, [R1+0xa0] ;  /* 0x0000a000010c7983 */ /* 0x001ee20000100a00 */
[----:B------:R-:W-:Y:S03]  /*521c0*/  HMMA.16816.F32 R24, R8, R16, R24 ;  /* 0x000000100818723c */ /* 0x000fe60000001818 */
[----:B------:R-:W-:Y:S04]  /*521d0*/  STL [R1+0x5748], R0 ;  /* 0x0057480001007387 */ /* 0x000fe80000100800 */
[----:B------:R-:W-:Y:S01]  /*521e0*/  STL [R1+0x5744], R2 ;  /* 0x0057440201007387 */ /* 0x000fe20000100800 */
[----:B------:R-:W-:-:S02]  /*521f0*/  IMAD.MOV.U32 R6, RZ, RZ, R17 ;  /* 0x000000ffff067224 */ /* 0x000fc400078e0011 */
[----:B------:R-:W-:-:S13]  /*52200*/  IMAD.MOV.U32 R7, RZ, RZ, R16 ;  /* 0x000000ffff077224 */ /* 0x000fda00078e0010 */
[----:B------:R0:W-:Y:S04]  /*52210*/  STL.64 [R1+0x5e0], R24 ;  /* 0x0005e01801007387 */ /* 0x0001e80000100a00 */
[----:B------:R1:W-:Y:S04]  /*52220*/  STL.64 [R1+0x5e8], R26 ;  /* 0x0005e81a01007387 */ /* 0x0003e80000100a00 */
[----:B0-----:R-:W2:Y:S04]  /*52230*/  LDL.LU.64 R24, [R1+0xc30] ;  /* 0x000c300001187983 */ /* 0x001ea80000300a00 */
[----:B-1----:R-:W2:Y:S04]  /*52240*/  LDL.LU.64 R26, [R1+0xc38] ;  /* 0x000c3800011a7983 */ /* 0x002ea80000300a00 */
[----:B------:R-:W4:Y:S04]  /*52250*/  LDL.LU.64 R16, [R1+0xbf0] ;  /* 0x000bf00001107983 */ /* 0x000f280000300a00 */
[----:B------:R-:W4:Y:S04]  /*52260*/  LDL.LU.64 R18, [R1+0xbf8] ;  /* 0x000bf80001127983 */ /* 0x000f280000300a00 */
[----:B------:R-:W-:Y:S04]  /*52270*/  STL [R1+0x5750], R6 ;  /* 0x0057500601007387 */ /* 0x000fe80000100800 */
[----:B------:R-:W-:Y:S01]  /*52280*/  STL [R1+0x574c], R7 ;  /* 0x00574c0701007387 */ /* 0x000fe20000100800 */
[----:B---3--:R-:W-:-:S15]  /*52290*/  HMMA.16816.F32 R20, R8, R12, R20 ;  /* 0x0000000c0814723c */ /* 0x008fde0000001814 */
[----:B------:R-:W-:-:S08]  /*522a0*/  NOP ;  /* 0x0000000000007918 */ /* 0x000fd00000000000 */
[----:B------:R0:W-:Y:S04]  /*522b0*/  STL.64 [R1+0x5d0], R20 ;  /* 0x0005d01401007387 */ /* 0x0001e80000100a00 */
[----:B------:R1:W-:Y:S04]  /*522c0*/  STL.64 [R1+0x5d8], R22 ;  /* 0x0005d81601007387 */ /* 0x0003e80000100a00 */
[----:B0-----:R-:W3:Y:S01]  /*522d0*/  LDL.LU.64 R20, [R1+0x5808] ;  /* 0x0058080001147983 */ /* 0x001ee20000300a00 */
[----:B-1----:R-:W-:Y:S02]  /*522e0*/  IMAD.MOV.U32 R23, RZ, RZ, R12 ;  /* 0x000000ffff177224 */ /* 0x002fe400078e000c */
[----:B------:R-:W-:Y:S01]  /*522f0*/  IMAD.MOV.U32 R22, RZ, RZ, R13 ;  /* 0x000000ffff167224 */ /* 0x000fe200078e000d */
[----:B------:R-:W2:Y:S04]  /*52300*/  LDL.LU.64 R14, [R1+0x5800] ;  /* 0x00580000010e7983 */ /* 0x000ea80000300a00 */
[----:B------:R-:W2:Y:S04]  /*52310*/  LDL.LU.64 R12, [R1+0x57f8] ;  /* 0x0057f800010c7983 */ /* 0x000ea80000300a00 */
[----:B------:R-:W-:Y:S04]  /*52320*/  STL [R1+0x5754], R23 ;  /* 0x0057541701007387 */ /* 0x000fe80000100800 */
[----:B------:R-:W-:Y:S04]  /*52330*/  STL [R1+0x57d8], R22 ;  /* 0x0057d81601007387 */ /* 0x000fe80000100800 */
[----:B---3--:R0:W-:Y:S04]  /*52340*/  STL.64 [R1+0x57d0], R20 ;  /* 0x0057d01401007387 */ /* 0x0081e80000100a00 */
[----:B0-----:R-:W2:Y:S02]  /*52350*/  LDL.64 R20, [R1+0x90] ;  /* 0x0000900001147983 */ /* 0x001ea40000100a00 */
[----:B--2---:R-:W-:-:S15]  /*52360*/  HMMA.16816.F32 R12, R8, R20, R12 ;  /* 0x00000014080c723c */ /* 0x004fde000000180c */
[----:B------:R-:W-:-:S08]  /*52370*/  NOP ;  /* 0x0000000000007918 */ /* 0x000fd00000000000 */
[----:B------:R0:W-:Y:S04]  /*52380*/  STL.64 [R1+0x5c0], R12 ;  /* 0x0005c00c01007387 */ /* 0x0001e80000100a00 */
[----:B------:R-:W-:Y:S04]  /*52390*/  STL.64 [R1+0x5c8], R14 ;  /* 0x0005c80e01007387 */ /* 0x000fe80000100a00 */
[----:B0-----:R-:W2:Y:S01]  /*523a0*/  LDL.LU.64 R12, [R1+0x57f0] ;  /* 0x0057f000010c7983 */ /* 0x001ea20000300a00 */
[----:B------:R-:W-:Y:S02]  /*523b0*/  IMAD.MOV.U32 R29, RZ, RZ, R20 ;  /* 0x000000ffff1d7224 */ /* 0x000fe400078e0014 */
[----:B------:R-:W-:-:S02]  /*523c0*/  IMAD.MOV.U32 R28, RZ, RZ, R21 ;  /* 0x000000ffff1c7224 */ /* 0x000fc400078e0015 */
[----:B------:R-:W3:Y:S04]  /*523d0*/  LDL.LU.64 R20, [R1+0xba0] ;  /* 0x000ba00001147983 */ /* 0x000ee80000300a00 */
[----:B------:R-:W3:Y:S01]  /*523e0*/  LDL.LU.64 R22, [R1+0xba8] ;  /* 0x000ba80001167983 */ /* 0x000ee20000300a00 */
[----:B--2---:R-:W-:Y:S06]  /*523f0*/  HMMA.16816.F32 R24, R8, R12, R24 ;  /* 0x0000000c0818723c */ /* 0x004fec0000001818 */
[----:B------:R-:W-:Y:S01]  /*52400*/  MOV R2, R12 ;  /* 0x0000000c00027202 */ /* 0x000fe20000000f00 */
[----:B------:R-:W-:-:S15]  /*52410*/  IMAD.MOV.U32 R3, RZ, RZ, R13 ;  /* 0x000000ffff037224 */ /* 0x000fde00078e000d */
[----:B------:R-:W-:-:S01]  /*52420*/  NOP ;  /* 0x0000000000007918 */ /* 0x000fc20000000000 */
[----:B------:R0:W-:Y:S04]  /*52430*/  STL.64 [R1+0x5b0], R24 ;  /* 0x0005b01801007387 */ /* 0x0001e80000100a00 */
[----:B------:R-:W-:Y:S04]  /*52440*/  STL.64 [R1+0x5b8], R26 ;  /* 0x0005b81a01007387 */ /* 0x000fe80000100a00 */
[----:B0-----:R-:W3:Y:S04]  /*52450*/  LDL.LU.64 R24, [R1+0x57e8] ;  /* 0x0057e80001187983 */ /* 0x001ee80000300a00 */
[----:B------:R-:W4:Y:S02]  /*52460*/  LDL.LU.64 R12, [R1+0x57e0] ;  /* 0x0057e000010c7983 */ /* 0x000f240000300a00 */
[----:B----4-:R-:W-:Y:S06]  /*52470*/  HMMA.16816.F32 R16, R8, R12, R16 ;  /* 0x0000000c0810723c */ /* 0x010fec0000001810 */
[----:B------:R-:W-:-:S02]  /*52480*/  IMAD.MOV.U32 R7, RZ, RZ, R12 ;  /* 0x000000ffff077224 */ /* 0x000fc400078e000c */
[----:B------:R-:W-:-:S15]  /*52490*/  IMAD.MOV.U32 R0, RZ, RZ, R13 ;  /* 0x000000ffff007224 */ /* 0x000fde00078e000d */
[----:B------:R0:W-:Y:S04]  /*524a0*/  STL.64 [R1+0x5a0], R16 ;  /* 0x0005a01001007387 */ /* 0x0001e80000100a00 */
[----:B------:R1:W-:Y:S04]  /*524b0*/  STL.64 [R1+0x5a8], R18 ;  /* 0x0005a81201007387 */ /* 0x0003e80000100a00 */
[----:B------:R-:W2:Y:S04]  /*524c0*/  LDL.LU.64 R12, [R1+0xb50] ;  /* 0x000b5000010c7983 */ /* 0x000ea80000300a00 */
[----:B------:R-:W2:Y:S04]  /*524d0*/  LDL.LU.64 R14, [R1+0xb58] ;  /* 0x000b5800010e7983 */ /* 0x000ea80000300a00 */
[----:B0-----:R-:W4:Y:S04]  /*524e0*/  LDL.LU.64 R16, [R1+0xac0] ;  /* 0x000ac00001107983 */ /* 0x001f280000300a00 */
[----:B-1----:R-:W2:Y:S01]  /*524f0*/  LDL.LU.64 R18, [R1+0xac8] ;  /* 0x000ac80001127983 */ /* 0x002ea20000300a00 */
[----:B---3--:R-:W-:Y:S03]  /*52500*/  HMMA.16816.F32 R20, R8, R24, R20 ;  /* 0x000000180814723c */ /* 0x008fe60000001814 */
[----:B--2---:R-:W-:Y:S04]  /*52510*/  STL.64 [R1+0x57b0], R18 ;  /* 0x0057b01201007387 */ /* 0x004fe80000100a00 */
[----:B----4-:R0:W-:Y:S04]  /*52520*/  STL.64 [R1+0x57a8], R16 ;  /* 0x0057a81001007387 */ /* 0x0101e80000100a00 */
[----:B0-----:R-:W2:Y:S04]  /*52530*/  LDL.64 R16, [R1+0x40] ;  /* 0x0000400001107983 */ /* 0x001ea80000100a00 */
[----:B--2---:R0:W-:Y:S04]  /*52540*/  STL.64 [R1+0x57c8], R16 ;  /* 0x0057c81001007387 */ /* 0x0041e80000100a00 */
[----:B0-----:R-:W2:Y:S04]  /*52550*/  LDL.64 R16, [R1+0x50] ;  /* 0x0000500001107983 */ /* 0x001ea80000100a00 */
[----:B------:R-:W-:Y:S04]  /*52560*/  STL.64 [R1+0x590], R20 ;  /* 0x0005901401007387 */ /* 0x000fe80000100a00 */
[----:B------:R0:W-:Y:S04]  /*52570*/  STL.64 [R1+0x598], R22 ;  /* 0x0005981601007387 */ /* 0x0001e80000100a00 */
[----:B0-----:R-:W3:Y:S04]  /*52580*/  LDL.LU R22, [R1+0x57d8] ;  /* 0x0057d80001167983 */ /* 0x001ee80000300800 */
[----:B------:R-:W4:Y:S01]  /*52590*/  LDL.LU.64 R20, [R1+0x57d0] ;  /* 0x0057d00001147983 */ /* 0x000f220000300a00 */
[----:B------:R-:W-:-:S02]  /*525a0*/  IMAD.MOV.U32 R6, RZ, RZ, R25 ;  /* 0x000000ffff067224 */ /* 0x000fc400078e0019 */
[----:B------:R-:W-:-:S03]  /*525b0*/  IMAD.MOV.U32 R23, RZ, RZ, R24 ;  /* 0x000000ffff177224 */ /* 0x000fc600078e0018 */
[----:B------:R-:W-:Y:S04]  /*525c0*/  STL.64 [R1+0x57c0], R6 ;  /* 0x0057c00601007387 */ /* 0x000fe80000100a00 */
[----:B------:R0:W-:Y:S04]  /*525d0*/  STL.64 [R1+0x57b8], R4 ;  /* 0x0057b80401007387 */ /* 0x0001e80000100a00 */
[----:B0-----:R-:W4:Y:S04]  /*525e0*/  LDL.LU.64 R4, [R1+0xb00] ;  /* 0x000b000001047983 */ /* 0x001f280000300a00 */
[----:B------:R-:W4:Y:S01]  /*525f0*/  LDL.LU.64 R6, [R1+0xb08] ;  /* 0x000b080001067983 */ /* 0x000f220000300a00 */
[----:B--2---:R-:W-:Y:S03]  /*52600*/  HMMA.16816.F32 R12, R8, R16, R12 ;  /* 0x00000010080c723c */ /* 0x004fe6000000180c */
[----:B---3--:R-:W-:Y:S04]  /*52610*/  STL.64 [R1+0x5788], R22 ;  /* 0x0057881601007387 */ /* 0x008fe80000100a00 */
[----:B----4-:R0:W-:Y:S04]  /*52620*/  STL.64 [R1+0x5780], R20 ;  /* 0x0057801401007387 */ /* 0x0101e80000100a00 */
[----:B0-----:R-:W2:Y:S04]  /*52630*/  LDL.LU.64 R20, [R1+0xa80] ;  /* 0x000a800001147983 */ /* 0x001ea80000300a00 */
[----:B------:R-:W2:Y:S04]  /*52640*/  LDL.LU.64 R22, [R1+0xa88] ;  /* 0x000a880001167983 */ /* 0x000ea80000300a00 */
[----:B------:R-:W3:Y:S04]  /*52650*/  LDL.LU.64 R24, [R1+0xa00] ;  /* 0x000a000001187983 */ /* 0x000ee80000300a00 */
[----:B------:R-:W3:Y:S04]  /*52660*/  LDL.LU.64 R26, [R1+0xa08] ;  /* 0x000a0800011a7983 */ /* 0x000ee80000300a00 */
[----:B------:R-:W-:Y:S04]  /*52670*/  STL.64 [R1+0x580], R12 ;  /* 0x0005800c01007387 */ /* 0x000fe80000100a00 */
[----:B------:R0:W-:Y:S02]  /*52680*/  STL.64 [R1+0x588], R14 ;  /* 0x0005880e01007387 */ /* 0x0001e40000100a00 */
[----:B0-----:R-:W-:-:S02]  /*52690*/  IMAD.MOV.U32 R15, RZ, RZ, R16 ;  /* 0x000000ffff0f7224 */ /* 0x001fc400078e0010 */
[----:B------:R-:W-:Y:S02]  /*526a0*/  IMAD.MOV.U32 R14, RZ, RZ, R17 ;  /* 0x000000ffff0e7224 */ /* 0x000fe400078e0011 */
[----:B------:R-:W4:Y:S02]  /*526b0*/  LDL.LU.64 R16, [R1+0x57c8] ;  /* 0x0057c80001107983 */ /* 0x000f240000300a00 */
[----:B----4-:R-:W-:Y:S06]  /*526c0*/  HMMA.16816.F32 R4, R8, R16, R4 ;  /* 0x000000100804723c */ /* 0x010fec0000001804 */
[----:B------:R-:W-:-:S02]  /*526d0*/  IMAD.MOV.U32 R12, RZ, RZ, R16 ;  /* 0x000000ffff0c7224 */ /* 0x000fc400078e0010 */
[----:B------:R-:W-:-:S15]  /*526e0*/  IMAD.MOV.U32 R13, RZ, RZ, R17 ;  /* 0x000000ffff0d7224 */ /* 0x000fde00078e0011 */
[----:B------:R-:W-:Y:S04]  /*526f0*/  STL.64 [R1+0x570], R4 ;  /* 0x0005700401007387 */ /* 0x000fe80000100a00 */
[----:B------:R0:W-:Y:S04]  /*52700*/  STL.64 [R1+0x578], R6 ;  /* 0x0005780601007387 */ /* 0x0001e80000100a00 */
[----:B0-----:R-:W4:Y:S04]  /*52710*/  LDL.LU.64 R6, [R1+0x57c0] ;  /* 0x0057c00001067983 */ /* 0x001f280000300a00 */
[----:B------:R-:W2:Y:S04]  /*52720*/  LDL.LU.64 R4, [R1+0x57b8] ;  /* 0x0057b80001047983 */ /* 0x000ea80000300a00 */
[----:B------:R-:W2:Y:S04]  /*52730*/  LDL.LU.64 R18, [R1+0x57b0] ;  /* 0x0057b00001127983 */ /* 0x000ea80000300a00 */
[----:B------:R-:W2:Y:S02]  /*52740*/  LDL.LU.64 R16, [R1+0x57a8] ;  /* 0x0057a80001107983 */ /* 0x000ea40000300a00 */
[----:B--2---:R-:W-:-:S15]  /*52750*/  HMMA.16816.F32 R16, R8, R4, R16 ;  /* 0x000000040810723c */ /* 0x004fde0000001810 */
[----:B------:R-:W-:-:S08]  /*52760*/  NOP ;  /* 0x0000000000007918 */ /* 0x000fd00000000000 */
[----:B------:R-:W-:Y:S04]  /*52770*/  STL.64 [R1+0x7d0], R16 ;  /* 0x0007d01001007387 */ /* 0x000fe80000100a00 */
[----:B------:R0:W-:Y:S04]  /*52780*/  STL.64 [R1+0x7d8], R18 ;  /* 0x0007d81201007387 */ /* 0x0001e80000100a00 */
[----:B0-----:R-:W2:Y:S04]  /*52790*/  LDL.LU.64 R18, [R1+0x57a0] ;  /* 0x0057a00001127983 */ /* 0x001ea80000300a00 */
[----:B------:R-:W3:Y:S04]  /*527a0*/  LDL.LU.64 R16, [R1+0x5798] ;  /* 0x0057980001107983 */ /* 0x000ee80000300a00 */
[----:B------:R0:W-:Y:S02]  /*527b0*/  STL.64 [R1+0x5660], R4 ;  /* 0x0056600401007387 */ /* 0x0001e40000100a00 */
[----:B0-----:R-:W-:Y:S01]  /*527c0*/  IMAD.MOV.U32 R4, RZ, RZ, R12 ;  /* 0x000000ffff047224 */ /* 0x001fe200078e000c */
[----:B------:R-:W-:Y:S01]  /*527d0*/  MOV R5, R13 ;  /* 0x0000000d00057202 */ /* 0x000fe20000000f00 */
[----:B------:R-:W4:Y:S04]  /*527e0*/  LDL.LU R12, [R1+0x5794] ;  /* 0x00579400010c7983 */ /* 0x000f280000300800 */
[----:B------:R-:W4:Y:S04]  /*527f0*/  LDL.LU R13, [R1+0x5790] ;  /* 0x00579000010d7983 */ /* 0x000f280000300800 */
[----:B------:R0:W-:Y:S02]  /*52800*/  STL.64 [R1+0x5678], R4 ;  /* 0x0056780401007387 */ /* 0x0001e40000100a00 */
[----:B0-----:R-:W-:-:S02]  /*52810*/  IMAD.MOV.U32 R4, RZ, RZ, R15 ;  /* 0x000000ffff047224 */ /* 0x001fc400078e000f */
[----:B------:R-:W-:Y:S01]  /*52820*/  IMAD.MOV.U32 R5, RZ, RZ, R14 ;  /* 0x000000ffff057224 */ /* 0x000fe200078e000e */
[----:B---3--:R-:W-:-:S15]  /*52830*/  HMMA.16816.F32 R20, R8, R16, R20 ;  /* 0x000000100814723c */ /* 0x008fde0000001814 */
[----:B------:R-:W-:-:S08]  /*52840*/  NOP ;  /* 0x0000000000007918 */ /* 0x000fd00000000000 */
[----:B------:R-:W-:Y:S04]  /*52850*/  STL.64 [R1+0x7c0], R20 ;  /* 0x0007c01401007387 */ /* 0x000fe80000100a00 */
[----:B------:R0:W-:Y:S04]  /*52860*/  STL.64 [R1+0x7c8], R22 ;  /* 0x0007c81601007387 */ /* 0x0001e80000100a00 */
[----:B0-----:R-:W3:Y:S04]  /*52870*/  LDL.LU.64 R22, [R1+0x5788] ;  /* 0x0057880001167983 */ /* 0x001ee80000300a00 */
[----:B------:R-:W3:Y:S04]  /*52880*/  LDL.LU.64 R20, [R1+0x5780] ;  /* 0x0057800001147983 */ /* 0x000ee80000300a00 */
[----:B------:R-:W-:Y:S04]  /*52890*/  STL.64 [R1+0x5690], R4 ;  /* 0x0056900401007387 */ /* 0x000fe80000100a00 */
[----:B--2---:R-:W-:Y:S04]  /*528a0*/  STL.64 [R1+0x5658], R18 ;  /* 0x0056581201007387 */ /* 0x004fe80000100a00 */
[----:B------:R0:W-:Y:S04]  /*528b0*/  STL.64 [R1+0x5650], R16 ;  /* 0x0056501001007387 */ /* 0x0001e80000100a00 */
[----:B0-----:R-:W2:Y:S01]  /*528c0*/  LDL.64 R16, [R1] ;  /* 0x0000000001107983 */ /* 0x001ea20000100a00 */
[----:B----4-:R-:W-:Y:S03]  /*528d0*/  HMMA.16816.F32 R8, R8, R12, R24 ;  /* 0x0000000c0808723c */ /* 0x010fe60000001818 */
[----:B------:R-:W4:Y:S03]  /*528e0*/  LDL.LU.64 R24, [R1+0x5778] ;  /* 0x0057780001187983 */ /* 0x000f260000300a00 */
[----:B------:R-:W-:-:S02]  /*528f0*/  IMAD.MOV.U32 R19, RZ, RZ, R12 ;  /* 0x000000ffff137224 */ /* 0x000fc400078e000c */
[----:B------:R-:W-:-:S15]  /*52900*/  IMAD.MOV.U32 R18, RZ, RZ, R13 ;  /* 0x000000ffff127224 */ /* 0x000fde00078e000d */
[----:B------:R0:W-:Y:S04]  /*52910*/  STL.64 [R1+0x560], R8 ;  /* 0x0005600801007387 */ /* 0x0001e80000100a00 */
[----:B------:R1:W-:Y:S04]  /*52920*/  STL.64 [R1+0x568], R10 ;  /* 0x0005680a01007387 */ /* 0x0003e80000100a00 */
[----:B------:R-:W3:Y:S04]  /*52930*/  LDL.LU.64 R14, [R1+0x5770] ;  /* 0x00577000010e7983 */ /* 0x000ee80000300a00 */
[----:B------:R-:W3:Y:S04]  /*52940*/  LDL.LU.64 R12, [R1+0x5768] ;  /* 0x00576800010c7983 */ /* 0x000ee80000300a00 */
[----:B0-----:R-:W3:Y:S04]  /*52950*/  LDL.LU.64 R8, [R1+0xab0] ;  /* 0x000ab00001087983 */ /* 0x001ee80000300a00 */
[----:B-1----:R-:W3:Y:S04]  /*52960*/  LDL.LU.64 R10, [R1+0xab8] ;  /* 0x000ab800010a7983 */ /* 0x002ee80000300a00 */
[----:B------:R-:W-:Y:S04]  /*52970*/  STL.64 [R1+0x5760], R18 ;  /* 0x0057601201007387 */ /* 0x000fe80000100a00 */
[----:B--2---:R0:W-:Y:S04]  /*52980*/  STL.64 [R1+0x5758], R16 ;  /* 0x0057581001007387 */ /* 0x0041e80000100a00 */
[----:B0-----:R-:W2:Y:S04]  /*52990*/  LDL.LU.64 R16, [R1+0xa70] ;  /* 0x000a700001107983 */ /* 0x001ea80000300a00 */
[----:B------:R-:W2:Y:S04]  /*529a0*/  LDL.LU.64 R18, [R1+0xa78] ;  /* 0x000a780001127983 */ /* 0x000ea80000300a00 */
[----:B----4-:R0:W-:Y:S01]  /*529b0*/  STL.64 [R1+0x5738], R24 ;  /* 0x0057381801007387 */ /* 0x0101e20000100a00 */
[----:B---3--:R-:W-:-:S15]  /*529c0*/  HMMA.16816.F32 R8, R12, R24, R8 ;  /* 0x000000180c08723c */ /* 0x008fde0000001808 */
[----:B------:R-:W-:-:S08]  /*529d0*/  NOP ;  /* 0x0000000000007918 */ /* 0x000fd00000000000 */
[----:B------:R-:W-:Y:S04]  /*529e0*/  STL.64 [R1+0x400], R8 ;  /* 0x0004000801007387 */ /* 0x000fe80000100a00 */
[----:B------:R-:W-:Y:S04]  /*529f0*/  STL.64 [R1+0x408], R10 ;  /* 0x0004080a01007387 */ /* 0x000fe80000100a00 */
[----:B0-----:R-:W3:Y:S04]  /*52a00*/  LDL.LU.64 R24, [R1+0xa30] ;  /* 0x000a300001187983 */ /* 0x001ee80000300a00 */
[----:B------:R-:W3:Y:S01]  /*52a10*/  LDL.LU.64 R26, [R1+0xa38] ;  /* 0x000a3800011a7983 */ /* 0x000ee20000300a00 */
[----:B------:R-:W0:Y:S01]  /*52a20*/  S2R R5, SR_TID.X ;  /* 0x0000000000057919 */ /* 0x000e220000002100 */
[----:B--2---:R-:W-:-:S15]  /*52a30*/  HMMA.16816.F32 R16, R12, R20, R16 ;  /* 0x000000140c10723c */ /* 0x004fde0000001810 */
[----:B------:R-:W-:-:S08]  /*52a40*/  NOP ;  /* 0x0000000000007918 */ /* 0x000fd00000000000 */
[----:B------:R-:W-:Y:S04]  /*52a50*/  STL.64 [R1+0x3f0], R16 ;  /* 0x0003f01001007387 */ /* 0x000fe80000100a00 */
[----:B------:R1:W-:Y:S04]  /*52a60*/  STL.64 [R1+0x3f8], R18 ;  /* 0x0003f81201007387 */ /* 0x0003e80000100a00 */
[----:B-1----:R-:W2:Y:S04]  /*52a70*/  LDL.LU.64 R18, [R1+0x5760] ;  /* 0x0057600001127983 */ /* 0x002ea80000300a00 */
[----:B------:R-:W3:Y:S01]  /*52a80*/  LDL.LU.64 R16, [R1+0x5758] ;  /* 0x0057580001107983 */ /* 0x000ee20000300a00 */
[C---:B0-----:R-:W-:Y:S01]  /*52a90*/  LOP3.LUT R11, R5.reuse, 0x7, RZ, 0xc0, !PT ;  /* 0x00000007050b7812 */ /* 0x041fe200078ec0ff */
[----:B------:R-:W-:-:S04]  /*52aa0*/  IMAD.SHL.U32 R10, R5, 0x2, RZ ;  /* 0x00000002050a7824 */ /* 0x000fc800078e00ff */
[----:B------:R-:W-:Y:S02]  /*52ab0*/  IMAD R11, R11, 0x110, RZ ;  /* 0x000001100b0b7824 */ /* 0x000fe400078e02ff */
[----:B------:R-:W-:-:S03]  /*52ac0*/  IMAD.SHL.U32 R5, R5, 0x80, RZ ;  /* 0x0000008005057824 */ /* 0x000fc600078e00ff */
[----:B------:R-:W-:-:S04]  /*52ad0*/  LOP3.LUT R11, R11, 0x10, R10, 0x78, !PT ;  /* 0x000000100b0b7812 */ /* 0x000fc800078e780a */
[----:B------:R-:W-:-:S04]  /*52ae0*/  LOP3.LUT R11, R11, 0x800, R5, 0xf8, !PT ;  /* 0x000008000b0b7812 */ /* 0x000fc800078ef805 */
[----:B------:R-:W-:-:S06]  /*52af0*/  LOP3.LUT R11, R11, 0x60, RZ, 0x3c, !PT ;  /* 0x000000600b0b7812 */ /* 0x000fcc00078e3cff */
[----:B------:R-:W0:Y:S01]  /*52b00*/  LDSM.16.MT88.4 R8, [R11+UR4+0x10080] ;  /* 0x010080040b08783b */ /* 0x000e220008004200 */
[----:B------:R-:W-:Y:S02]  /*52b10*/  IMAD.MOV.U32 R4, RZ, RZ, R23 ;  /* 0x000000ffff047224 */ /* 0x000fe400078e0017 */
[----:B------:R-:W-:Y:S01]  /*52b20*/  IMAD.MOV.U32 R5, RZ, RZ, R6 ;  /* 0x000000ffff057224 */ /* 0x000fe200078e0006 */
[----:B------:R-:W4:Y:S04]  /*52b30*/  LDL.LU R23, [R1+0x5754] ;  /* 0x0057540001177983 */ /* 0x000f280000300800 */
[----:B------:R-:W2:Y:S04]  /*52b40*/  LDL.LU R6, [R1+0x5750] ;  /* 0x0057500001067983 */ /* 0x000ea80000300800 */
[----:B------:R1:W-:Y:S04]  /*52b50*/  STL.64 [R1+0x56a8], R4 ;  /* 0x0056a80401007387 */ /* 0x0003e80000100a00 */
[----:B------:R-:W-:Y:S01]  /*52b60*/  STL.64 [R1+0x5638], R20 ;  /* 0x0056381401007387 */ /* 0x000fe20000100a00 */
[----:B-1----:R-:W-:-:S02]  /*52b70*/  IMAD.MOV.U32 R4, RZ, RZ, R7 ;  /* 0x000000ffff047224 */ /* 0x002fc400078e0007 */
[----:B------:R-:W-:Y:S01]  /*52b80*/  IMAD.MOV.U32 R5, RZ, RZ, R0 ;  /* 0x000000ffff057224 */ /* 0x000fe200078e0000 */
[----:B------:R-:W2:Y:S04]  /*52b90*/  LDL.LU R7, [R1+0x574c] ;  /* 0x00574c0001077983 */ /* 0x000ea80000300800 */
[----:B------:R-:W2:Y:S04]  /*52ba0*/  LDL.LU R0, [R1+0x5748] ;  /* 0x0057480001007983 */ /* 0x000ea80000300800 */
[----:B------:R1:W-:Y:S02]  /*52bb0*/  STL.64 [R1+0x56c0], R4 ;  /* 0x0056c00401007387 */ /* 0x0003e40000100a00 */
[----:B-1----:R-:W-:-:S02]  /*52bc0*/  IMAD.MOV.U32 R4, RZ, RZ, R2 ;  /* 0x000000ffff047224 */ /* 0x002fc400078e0002 */
[----:B------:R-:W-:Y:S01]  /*52bd0*/  IMAD.MOV.U32 R5, RZ, RZ, R3 ;  /* 0x000000ffff057224 */ /* 0x000fe200078e0003 */
[----:B0-----:R-:W-:Y:S04]  /*52be0*/  STL.64 [R1+0x5588], R10 ;  /* 0x0055880a01007387 */ /* 0x001fe80000100a00 */
[----:B------:R-:W-:Y:S04]  /*52bf0*/  STL.64 [R1+0x5580], R8 ;  /* 0x0055800801007387 */ /* 0x000fe80000100a00 */
[----:B------:R-:W2:Y:S04]  /*52c00*/  LDL.LU R2, [R1+0x5744] ;  /* 0x0057440001027983 */ /* 0x000ea80000300800 */
[----:B------:R-:W2:Y:S04]  /*52c10*/  LDL.LU R3, [R1+0x5740] ;  /* 0x0057400001037983 */ /* 0x000ea80000300800 */
[----:B------:R-:W-:Y:S01]  /*52c20*/  STL.64 [R1+0x56d8], R4 ;  /* 0x0056d80401007387 */ /* 0x000fe20000100a00 */
[----:B---3--:R-:W-:-:S15]  /*52c30*/  HMMA.16816.F32 R24, R12, R16, R24 ;  /* 0x000000100c18723c */ /* 0x008fde0000001818 */
[----:B------:R-:W-:-:S08]  /*52c40*/  NOP ;  /* 0x0000000000007918 */ /* 0x000fd00000000000 */
[----:B------:R0:W-:Y:S04]  /*52c50*/  STL.64 [R1+0x3e0], R24 ;  /* 0x0003e01801007387 */ /* 0x0001e80000100a00 */
[----:B------:R1:W-:Y:S04]  /*52c60*/  STL.64 [R1+0x3e8], R26 ;  /* 0x0003e81a01007387 */ /* 0x0003e80000100a00 */
[----:B0-----:R-:W3:Y:S01]  /*52c70*/  LDL.LU.64 R24, [R1+0x5738] ;  /* 0x0057380001187983 */ /* 0x001ee20000300a00 */
[----:B------:R-:W-:Y:S02]  /*52c80*/  IMAD.MOV.U32 R4, RZ, RZ, R29 ;  /* 0x000000ffff047224 */ /* 0x000fe400078e001d */
[----:B------:R-:W-:-:S05]  /*52c90*/  IMAD.MOV.U32 R5, RZ, RZ, R28 ;  /* 0x000000ffff057224 */ /* 0x000fca00078e001c */
[----:B------:R4:W-:Y:S01]  /*52ca0*/  STL.64 [R1+0x56f0], R4 ;  /* 0x0056f00401007387 */ /* 0x0009e20000100a00 */
[----:B-1----:R-:W-:Y:S02]  /*52cb0*/  IMAD.MOV.U32 R27, RZ, RZ, R16 ;  /* 0x000000ffff1b7224 */ /* 0x002fe400078e0010 */
[----:B------:R-:W-:Y:S02]  /*52cc0*/  IMAD.MOV.U32 R26, RZ, RZ, R17 ;  /* 0x000000ffff1a7224 */ /* 0x000fe400078e0011 */
[----:B----4-:R-:W-:Y:S02]  /*52cd0*/  IMAD.MOV.U32 R4, RZ, RZ, R23 ;  /* 0x000000ffff047224 */ /* 0x010fe400078e0017 */
[----:B------:R-:W-:-:S05]  /*52ce0*/  IMAD.MOV.U32 R5, RZ, RZ, R22 ;  /* 0x000000ffff057224 */ /* 0x000fca00078e0016 */
[----:B------:R2:W-:Y:S02]  /*52cf0*/  STL.64 [R1+0x5708], R4 ;  /* 0x0057080401007387 */ /* 0x0005e40000100a00 */
[----:B--2---:R-:W-:Y:S01]  /*52d00*/  IMAD.MOV.U32 R4, RZ, RZ, R7 ;  /* 0x000000ffff047224 */ /* 0x004fe200078e0007 */
[----:B------:R-:W-:-:S05]  /*52d10*/  MOV R5, R6 ;  /* 0x0000000600057202 */ /* 0x000fca0000000f00 */
[----:B------:R-:W-:Y:S04]  /*52d20*/  STL.64 [R1+0x5720], R4 ;  /* 0x0057200401007387 */ /* 0x000fe80000100a00 */
[----:B------:R-:W2:Y:S04]  /*52d30*/  LDL.LU.64 R20, [R1+0x9e0] ;  /* 0x0009e00001147983 */ /* 0x000ea80000300a00 */
[----:B------:R-:W2:Y:S04]  /*52d40*/  LDL.LU.64 R22, [R1+0x9e8] ;  /* 0x0009e80001167983 */ /* 0x000ea80000300a00 */
[----:B------:R-:W2:Y:S04]  /*52d50*/  LDL.LU.64 R16, [R1+0xd0] ;  /* 0x0000d00001107983 */ /* 0x000ea80000300a00 */
[----:B------:R-:W-:Y:S04]  /*52d60*/  STL.64 [R1+0x5670], R26 ;  /* 0x0056701a01007387 */ /* 0x000fe80000100a00 */
        /* <DEDUP_REMOVED lines=31> */
[----:B--2---:R-:W-:Y:S01]  /*52f60*/  HMMA.16816.F32 R20, R12, R16, R20 ;  /* 0x000000100c14723c */ /* 0x004fe20000001814 */
[----:B------:R-:W-:-:S02]  /*52f70*/  IMAD.MOV.U32 R4, RZ, RZ, R2 ;  /* 0x000000ffff047224 */ /* 0x000fc400078e0002 */
[----:B------:R-:W-:Y:S01]  /*52f80*/  IMAD.MOV.U32 R5, RZ, RZ, R0 ;  /* 0x000000ffff057224 */ /* 0x000fe200078e0000 */
[----:B----4-:R-:W-:Y:S04]  /*52f90*/  STL.64 [R1+0x5730], R26 ;  /* 0x0057301a01007387 */ /* 0x010fe80000100a00 */
[----:B---3--:R0:W-:Y:S04]  /*52fa0*/  STL.64 [R1+0x5728], R24 ;  /* 0x0057281801007387 */ /* 0x0081e80000100a00 */
[----:B0-----:R-:W2:Y:S04]  /*52fb0*/  LDL.LU.64 R24, [R1+0x9a0] ;  /* 0x0009a00001187983 */ /* 0x001ea80000300a00 */
[----:B------:R-:W2:Y:S07]  /*52fc0*/  LDL.LU.64 R26, [R1+0x9a8] ;  /* 0x0009a800011a7983 */ /* 0x000eae0000300a00 */
[----:B------:R0:W-:Y:S01]  /*52fd0*/  STL.64 [R1+0x3d0], R20 ;  /* 0x0003d01401007387 */ /* 0x0001e20000100a00 */
[----:B------:R-:W-:-:S02]  /*52fe0*/  IMAD.MOV.U32 R11, RZ, RZ, R16 ;  /* 0x000000ffff0b7224 */ /* 0x000fc400078e0010 */
[----:B------:R-:W-:Y:S01]  /*52ff0*/  IMAD.MOV.U32 R10, RZ, RZ, R17 ;  /* 0x000000ffff0a7224 */ /* 0x000fe200078e0011 */
[----:B------:R1:W-:Y:S01]  /*53000*/  STL.64 [R1+0x3d8], R22 ;  /* 0x0003d81601007387 */ /* 0x0003e20000100a00 */
[----:B------:R-:W-:Y:S01]  /*53010*/  MOV R8, R19 ;  /* 0x0000001300087202 */ /* 0x000fe20000000f00 */
[----:B------:R-:W-:Y:S02]  /*53020*/  IMAD.MOV.U32 R9, RZ, RZ, R18 ;  /* 0x000000ffff097224 */ /* 0x000fe400078e0012 */
[----:B------:R-:W3:Y:S04]  /*53030*/  LDL.LU.64 R16, [R1+0x800] ;  /* 0x0008000001107983 */ /* 0x000ee80000300a00 */
[----:B------:R-:W3:Y:S04]  /*53040*/  LDL.LU.64 R18, [R1+0x808] ;  /* 0x0008080001127983 */ /* 0x000ee80000300a00 */
[----:B0-----:R-:W4:Y:S04]  /*53050*/  LDL.LU.64 R20, [R1+0x7f0] ;  /* 0x0007f00001147983 */ /* 0x001f280000300a00 */
[----:B-1----:R-:W4:Y:S01]  /*53060*/  LDL.LU.64 R22, [R1+0x7f8] ;  /* 0x0007f80001167983 */ /* 0x002f220000300a00 */
        /* <DEDUP_REMOVED lines=61> */
[----:B0-----:R-:W3:Y:S01]  /*53440*/  LDL.LU.64 R4, [R1+0x5660] ;  /* 0x0056600001047983 */ /* 0x001ee20000300a00 */
[----:B------:R-:W-:Y:S02]  /*53450*/  IMAD.MOV.U32 R0, RZ, RZ, R7 ;  /* 0x000000ffff007224 */ /* 0x000fe400078e0007 */
[----:B------:R-:W-:-:S03]  /*53460*/  IMAD.MOV.U32 R2, RZ, RZ, R6 ;  /* 0x000000ffff027224 */ /* 0x000fc600078e0006 */
[----:B------:R-:W-:Y:S04]  /*53470*/  STL [R1+0x4e24], R0 ;  /* 0x004e240001007387 */ /* 0x000fe80000100800 */
[----:B------:R-:W-:Y:S01]  /*53480*/  STL [R1+0x4e20], R2 ;  /* 0x004e200201007387 */ /* 0x000fe20000100800 */
[----:B---3--:R-:W-:Y:S03]  /*53490*/  HMMA.16816.F32 R4, R12, R4, R16 ;  /* 0x000000040c04723c */ /* 0x008fe60000001810 */
[----:B------:R-:W3:Y:S04]  /*534a0*/  LDL.LU.64 R18, [R1+0x5658] ;  /* 0x0056580001127983 */ /* 0x000ee80000300a00 */
[----:B------:R-:W4:-:S15]  /*534b0*/  LDL.LU.64 R16, [R1+0x5650] ;  /* 0x0056500001107983 */ /* 0x000f1e0000300a00 */
[----:B------:R-:W-:-:S01]  /*534c0*/  NOP ;  /* 0x0000000000007918 */ /* 0x000fc20000000000 */
[----:B------:R-:W-:Y:S04]  /*534d0*/  STL.64 [R1+0x330], R4 ;  /* 0x0003300401007387 */ /* 0x000fe80000100a00 */
[----:B------:R0:W-:Y:S04]  /*534e0*/  STL.64 [R1+0x338], R6 ;  /* 0x0003380601007387 */ /* 0x0001e80000100a00 */
[----:B0-----:R-:W2:Y:S04]  /*534f0*/  LDL.LU.64 R6, [R1+0x5648] ;  /* 0x0056480001067983 */ /* 0x001ea80000300a00 */
[----:B------:R-:W2:Y:S01]  /*53500*/  LDL.LU.64 R4, [R1+0x5640] ;  /* 0x0056400001047983 */ /* 0x000ea20000300a00 */
[----:B----4-:R-:W-:-:S15]  /*53510*/  HMMA.16816.F32 R20, R12, R16, R20 ;  /* 0x000000100c14723c */ /* 0x010fde0000001814 */
[----:B------:R-:W-:-:S08]  /*53520*/  NOP ;  /* 0x0000000000007918 */ /* 0x000fd00000000000 */
[----:B------:R0:W-:Y:S01]  /*53530*/  STL.64 [R1+0x320], R20 ;  /* 0x0003201401007387 */ /* 0x0001e20000100a00 */
[----:B------:R-:W-:Y:S02]  /*53540*/  IMAD.MOV.U32 R0, RZ, RZ, R22 ;  /* 0x000000ffff007224 */ /* 0x000fe400078e0016 */
[----:B------:R-:W-:Y:S01]  /*53550*/  IMAD.MOV.U32 R2, RZ, RZ, R23 ;  /* 0x000000ffff027224 */ /* 0x000fe200078e0017 */
[----:B0-----:R-:W2:Y:S04]  /*53560*/  LDL.LU.64 R20, [R1+0xde0] ;  /* 0x000de00001147983 */ /* 0x001ea80000300a00 */
[----:B------:R-:W2:Y:S04]  /*53570*/  LDL.LU.64 R22, [R1+0xde8] ;  /* 0x000de80001167983 */ /* 0x000ea80000300a00 */
[----:B---3--:R-:W-:Y:S04]  /*53580*/  STL.64 [R1+0x55b8], R18 ;  /* 0x0055b81201007387 */ /* 0x008fe80000100a00 */
[----:B------:R0:W-:Y:S04]  /*53590*/  STL.64 [R1+0x55b0], R16 ;  /* 0x0055b01001007387 */ /* 0x0001e80000100a00 */
[----:B0-----:R-:W3:Y:S04]  /*535a0*/  LDL.LU.64 R16, [R1+0xb0] ;  /* 0x0000b00001107983 */ /* 0x001ee80000300a00 */
[----:B---3--:R0:W-:Y:S04]  /*535b0*/  STL.64 [R1+0x5628], R16 ;  /* 0x0056281001007387 */ /* 0x0081e80000100a00 */
[----:B0-----:R-:W3:Y:S04]  /*535c0*/  LDL.LU.64 R16, [R1+0x7e0] ;  /* 0x0007e00001107983 */ /* 0x001ee80000300a00 */
[----:B------:R-:W3:Y:S01]  /*535d0*/  LDL.LU.64 R18, [R1+0x7e8] ;  /* 0x0007e80001127983 */ /* 0x000ee20000300a00 */
[----:B--2---:R-:W-:Y:S03]  /*535e0*/  HMMA.16816.F32 R20, R4, R24, R20 ;  /* 0x000000180414723c */ /* 0x004fe60000001814 */
[----:B------:R-:W-:Y:S04]  /*535f0*/  STL [R1+0x4ea0], R2 ;  /* 0x004ea00201007387 */ /* 0x000fe80000100800 */
[----:B------:R-:W-:Y:S01]  /*53600*/  STL [R1+0x4e9c], R0 ;  /* 0x004e9c0001007387 */ /* 0x000fe20000100800 */
[----:B---3--:R-:W-:Y:S07]  /*53610*/  HMMA.16816.F32 R16, R12, R8, R16 ;  /* 0x000000080c10723c */ /* 0x008fee0000001810 */
[----:B------:R-:W-:-:S02]  /*53620*/  IMAD.MOV.U32 R12, RZ, RZ, R27 ;  /* 0x000000ffff0c7224 */ /* 0x000fc400078e001b */
[----:B------:R-:W-:-:S14]  /*53630*/  IMAD.MOV.U32 R13, RZ, RZ, R26 ;  /* 0x000000ffff0d7224 */ /* 0x000fdc00078e001a */
[----:B------:R-:W-:Y:S04]  /*53640*/  STL.64 [R1+0x100], R16 ;  /* 0x0001001001007387 */ /* 0x000fe80000100a00 */
[----:B------:R-:W-:Y:S04]  /*53650*/  STL.64 [R1+0x108], R18 ;  /* 0x0001081201007387 */ /* 0x000fe80000100a00 */
[----:B------:R0:W-:Y:S04]  /*53660*/  STL.64 [R1+0x5630], R12 ;  /* 0x0056300c01007387 */ /* 0x0001e80000100a00 */
[----:B0-----:R-:W2:Y:S04]  /*53670*/  LDL.LU.64 R12, [R1+0xdd0] ;  /* 0x000dd000010c7983 */ /* 0x001ea80000300a00 */
[----:B------:R-:W2:Y:S04]  /*53680*/  LDL.LU.64 R14, [R1+0xdd8] ;  /* 0x000dd800010e7983 */ /* 0x000ea80000300a00 */
[----:B------:R-:W3:Y:S04]  /*53690*/  LDL.LU.64 R16, [R1+0xdb0] ;  /* 0x000db00001107983 */ /* 0x000ee80000300a00 */
[----:B------:R-:W3:Y:S04]  /*536a0*/  LDL.LU.64 R18, [R1+0xdb8] ;  /* 0x000db80001127983 */ /* 0x000ee80000300a00 */
[----:B------:R0:W-:Y:S04]  /*536b0*/  STL.64 [R1+0x55c0], R8 ;  /* 0x0055c00801007387 */ /* 0x0001e80000100a00 */
[----:B0-----:R-:W4:Y:S04]  /*536c0*/  LDL.LU.64 R8, [R1+0xc0] ;  /* 0x0000c00001087983 */ /* 0x001f280000300a00 */
[----:B------:R0:W-:Y:S04]  /*536d0*/  STL.64 [R1+0x290], R20 ;  /* 0x0002901401007387 */ /* 0x0001e80000100a00 */
[----:B------:R-:W-:Y:S04]  /*536e0*/  STL.64 [R1+0x298], R22 ;  /* 0x0002981601007387 */ /* 0x000fe80000100a00 */
[----:B0-----:R-:W2:Y:S04]  /*536f0*/  LDL.LU.64 R20, [R1+0x5638] ;  /* 0x0056380001147983 */ /* 0x001ea80000300a00 */
[----:B------:R0:W-:Y:S04]  /*53700*/  STL.64 [R1+0x5620], R24 ;  /* 0x0056201801007387 */ /* 0x0001e80000100a00 */
[----:B0-----:R-:W3:Y:S04]  /*53710*/  LDL.LU.64 R24, [R1+0xdc0] ;  /* 0x000dc00001187983 */ /* 0x001ee80000300a00 */
[----:B------:R-:W3:Y:S01]  /*53720*/  LDL.LU.64 R26, [R1+0xdc8] ;  /* 0x000dc800011a7983 */ /* 0x000ee20000300a00 */
[----:B--2---:R-:W-:-:S15]  /*53730*/  HMMA.16816.F32 R12, R4, R20, R12 ;  /* 0x00000014040c723c */ /* 0x004fde000000180c */
[----:B------:R-:W-:-:S08]  /*53740*/  NOP ;  /* 0x0000000000007918 */ /* 0x000fd00000000000 */
[----:B------:R0:W-:Y:S04]  /*53750*/  STL.64 [R1+0x280], R12 ;  /* 0x0002800c01007387 */ /* 0x0001e80000100a00 */
[----:B------:R-:W-:Y:S04]  /*53760*/  STL.64 [R1+0x288], R14 ;  /* 0x0002880e01007387 */ /* 0x000fe80000100a00 */
[----:B0-----:R-:W3:Y:S04]  /*53770*/  LDL.LU.64 R12, [R1+0x5630] ;  /* 0x00563000010c7983 */ /* 0x001ee80000300a00 */
[----:B------:R0:W-:Y:S04]  /*53780*/  STL.64 [R1+0x55d0], R20 ;  /* 0x0055d01401007387 */ /* 0x0001e80000100a00 */
[----:B0-----:R-:W4:Y:S04]  /*53790*/  LDL.LU.64 R20, [R1+0xda0] ;  /* 0x000da00001147983 */ /* 0x001f280000300a00 */
[----:B------:R-:W4:Y:S01]  /*537a0*/  LDL.LU.64 R22, [R1+0xda8] ;  /* 0x000da80001167983 */ /* 0x000f220000300a00 */
[----:B---3--:R-:W-:Y:S03]  /*537b0*/  HMMA.16816.F32 R12, R4, R12, R24 ;  /* 0x0000000c040c723c */ /* 0x008fe60000001818 */
[----:B------:R-:W2:Y:S04]  /*537c0*/  LDL.LU.64 R24, [R1+0xd50] ;  /* 0x000d500001187983 */ /* 0x000ea80000300a00 */
[----:B------:R-:W2:-:S15]  /*537d0*/  LDL.LU.64 R26, [R1+0xd58] ;  /* 0x000d5800011a7983 */ /* 0x000e9e0000300a00 */
[----:B------:R-:W-:-:S01]  /*537e0*/  NOP ;  /* 0x0000000000007918 */ /* 0x000fc20000000000 */
[----:B------:R-:W-:Y:S04]  /*537f0*/  STL.64 [R1+0x270], R12 ;  /* 0x0002700c01007387 */ /* 0x000fe80000100a00 */
[----:B------:R-:W-:Y:S04]  /*53800*/  STL.64 [R1+0x278], R14 ;  /* 0x0002780e01007387 */ /* 0x000fe80000100a00 */
[----:B------:R-:W0:Y:S04]  /*53810*/  LDSM.16.MT88.4 R12, [R3+UR4+0x11000] ;  /* 0x01100004030c783b */ /* 0x000e280008004200 */
[----:B------:R-:W-:Y:S04]  /*53820*/  STL [R1+0x5554], R3 ;  /* 0x0055540301007387 */ /* 0x000fe80000100800 */
[----:B0-----:R-:W-:Y:S04]  /*53830*/  STL.64 [R1+0x5428], R14 ;  /* 0x0054280e01007387 */ /* 0x001fe80000100a00 */
[----:B------:R0:W-:Y:S02]  /*53840*/  STL.64 [R1+0x5420], R12 ;  /* 0x0054200c01007387 */ /* 0x0001e40000100a00 */
[----:B0-----:R-:W-:Y:S01]  /*53850*/  MOV R12, R11 ;  /* 0x0000000b000c7202 */ /* 0x001fe20000000f00 */
[----:B------:R-:W-:-:S07]  /*53860*/  IMAD.MOV.U32 R13, RZ, RZ, R10 ;  /* 0x000000ffff0d7224 */ /* 0x000fce00078e000a */
[----:B------:R-:W-:-:S15]  /*53870*/  HMMA.16816.F32 R16, R4, R12, R16 ;  /* 0x0000000c0410723c */ /* 0x000fde0000001810 */
[----:B------:R-:W-:-:S08]  /*53880*/  NOP ;  /* 0x0000000000007918 */ /* 0x000fd00000000000 */
[----:B------:R0:W-:Y:S04]  /*53890*/  STL.64 [R1+0x260], R16 ;  /* 0x0002601001007387 */ /* 0x0001e80000100a00 */
[----:B------:R-:W-:Y:S04]  /*538a0*/  STL.64 [R1+0x268], R18 ;  /* 0x0002681201007387 */ /* 0x000fe80000100a00 */
[----:B0-----:R-:W2:Y:S04]  /*538b0*/  LDL.LU.64 R16, [R1+0x5628] ;  /* 0x0056280001107983 */ /* 0x001ea80000300a00 */
[----:B------:R-:W-:Y:S04]  /*538c0*/  STL [R1+0x555c], R12 ;  /* 0x00555c0c01007387 */ /* 0x000fe80000100800 */
[----:B------:R4:W-:Y:S02]  /*538d0*/  STL [R1+0x5558], R13 ;  /* 0x0055580d01007387 */ /* 0x0009e40000100800 */
[----:B----4-:R-:W-:-:S15]  /*538e0*/  HMMA.16816.F32 R12, R4, R8, R20 ;  /* 0x00000008040c723c */ /* 0x010fde0000001814 */
[----:B------:R-:W-:-:S08]  /*538f0*/  NOP ;  /* 0x0000000000007918 */ /* 0x000fd00000000000 */
[----:B------:R-:W-:Y:S04]  /*53900*/  STL.64 [R1+0x250], R12 ;  /* 0x0002500c01007387 */ /* 0x000fe80000100a00 */
[----:B------:R-:W-:Y:S04]  /*53910*/  STL.64 [R1+0x258], R14 ;  /* 0x0002580e01007387 */ /* 0x000fe80000100a00 */
[----:B------:R-:W3:Y:S04]  /*53920*/  LDL.LU.64 R20, [R1+0x70] ;  /* 0x0000700001147983 */ /* 0x000ee80000300a00 */
[----:B---3--:R0:W-:Y:S04]  /*53930*/  STL.64 [R1+0x5600], R20 ;  /* 0x0056001401007387 */ /* 0x0081e80000100a00 */
[----:B0-----:R-:W3:Y:S01]  /*53940*/  LDL.LU.64 R20, [R1+0x80] ;  /* 0x0000800001147983 */ /* 0x001ee20000300a00 */
[----:B------:R-:W-:-:S02]  /*53950*/  IMAD.MOV.U32 R2, RZ, RZ, R8 ;  /* 0x000000ffff027224 */ /* 0x000fc400078e0008 */
[----:B------:R-:W-:Y:S01]  /*53960*/  IMAD.MOV.U32 R0, RZ, RZ, R9 ;  /* 0x000000ffff007224 */ /* 0x000fe200078e0009 */
[----:B---3--:R0:W-:Y:S04]  /*53970*/  STL.64 [R1+0x5608], R20 ;  /* 0x0056081401007387 */ /* 0x0081e80000100a00 */
[----:B0-----:R-:W3:Y:S04]  /*53980*/  LDL.LU.64 R20, [R1+0x90] ;  /* 0x0000900001147983 */ /* 0x001ee80000300a00 */
[----:B------:R-:W4:Y:S04]  /*53990*/  LDL.LU.64 R8, [R1+0x60] ;  /* 0x0000600001087983 */ /* 0x000f280000300a00 */
[----:B----4-:R2:W-:Y:S02]  /*539a0*/  STL.64 [R1+0x55f8], R8 ;  /* 0x0055f80801007387 */ /* 0x0105e40000100a00 */
[----:B--2---:R-:W-:Y:S02]  /*539b0*/  HMMA.16816.F32 R8, R4, R16, R24 ;  /* 0x000000100408723c */ /* 0x004fe40000001818 */
[----:B------:R-:W-:Y:S04]  /*539c0*/  STL [R1+0x5564], R0 ;  /* 0x0055640001007387 */ /* 0x000fe80000100800 */
[----:B------:R-:W-:-:S15]  /*539d0*/  STL [R1+0x5560], R2 ;  /* 0x0055600201007387 */ /* 0x000fde0000100800 */
[----:B------:R-:W-:-:S02]  /*539e0*/  NOP ;  /* 0x0000000000007918 */ /* 0x000fc40000000000 */
[----:B------:R0:W-:Y:S04]  /*539f0*/  STL.64 [R1+0x240], R8 ;  /* 0x0002400801007387 */ /* 0x0001e80000100a00 */
[----:B------:R1:W-:Y:S04]  /*53a00*/  STL.64 [R1+0x248], R10 ;  /* 0x0002480a01007387 */ /* 0x0003e80000100a00 */
[----:B------:R-:W2:Y:S04]  /*53a10*/  LDL.LU.64 R24, [R1+0xd20] ;  /* 0x000d200001187983 */ /* 0x000ea80000300a00 */
[----:B------:R-:W2:Y:S04]  /*53a20*/  LDL.LU.64 R26, [R1+0xd28] ;  /* 0x000d2800011a7983 */ /* 0x000ea80000300a00 */
[----:B0-----:R-:W4:Y:S04]  /*53a30*/  LDL.LU.64 R8, [R1+0xcb0] ;  /* 0x000cb00001087983 */ /* 0x001f280000300a00 */
[----:B-1----:R-:W3:Y:S01]  /*53a40*/  LDL.LU.64 R10, [R1+0xcb8] ;  /* 0x000cb800010a7983 */ /* 0x002ee20000300a00 */
[----:B------:R-:W-:-:S02]  /*53a50*/  IMAD.MOV.U32 R15, RZ, RZ, R16 ;  /* 0x000000ffff0f7224 */ /* 0x000fc400078e0010 */
[----:B------:R-:W-:Y:S01]  /*53a60*/  IMAD.MOV.U32 R14, RZ, RZ, R17 ;  /* 0x000000ffff0e7224 */ /* 0x000fe200078e0011 */
[----:B---3--:R-:W-:Y:S04]  /*53a70*/  STL.64 [R1+0x5618], R10 ;  /* 0x0056180a01007387 */ /* 0x008fe80000100a00 */
[----:B----4-:R0:W-:Y:S04]  /*53a80*/  STL.64 [R1+0x5610], R8 ;  /* 0x0056100801007387 */ /* 0x0101e80000100a00 */
[----:B0-----:R-:W3:Y:S04]  /*53a90*/  LDL.LU.64 R8, [R1+0xd00] ;  /* 0x000d000001087983 */ /* 0x001ee80000300a00 */
[----:B------:R-:W3:Y:S04]  /*53aa0*/  LDL.LU.64 R10, [R1+0xd08] ;  /* 0x000d0800010a7983 */ /* 0x000ee80000300a00 */
[----:B------:R-:W4:Y:S04]  /*53ab0*/  LDL.LU.64 R16, [R1+0x30] ;  /* 0x0000300001107983 */ /* 0x000f280000300a00 */
[----:B----4-:R0:W-:Y:S04]  /*53ac0*/  STL.64 [R1+0x55c8], R16 ;  /* 0x0055c81001007387 */ /* 0x0101e80000100a00 */
[----:B0-----:R-:W4:Y:S04]  /*53ad0*/  LDL.LU.64 R16, [R1+0x40] ;  /* 0x0000400001107983 */ /* 0x001f280000300a00 */
[----:B----4-:R0:W-:Y:S04]  /*53ae0*/  STL.64 [R1+0x55d8], R16 ;  /* 0x0055d81001007387 */ /* 0x0101e80000100a00 */
[----:B0-----:R-:W4:Y:S04]  /*53af0*/  LDL.LU.64 R16, [R1+0x50] ;  /* 0x0000500001107983 */ /* 0x001f280000300a00 */
[----:B----4-:R0:W-:Y:S04]  /*53b00*/  STL.64 [R1+0x55f0], R16 ;  /* 0x0055f01001007387 */ /* 0x0101e80000100a00 */
[----:B0-----:R-:W2:Y:S01]  /*53b10*/  LDL.LU.64 R16, [R1+0xa0] ;  /* 0x0000a00001107983 */ /* 0x001ea20000300a00 */
[C---:B---3--:R-:W-:Y:S03]  /*53b20*/  HMMA.16816.F32 R8, R4.reuse, R20, R8 ;  /* 0x000000140408723c */ /* 0x048fe60000001808 */
[----:B------:R-:W-:Y:S04]  /*53b30*/  STL [R1+0x556c], R14 ;  /* 0x00556c0e01007387 */ /* 0x000fe80000100800 */
[----:B------:R0:W-:Y:S04]  /*53b40*/  STL [R1+0x5568], R15 ;  /* 0x0055680f01007387 */ /* 0x0001e80000100800 */
[----:B------:R-:W3:Y:S04]  /*53b50*/  LDL.LU.64 R12, [R1+0xce0] ;  /* 0x000ce000010c7983 */ /* 0x000ee80000300a00 */
[----:B0-----:R-:W3:Y:S01]  /*53b60*/  LDL.LU.64 R14, [R1+0xce8] ;  /* 0x000ce800010e7983 */ /* 0x001ee20000300a00 */
[----:B------:R-:W-:Y:S01]  /*53b70*/  IMAD.MOV.U32 R28, RZ, RZ, R20 ;  /* 0x000000ffff1c7224 */ /* 0x000fe200078e0014 */
[----:B--2---:R-:W-:Y:S06]  /*53b80*/  HMMA.16816.F32 R24, R4, R16, R24 ;  /* 0x000000100418723c */ /* 0x004fec0000001818 */
[----:B------:R-:W-:-:S15]  /*53b90*/  IMAD.MOV.U32 R29, RZ, RZ, R17 ;  /* 0x000000ffff1d7224 */ /* 0x000fde00078e0011 */
[----:B------:R-:W-:-:S02]  /*53ba0*/  NOP ;  /* 0x0000000000007918 */ /* 0x000fc40000000000 */
[----:B------:R0:W-:Y:S04]  /*53bb0*/  STL.64 [R1+0x230], R24 ;  /* 0x0002301801007387 */ /* 0x0001e80000100a00 */
[----:B------:R1:W-:Y:S04]  /*53bc0*/  STL.64 [R1+0x238], R26 ;  /* 0x0002381a01007387 */ /* 0x0003e80000100a00 */
[----:B0-----:R-:W2:Y:S01]  /*53bd0*/  LDL.LU.64 R24, [R1+0x5620] ;  /* 0x0056200001187983 */ /* 0x001ea20000300a00 */
[----:B-1----:R-:W-:-:S03]  /*53be0*/  IMAD.MOV.U32 R26, RZ, RZ, R16 ;  /* 0x000000ffff1a7224 */ /* 0x002fc600078e0010 */
[----:B------:R-:W4:Y:S04]  /*53bf0*/  LDL.LU.64 R16, [R1+0xc80] ;  /* 0x000c800001107983 */ /* 0x000f280000300a00 */
[----:B------:R-:W4:Y:S04]  /*53c00*/  LDL.LU.64 R18, [R1+0xc88] ;  /* 0x000c880001127983 */ /* 0x000f280000300a00 */
[----:B------:R-:W-:Y:S04]  /*53c10*/  STL [R1+0x5570], R26 ;  /* 0x0055701a01007387 */ /* 0x000fe80000100800 */
[----:B------:R-:W-:Y:S04]  /*53c20*/  STL.64 [R1+0x220], R8 ;  /* 0x0002200801007387 */ /* 0x000fe80000100a00 */
[----:B------:R0:W-:Y:S01]  /*53c30*/  STL.64 [R1+0x228], R10 ;  /* 0x0002280a01007387 */ /* 0x0001e20000100a00 */
[----:B------:R-:W-:-:S03]  /*53c40*/  IMAD.MOV.U32 R27, RZ, RZ, R21 ;  /* 0x000000ffff1b7224 */ /* 0x000fc600078e0015 */
[----:B0-----:R-:W4:Y:S04]  /*53c50*/  LDL.LU.64 R10, [R1+0x5618] ;  /* 0x00561800010a7983 */ /* 0x001f280000300a00 */
[----:B------:R-:W4:Y:S04]  /*53c60*/  LDL.LU.64 R8, [R1+0x5610] ;  /* 0x0056100001087983 */ /* 0x000f280000300a00 */
[----:B------:R-:W3:Y:S04]  /*53c70*/  LDL.LU.64 R20, [R1+0x5608] ;  /* 0x0056080001147983 */ /* 0x000ee80000300a00 */
[----:B------:R-:W-:Y:S04]  /*53c80*/  STL [R1+0x55e8], R27 ;  /* 0x0055e81b01007387 */ /* 0x000fe80000100800 */
[----:B--2---:R0:W-:Y:S04]  /*53c90*/  STL.64 [R1+0x55e0], R24 ;  /* 0x0055e01801007387 */ /* 0x0041e80000100a00 */
[----:B0-----:R-:W2:Y:S04]  /*53ca0*/  LDL.LU.64 R24, [R1+0xc50] ;  /* 0x000c500001187983 */ /* 0x001ea80000300a00 */
[----:B------:R-:W2:Y:S01]  /*53cb0*/  LDL.LU.64 R26, [R1+0xc58] ;  /* 0x000c5800011a7983 */ /* 0x000ea20000300a00 */
[----:B---3--:R-:W-:Y:S06]  /*53cc0*/  HMMA.16816.F32 R12, R4, R20, R12 ;  /* 0x00000014040c723c */ /* 0x008fec000000180c */
[----:B------:R-:W-:-:S15]  /*53cd0*/  MOV R3, R21 ;  /* 0x0000001500037202 */ /* 0x000fde0000000f00 */
[----:B------:R-:W-:-:S02]  /*53ce0*/  NOP ;  /* 0x0000000000007918 */ /* 0x000fc40000000000 */
[----:B------:R0:W-:Y:S04]  /*53cf0*/  STL.64 [R1+0x210], R12 ;  /* 0x0002100c01007387 */ /* 0x0001e80000100a00 */
[----:B------:R-:W-:Y:S01]  /*53d00*/  STL.64 [R1+0x218], R14 ;  /* 0x0002180e01007387 */ /* 0x000fe20000100a00 */
[----:B0-----:R-:W-:-:S03]  /*53d10*/  IMAD.MOV.U32 R13, RZ, RZ, R20 ;  /* 0x000000ffff0d7224 */ /* 0x001fc600078e0014 */
[----:B------:R-:W4:Y:S02]  /*53d20*/  LDL.LU.64 R20, [R1+0x5600] ;  /* 0x0056000001147983 */ /* 0x000f240000300a00 */
[----:B----4-:R-:W-:-:S15]  /*53d30*/  HMMA.16816.F32 R8, R4, R20, R8 ;  /* 0x000000140408723c */ /* 0x010fde0000001808 */
[----:B------:R-:W-:-:S08]  /*53d40*/  NOP ;  /* 0x0000000000007918 */ /* 0x000fd00000000000 */
[----:B------:R0:W-:Y:S04]  /*53d50*/  STL.64 [R1+0x200], R8 ;  /* 0x0002000801007387 */ /* 0x0001e80000100a00 */
[----:B------:R-:W-:Y:S04]  /*53d60*/  STL.64 [R1+0x208], R10 ;  /* 0x0002080a01007387 */ /* 0x000fe80000100a00 */
[----:B0-----:R-:W3:Y:S01]  /*53d70*/  LDL.LU.64 R8, [R1+0x55f8] ;  /* 0x0055f80001087983 */ /* 0x001ee20000300a00 */
[----:B------:R-:W-:Y:S02]  /*53d80*/  IMAD.MOV.U32 R2, RZ, RZ, R20 ;  /* 0x000000ffff027224 */ /* 0x000fe400078e0014 */
[----:B------:R-:W-:-:S02]  /*53d90*/  IMAD.MOV.U32 R12, RZ, RZ, R21 ;  /* 0x000000ffff0c7224 */ /* 0x000fc400078e0015 */
[----:B------:R-:W4:Y:S04]  /*53da0*/  LDL.LU.64 R20, [R1+0xc20] ;  /* 0x000c200001147983 */ /* 0x000f280000300a00 */
[----:B------:R-:W4:Y:S01]  /*53db0*/  LDL.LU.64 R22, [R1+0xc28] ;  /* 0x000c280001167983 */ /* 0x000f220000300a00 */
[----:B---3--:R-:W-:-:S15]  /*53dc0*/  HMMA.16816.F32 R16, R4, R8, R16 ;  /* 0x000000080410723c */ /* 0x008fde0000001810 */
        /* <DEDUP_REMOVED lines=9> */
[----:B------:R-:W-:-:S15]  /*53e60*/  IMAD.MOV.U32 R14, RZ, RZ, R17 ;  /* 0x000000ffff0e7224 */ /* 0x000fde00078e0011 */
[----:B------:R-:W-:-:S02]  /*53e70*/  NOP ;  /* 0x0000000000007918 */ /* 0x000fc40000000000 */
[----:B------:R-:W-:Y:S04]  /*53e80*/  STL.64 [R1+0x1e0], R24 ;  /* 0x0001e01801007387 */ /* 0x000fe80000100a00 */
[----:B------:R0:W-:Y:S04]  /*53e90*/  STL.64 [R1+0x1e8], R26 ;  /* 0x0001e81a01007387 */ /* 0x0001e80000100a00 */
[----:B0-----:R-:W2:Y:S04]  /*53ea0*/  LDL.LU R27, [R1+0x55e8] ;  /* 0x0055e800011b7983 */ /* 0x001ea80000300800 */
[----:B------:R-:W3:Y:S01]  /*53eb0*/  LDL.LU.64 R24, [R1+0x55e0] ;  /* 0x0055e00001187983 */ /* 0x000ee20000300a00 */
[----:B------:R-:W-:-:S03]  /*53ec0*/  IMAD.MOV.U32 R26, RZ, RZ, R16 ;  /* 0x000000ffff1a7224 */ /* 0x000fc600078e0010 */
[----:B------:R-:W4:Y:S04]  /*53ed0*/  LDL.LU.64 R16, [R1+0x55d8] ;  /* 0x0055d80001107983 */ /* 0x000f280000300a00 */
[----:B------:R-:W-:Y:S04]  /*53ee0*/  STL.64 [R1+0x55a8], R14 ;  /* 0x0055a80e01007387 */ /* 0x000fe80000100a00 */
[----:B------:R0:W-:Y:S04]  /*53ef0*/  STL.64 [R1+0x55a0], R12 ;  /* 0x0055a00c01007387 */ /* 0x0001e80000100a00 */
[----:B0-----:R-:W3:Y:S04]  /*53f00*/  LDL.LU.64 R12, [R1+0xb90] ;  /* 0x000b9000010c7983 */ /* 0x001ee80000300a00 */
[----:B------:R-:W3:Y:S01]  /*53f10*/  LDL.LU.64 R14, [R1+0xb98] ;  /* 0x000b9800010e7983 */ /* 0x000ee20000300a00 */
[----:B----4-:R-:W-:Y:S03]  /*53f20*/  HMMA.16816.F32 R20, R4, R16, R20 ;  /* 0x000000100414723c */ /* 0x010fe60000001814 */
[----:B--2---:R-:W-:Y:S04]  /*53f30*/  STL.64 [R1+0x5598], R26 ;  /* 0x0055981a01007387 */ /* 0x004fe80000100a00 */
[----:B---3--:R0:W-:Y:S04]  /*53f40*/  STL.64 [R1+0x5590], R24 ;  /* 0x0055901801007387 */ /* 0x0081e80000100a00 */
[----:B0-----:R-:W2:Y:S04]  /*53f50*/  LDL.LU.64 R24, [R1+0xb20] ;  /* 0x000b200001187983 */ /* 0x001ea80000300a00 */
[----:B------:R-:W2:Y:S08]  /*53f60*/  LDL.LU.64 R26, [R1+0xb28] ;  /* 0x000b2800011a7983 */ /* 0x000eb00000300a00 */
[----:B------:R0:W-:Y:S04]  /*53f70*/  STL.64 [R1+0x1d0], R20 ;  /* 0x0001d01401007387 */ /* 0x0001e80000100a00 */
[----:B------:R1:W-:Y:S04]  /*53f80*/  STL.64 [R1+0x1d8], R22 ;  /* 0x0001d81601007387 */ /* 0x0003e80000100a00 */
[----:B0-----:R-:W3:Y:S01]  /*53f90*/  LDL.LU.64 R20, [R1+0x55d0] ;  /* 0x0055d00001147983 */ /* 0x001ee20000300a00 */
[----:B-1----:R-:W-:-:S02]  /*53fa0*/  IMAD.MOV.U32 R23, RZ, RZ, R16 ;  /* 0x000000ffff177224 */ /* 0x002fc400078e0010 */
[----:B------:R-:W-:Y:S02]  /*53fb0*/  IMAD.MOV.U32 R22, RZ, RZ, R17 ;  /* 0x000000ffff167224 */ /* 0x000fe400078e0011 */
[----:B------:R-:W4:Y:S02]  /*53fc0*/  LDL.LU.64 R16, [R1+0x55c8] ;  /* 0x0055c80001107983 */ /* 0x000f240000300a00 */
[----:B----4-:R-:W-:-:S15]  /*53fd0*/  HMMA.16816.F32 R8, R4, R16, R8 ;  /* 0x000000100408723c */ /* 0x010fde0000001808 */
[----:B------:R-:W-:-:S08]  /*53fe0*/  NOP ;  /* 0x0000000000007918 */ /* 0x000fd00000000000 */
[----:B------:R0:W-:Y:S04]  /*53ff0*/  STL.64 [R1+0x1c0], R8 ;  /* 0x0001c00801007387 */ /* 0x0001e80000100a00 */
[----:B------:R1:W-:Y:S04]  /*54000*/  STL.64 [R1+0x1c8], R10 ;  /* 0x0001c80a01007387 */ /* 0x0003e80000100a00 */
[----:B0-----:R-:W2:Y:S01]  /*54010*/  LDL.LU.64 R8, [R1+0x55c0] ;  /* 0x0055c00001087983 */ /* 0x001ea20000300a00 */
[----:B-1----:R-:W-:Y:S02]  /*54020*/  IMAD.MOV.U32 R11, RZ, RZ, R16 ;  /* 0x000000ffff0b7224 */ /* 0x002fe400078e0010 */
[----:B------:R-:W-:Y:S01]  /*54030*/  IMAD.MOV.U32 R10, RZ, RZ, R17 ;  /* 0x000000ffff0a7224 */ /* 0x000fe200078e0011 */
[----:B------:R-:W4:Y:S04]  /*54040*/  LDL.LU.64 R18, [R1+0x55b8] ;  /* 0x0055b80001127983 */ /* 0x000f280000300a00 */
[----:B------:R-:W3:Y:S02]  /*54050*/  LDL.LU.64 R16, [R1+0x55b0] ;  /* 0x0055b00001107983 */ /* 0x000ee40000300a00 */
[C---:B---3--:R-:W-:Y:S06]  /*54060*/  HMMA.16816.F32 R12, R4.reuse, R16, R12 ;  /* 0x00000010040c723c */ /* 0x048fec000000180c */
[----:B--2---:R-:W-:-:S15]  /*54070*/  HMMA.16816.F32 R4, R4, R8, R24 ;  /* 0x000000080404723c */ /* 0x004fde0000001818 */
[----:B------:R-:W-:-:S02]  /*54080*/  NOP ;  /* 0x0000000000007918 */ /* 0x000fc40000000000 */
[----:B------:R-:W-:Y:S04]  /*54090*/  STL.64 [R1+0x1b0], R12 ;  /* 0x0001b00c01007387 */ /* 0x000fe80000100a00 */
[----:B------:R0:W-:Y:S04]  /*540a0*/  STL.64 [R1+0x1b8], R14 ;  /* 0x0001b80e01007387 */ /* 0x0001e80000100a00 */
[----:B0-----:R-:W2:Y:S04]  /*540b0*/  LDL.LU.64 R14, [R1+0x55a8] ;  /* 0x0055a800010e7983 */ /* 0x001ea80000300a00 */
[----:B------:R-:W3:Y:S04]  /*540c0*/  LDL.LU.64 R12, [R1+0x55a0] ;  /* 0x0055a000010c7983 */ /* 0x000ee80000300a00 */
[----:B----4-:R-:W-:Y:S04]  /*540d0*/  STL.64 [R1+0x5450], R18 ;  /* 0x0054501201007387 */ /* 0x010fe80000100a00 */
[----:B------:R0:W-:Y:S02]  /*540e0*/  STL.64 [R1+0x5448], R16 ;  /* 0x0054481001007387 */ /* 0x0001e40000100a00 */
[----:B0-----:R-:W-:Y:S01]  /*540f0*/  MOV R16, R11 ;  /* 0x0000000b00107202 */ /* 0x001fe20000000f00 */
[----:B------:R-:W-:-:S05]  /*54100*/  IMAD.MOV.U32 R17, RZ, RZ, R10 ;  /* 0x000000ffff117224 */ /* 0x000fca00078e000a */
[----:B------:R0:W-:Y:S04]  /*54110*/  STL.64 [R1+0x5468], R16 ;  /* 0x0054681001007387 */ /* 0x0001e80000100a00 */
[----:B0-----:R-:W4:Y:S04]  /*54120*/  LDL.LU.64 R16, [R1+0xbc0] ;  /* 0x000bc00001107983 */ /* 0x001f280000300a00 */
[----:B------:R-:W4:Y:S04]  /*54130*/  LDL.LU.64 R18, [R1+0xbc8] ;  /* 0x000bc80001127983 */ /* 0x000f280000300a00 */
[----:B------:R-:W2:Y:S04]  /*54140*/  LDL.LU.64 R26, [R1+0x5598] ;  /* 0x00559800011a7983 */ /* 0x000ea80000300a00 */
[----:B------:R-:W4:Y:S04]  /*54150*/  LDL.LU.64 R24, [R1+0x5590] ;  /* 0x0055900001187983 */ /* 0x000f280000300a00 */
[----:B------:R-:W4:Y:S04]  /*54160*/  LDL.LU.64 R10, [R1+0x5588] ;  /* 0x00558800010a7983 */ /* 0x000f280000300a00 */
[----:B------:R-:W4:Y:S04]  /*54170*/  LDL.LU.64 R8, [R1+0x5580] ;  /* 0x0055800001087983 */ /* 0x000f280000300a00 */
[----:B------:R0:W-:Y:S04]  /*54180*/  STL.64 [R1+0xf0], R4 ;  /* 0x0000f00401007387 */ /* 0x0001e80000100a00 */
[----:B------:R-:W-:Y:S04]  /*54190*/  STL.64 [R1+0xf8], R6 ;  /* 0x0000f80601007387 */ /* 0x000fe80000100a00 */
[----:B0-----:R-:W3:Y:S04]  /*541a0*/  LDL.LU R4, [R1] ;  /* 0x0000000001047983 */ /* 0x001ee80000300800 */
[----:B------:R-:W3:Y:S01]  /*541b0*/  LDL.LU R5, [R1+0x4] ;  /* 0x0000040001057983 */ /* 0x000ee20000300800 */
[----:B----4-:R-:W-:-:S15]  /*541c0*/  HMMA.16816.F32 R16, R8, R24, R16 ;  /* 0x000000180810723c */ /* 0x010fde0000001810 */
[----:B------:R-:W-:-:S08]  /*541d0*/  NOP ;  /* 0x0000000000007918 */ /* 0x000fd00000000000 */
[----:B------:R0:W-:Y:S04]  /*541e0*/  STL.64 [R1+0xe0], R16 ;  /* 0x0000e01001007387 */ /* 0x0001e80000100a00 */
[----:B------:R-:W-:Y:S01]  /*541f0*/  STL.64 [R1+0xe8], R18 ;  /* 0x0000e81201007387 */ /* 0x000fe20000100a00 */
[----:B0-----:R-:W-:Y:S02]  /*54200*/  IMAD.MOV.U32 R16, RZ, RZ, R23 ;  /* 0x000000ffff107224 */ /* 0x001fe400078e0017 */
[----:B------:R-:W-:Y:S01]  /*54210*/  IMAD.MOV.U32 R17, RZ, RZ, R22 ;  /* 0x000000ffff117224 */ /* 0x000fe200078e0016 */
[----:B------:R-:W4:Y:S04]  /*54220*/  LDL.LU R23, [R1+0x5578] ;  /* 0x0055780001177983 */ /* 0x000f280000300800 */
[----:B------:R-:W4:Y:S04]  /*54230*/  LDL.LU R22, [R1+0x5574] ;  /* 0x0055740001167983 */ /* 0x000f280000300800 */
[----:B------:R0:W-:Y:S04]  /*54240*/  STL.64 [R1+0x5480], R16 ;  /* 0x0054801001007387 */ /* 0x0001e80000100a00 */
[----:B0-----:R-:W2:Y:S04]  /*54250*/  LDL.LU.64 R16, [R1+0xb60] ;  /* 0x000b600001107983 */ /* 0x001ea80000300a00 */
[----:B------:R-:W2:Y:S02]  /*54260*/  LDL.LU.64 R18, [R1+0xb68] ;  /* 0x000b680001127983 */ /* 0x000ea40000300a00 */
[----:B--2---:R-:W-:-:S15]  /*54270*/  HMMA.16816.F32 R16, R8, R20, R16 ;  /* 0x000000140810723c */ /* 0x004fde0000001810 */
[----:B------:R-:W-:-:S08]  /*54280*/  NOP ;  /* 0x0000000000007918 */ /* 0x000fd00000000000 */
[----:B------:R0:W-:Y:S04]  /*54290*/  STL.64 [R1+0x7e0], R16 ;  /* 0x0007e01001007387 */ /* 0x0001e80000100a00 */
[----:B------:R-:W-:Y:S01]  /*542a0*/  STL.64 [R1+0x7e8], R18 ;  /* 0x0007e81201007387 */ /* 0x000fe20000100a00 */
[----:B0-----:R-:W-:Y:S02]  /*542b0*/  IMAD.MOV.U32 R16, RZ, RZ, R26 ;  /* 0x000000ffff107224 */ /* 0x001fe400078e001a */
[----:B------:R-:W-:Y:S01]  /*542c0*/  IMAD.MOV.U32 R17, RZ, RZ, R14 ;  /* 0x000000ffff117224 */ /* 0x000fe200078e000e */
[----:B------:R-:W2:Y:S04]  /*542d0*/  LDL.LU R26, [R1+0x5570] ;  /* 0x00557000011a7983 */ /* 0x000ea80000300800 */
[----:B------:R-:W2:Y:S04]  /*542e0*/  LDL.LU R14, [R1+0x556c] ;  /* 0x00556c00010e7983 */ /* 0x000ea80000300800 */
[----:B------:R0:W-:Y:S04]  /*542f0*/  STL.64 [R1+0x5498], R16 ;  /* 0x0054981001007387 */ /* 0x0001e80000100a00 */
[----:B0-----:R-:W3:Y:S04]  /*54300*/  LDL.LU.64 R16, [R1+0xb10] ;  /* 0x000b100001107983 */ /* 0x001ee80000300a00 */
[----:B------:R-:W3:Y:S04]  /*54310*/  LDL.LU.64 R18, [R1+0xb18] ;  /* 0x000b180001127983 */ /* 0x000ee80000300a00 */
[----:B----4-:R-:W-:Y:S01]  /*54320*/  STL.64 [R1+0x5440], R22 ;  /* 0x0054401601007387 */ /* 0x010fe20000100a00 */
[----:B---3--:R-:W-:Y:S07]  /*54330*/  HMMA.16816.F32 R4, R8, R4, R16 ;  /* 0x000000040804723c */ /* 0x008fee0000001810 */
[----:B------:R-:W-:-:S02]  /*54340*/  IMAD.MOV.U32 R16, RZ, RZ, R15 ;  /* 0x000000ffff107224 */ /* 0x000fc400078e000f */
[----:B------:R-:W-:-:S14]  /*54350*/  IMAD.MOV.U32 R17, RZ, RZ, R0 ;  /* 0x000000ffff117224 */ /* 0x000fdc00078e0000 */
[----:B------:R-:W-:Y:S04]  /*54360*/  STL.64 [R1+0x7f0], R4 ;  /* 0x0007f00401007387 */ /* 0x000fe80000100a00 */
[----:B------:R-:W3:Y:S04]  /*54370*/  LDL.LU R15, [R1+0x5568] ;  /* 0x00556800010f7983 */ /* 0x000ee80000300800 */
[----:B------:R-:W4:Y:S04]  /*54380*/  LDL.LU R0, [R1+0x5564] ;  /* 0x0055640001007983 */ /* 0x000f280000300800 */
[----:B------:R0:W-:Y:S02]  /*54390*/  STL.64 [R1+0x54b0], R16 ;  /* 0x0054b01001007387 */ /* 0x0001e40000100a00 */
[----:B0-----:R-:W-:-:S02]  /*543a0*/  IMAD.MOV.U32 R16, RZ, RZ, R2 ;  /* 0x000000ffff107224 */ /* 0x001fc400078e0002 */
[----:B------:R-:W4:Y:S01]  /*543b0*/  LDL.LU R2, [R1+0x5560] ;  /* 0x0055600001027983 */ /* 0x000f220000300800 */
[----:B------:R-:W-:-:S03]  /*543c0*/  MOV R17, R12 ;  /* 0x0000000c00117202 */ /* 0x000fc60000000f00 */
[----:B------:R-:W4:Y:S04]  /*543d0*/  LDL.LU R12, [R1+0x555c] ;  /* 0x00555c00010c7983 */ /* 0x000f280000300800 */
[----:B------:R0:W-:Y:S02]  /*543e0*/  STL.64 [R1+0x54c8], R16 ;  /* 0x0054c81001007387 */ /* 0x0001e40000100a00 */
[----:B0-----:R-:W-:Y:S02]  /*543f0*/  IMAD.MOV.U32 R16, RZ, RZ, R13 ;  /* 0x000000ffff107224 */ /* 0x001fe400078e000d */
[----:B------:R-:W-:Y:S01]  /*54400*/  IMAD.MOV.U32 R17, RZ, RZ, R3 ;  /* 0x000000ffff117224 */ /* 0x000fe200078e0003 */
[----:B------:R-:W4:Y:S04]  /*54410*/  LDL.LU R13, [R1+0x5558] ;  /* 0x00555800010d7983 */ /* 0x000f280000300800 */
[----:B------:R-:W4:Y:S04]  /*54420*/  LDL.LU R3, [R1+0x5554] ;  /* 0x0055540001037983 */ /* 0x000f280000300800 */
[----:B------:R0:W-:Y:S02]  /*54430*/  STL.64 [R1+0x54e0], R16 ;  /* 0x0054e01001007387 */ /* 0x0001e40000100a00 */
[----:B0-----:R-:W-:-:S02]  /*54440*/  IMAD.MOV.U32 R16, RZ, RZ, R28 ;  /* 0x000000ffff107224 */ /* 0x001fc400078e001c */
[----:B------:R-:W-:Y:S01]  /*54450*/  IMAD.MOV.U32 R17, RZ, RZ, R27 ;  /* 0x000000ffff117224 */ /* 0x000fe200078e001b */
[----:B------:R-:W4:Y:S04]  /*54460*/  LDL.LU R28, [R1+0x5550] ;  /* 0x00555000011c7983 */ /* 0x000f280000300800 */
[----:B------:R-:W4:Y:S04]  /*54470*/  LDL.LU R27, [R1+0x554c] ;  /* 0x00554c00011b7983 */ /* 0x000f280000300800 */
[----:B------:R2:W-:Y:S02]  /*54480*/  STL.64 [R1+0x54f8], R16 ;  /* 0x0054f81001007387 */ /* 0x0005e40000100a00 */
[----:B--2---:R-:W-:-:S02]  /*54490*/  IMAD.MOV.U32 R16, RZ, RZ, R26 ;  /* 0x000000ffff107224 */ /* 0x004fc400078e001a */
[----:B------:R-:W-:Y:S01]  /*544a0*/  IMAD.MOV.U32 R17, RZ, RZ, R29 ;  /* 0x000000ffff117224 */ /* 0x000fe200078e001d */
[----:B------:R-:W2:Y:S04]  /*544b0*/  LDL.LU R26, [R1+0x5548] ;  /* 0x00554800011a7983 */ /* 0x000ea80000300800 */
[----:B------:R0:W-:Y:S02]  /*544c0*/  STL.64 [R1+0x5510], R16 ;  /* 0x0055101001007387 */ /* 0x0001e40000100a00 */
[----:B0-----:R-:W-:Y:S02]  /*544d0*/  IMAD.MOV.U32 R17, RZ, RZ, R14 ;  /* 0x000000ffff117224 */ /* 0x001fe400078e000e */
[----:B---3--:R-:W-:-:S05]  /*544e0*/  IMAD.MOV.U32 R16, RZ, RZ, R15 ;  /* 0x000000ffff107224 */ /* 0x008fca00078e000f */
[----:B------:R4:W-:Y:S02]  /*544f0*/  STL.64 [R1+0x5528], R16 ;  /* 0x0055281001007387 */ /* 0x0009e40000100a00 */
[----:B----4-:R-:W-:Y:S02]  /*54500*/  IMAD.MOV.U32 R16, RZ, RZ, R2 ;  /* 0x000000ffff107224 */ /* 0x010fe400078e0002 */
[----:B------:R-:W-:-:S05]  /*54510*/  IMAD.MOV.U32 R17, RZ, RZ, R0 ;  /* 0x000000ffff117224 */ /* 0x000fca00078e0000 */
[----:B------:R0:W-:Y:S04]  /*54520*/  STL.64 [R1+0x5540], R16 ;  /* 0x0055401001007387 */ /* 0x0001e80000100a00 */
        /* <DEDUP_REMOVED lines=35> */
[----:B------:R-:W4:Y:S01]  /*54760*/  LDL.LU.64 R22, [R1+0x9b8] ;  /* 0x0009b80001167983 */ /* 0x000f220000300a00 */
[----:B------:R-:W-:-:S02]  /*54770*/  IMAD.MOV.U32 R25, RZ, RZ, R6 ;  /* 0x000000ffff197224 */ /* 0x000fc400078e0006 */
[----:B------:R-:W-:Y:S02]  /*54780*/  IMAD.MOV.U32 R24, RZ, RZ, R7 ;  /* 0x000000ffff187224 */ /* 0x000fe400078e0007 */
[----:B------:R-:W0:Y:S04]  /*54790*/  LDSM.16.MT88.4 R4, [R3+UR4+0x11080] ;  /* 0x011080040304783b */ /* 0x000e280008004200 */
[----:B----4-:R-:W-:Y:S04]  /*547a0*/  STL.64 [R1+0x5520], R22 ;  /* 0x0055201601007387 */ /* 0x010fe80000100a00 */
[----:B--2---:R1:W-:Y:S04]  /*547b0*/  STL.64 [R1+0x5518], R20 ;  /* 0x0055181401007387 */ /* 0x0043e80000100a00 */
[----:B-1----:R-:W2:Y:S04]  /*547c0*/  LDL.LU.64 R20, [R1+0x9f0] ;  /* 0x0009f00001147983 */ /* 0x002ea80000300a00 */
[----:B------:R-:W4:Y:S01]  /*547d0*/  LDL.LU.64 R22, [R1+0x9f8] ;  /* 0x0009f80001167983 */ /* 0x000f220000300a00 */
[C---:B---3--:R-:W-:Y:S03]  /*547e0*/  HMMA.16816.F32 R12, R8.reuse, R12, R16 ;  /* 0x0000000c080c723c */ /* 0x048fe60000001810 */
[----:B----4-:R-:W-:Y:S04]  /*547f0*/  STL.64 [R1+0x5538], R22 ;  /* 0x0055381601007387 */ /* 0x010fe80000100a00 */
[----:B--2---:R1:W-:Y:S04]  /*54800*/  STL.64 [R1+0x5530], R20 ;  /* 0x0055301401007387 */ /* 0x0043e80000100a00 */
[----:B-1----:R-:W2:Y:S04]  /*54810*/  LDL.LU.64 R20, [R1+0xa60] ;  /* 0x000a600001147983 */ /* 0x002ea80000300a00 */
[----:B------:R-:W2:Y:S04]  /*54820*/  LDL.LU.64 R22, [R1+0xa68] ;  /* 0x000a680001167983 */ /* 0x000ea80000300a00 */
[----:B------:R-:W-:Y:S04]  /*54830*/  STL [R1+0x4d44], R24 ;  /* 0x004d441801007387 */ /* 0x000fe80000100800 */
[----:B------:R-:W-:Y:S04]  /*54840*/  STL [R1+0x4d40], R25 ;  /* 0x004d401901007387 */ /* 0x000fe80000100800 */
[----:B0-----:R-:W-:Y:S04]  /*54850*/  STL.64 [R1+0x5310], R6 ;  /* 0x0053100601007387 */ /* 0x001fe80000100a00 */
[----:B------:R0:W-:Y:S04]  /*54860*/  STL.64 [R1+0x5308], R4 ;  /* 0x0053080401007387 */ /* 0x0001e80000100a00 */
[----:B0-----:R-:W3:Y:S04]  /*54870*/  LDL.LU.64 R4, [R1+0x10] ;  /* 0x0000100001047983 */ /* 0x001ee80000300a00 */
[----:B------:R-:W4:Y:S04]  /*54880*/  LDL.64 R6, [R1+0x18] ;  /* 0x0000180001067983 */ /* 0x000f280000100a00 */
[----:B------:R-:W-:Y:S04]  /*54890*/  STL [R1+0x4d48], R3 ;  /* 0x004d480301007387 */ /* 0x000fe80000100800 */
[----:B------:R-:W2:Y:S04]  /*548a0*/  LDL.LU.64 R16, [R1+0x5540] ;  /* 0x0055400001107983 */ /* 0x000ea80000300a00 */
        /* <DEDUP_REMOVED lines=71> */
[----:B------:R-:W-:Y:S04]  /*54d20*/  STL.64 [R1+0x8a0], R16 ;  /* 0x0008a01001007387 */ /* 0x000fe80000100a00 */
[----:B------:R0:W-:Y:S04]  /*54d30*/  STL.64 [R1+0x8a8], R18 ;  /* 0x0008a81201007387 */ /* 0x0001e80000100a00 */
[----:B0-----:R-:W4:Y:S04]  /*54d40*/  LDL.LU.64 R18, [R1+0x5450] ;  /* 0x0054500001127983 */ /* 0x001f280000300a00 */
[----:B------:R-:W2:Y:S02]  /*54d50*/  LDL.LU.64 R16, [R1+0x5448] ;  /* 0x0054480001107983 */ /* 0x000ea40000300a00 */
[----:B--2---:R-:W-:-:S15]  /*54d60*/  HMMA.16816.F32 R20, R8, R16, R20 ;  /* 0x000000100814723c */ /* 0x004fde0000001814 */
[----:B------:R-:W-:-:S08]  /*54d70*/  NOP ;  /* 0x0000000000007918 */ /* 0x000fd00000000000 */
[----:B------:R-:W-:Y:S04]  /*54d80*/  STL.64 [R1+0x8c0], R20 ;  /* 0x0008c01401007387 */ /* 0x000fe80000100a00 */
[----:B------:R0:W-:Y:S04]  /*54d90*/  STL.64 [R1+0x8c8], R22 ;  /* 0x0008c81601007387 */ /* 0x0001e80000100a00 */
[----:B0-----:R-:W2:Y:S01]  /*54da0*/  LDL.LU.64 R22, [R1+0x5440] ;  /* 0x0054400001167983 */ /* 0x001ea20000300a00 */
[----:B---3--:R-:W-:Y:S03]  /*54db0*/  HMMA.16816.F32 R8, R8, R4, R12 ;  /* 0x000000040808723c */ /* 0x008fe6000000180c */
[----:B----4-:R0:W-:Y:S02]  /*54dc0*/  STL.64 [R1+0x5350], R18 ;  /* 0x0053501201007387 */ /* 0x0101e40000100a00 */
[----:B0-----:R-:W-:-:S02]  /*54dd0*/  IMAD.MOV.U32 R18, RZ, RZ, R26 ;  /* 0x000000ffff127224 */ /* 0x001fc400078e001a */
[----:B------:R-:W-:Y:S01]  /*54de0*/  IMAD.MOV.U32 R19, RZ, RZ, R27 ;  /* 0x000000ffff137224 */ /* 0x000fe200078e001b */
[----:B--2---:R-:W-:Y:S01]  /*54df0*/  MOV R16, R22 ;  /* 0x0000001600107202 */ /* 0x004fe20000000f00 */
[----:B------:R-:W-:Y:S01]  /*54e00*/  IMAD.MOV.U32 R17, RZ, RZ, R23 ;  /* 0x000000ffff117224 */ /* 0x000fe200078e0017 */
[----:B------:R-:W2:Y:S04]  /*54e10*/  LDL.LU R22, [R1+0x543c] ;  /* 0x00543c0001167983 */ /* 0x000ea80000300800 */
[----:B------:R-:W2:Y:S04]  /*54e20*/  LDL.LU R23, [R1+0x5438] ;  /* 0x0054380001177983 */ /* 0x000ea80000300800 */
[----:B------:R-:W3:Y:S04]  /*54e30*/  LDL.LU R26, [R1+0x5434] ;  /* 0x00543400011a7983 */ /* 0x000ee80000300800 */
[----:B------:R-:W3:Y:S04]  /*54e40*/  LDL.LU R27, [R1+0x5430] ;  /* 0x00543000011b7983 */ /* 0x000ee80000300800 */
[----:B------:R-:W3:Y:S04]  /*54e50*/  LDL.LU.64 R14, [R1+0x5428] ;  /* 0x00542800010e7983 */ /* 0x000ee80000300a00 */
[----:B------:R-:W3:Y:S04]  /*54e60*/  LDL.LU.64 R12, [R1+0x5420] ;  /* 0x00542000010c7983 */ /* 0x000ee80000300a00 */
[----:B------:R0:W-:Y:S04]  /*54e70*/  STL.64 [R1+0x8b0], R8 ;  /* 0x0008b00801007387 */ /* 0x0001e80000100a00 */
[----:B------:R1:W-:Y:S04]  /*54e80*/  STL.64 [R1+0x8b8], R10 ;  /* 0x0008b80a01007387 */ /* 0x0003e80000100a00 */
[----:B0-----:R-:W3:Y:S04]  /*54e90*/  LDL.LU R8, [R1+0x310] ;  /* 0x0003100001087983 */ /* 0x001ee80000300800 */
[----:B------:R-:W3:Y:S04]  /*54ea0*/  LDL.LU R9, [R1+0x314] ;  /* 0x0003140001097983 */ /* 0x000ee80000300800 */
[----:B-1----:R-:W3:Y:S04]  /*54eb0*/  LDL.LU R10, [R1+0x318] ;  /* 0x00031800010a7983 */ /* 0x002ee80000300800 */
[----:B------:R-:W3:Y:S04]  /*54ec0*/  LDL.LU R11, [R1+0x31c] ;  /* 0x00031c00010b7983 */ /* 0x000ee80000300800 */
[----:B------:R3:W-:Y:S02]  /*54ed0*/  STL.64 [R1+0x5320], R6 ;  /* 0x0053200601007387 */ /* 0x0007e40000100a00 */
[C---:B---3--:R-:W-:Y:S06]  /*54ee0*/  HMMA.16816.F32 R4, R12.reuse, R26, R8 ;  /* 0x0000001a0c04723c */ /* 0x048fec0000001808 */
[----:B--2---:R-:W-:Y:S01]  /*54ef0*/  HMMA.16816.F32 R8, R12, R22, R16 ;  /* 0x000000160c08723c */ /* 0x004fe20000001810 */
[----:B------:R-:W-:-:S15]  /*54f00*/  STL.64 [R1+0x5318], R26 ;  /* 0x0053181a01007387 */ /* 0x000fde0000100a00 */
[----:B------:R-:W-:-:S01]  /*54f10*/  NOP ;  /* 0x0000000000007918 */ /* 0x000fc20000000000 */
[----:B------:R0:W-:Y:S04]  /*54f20*/  STL.64 [R1+0x310], R4 ;  /* 0x0003100401007387 */ /* 0x0001e80000100a00 */
[----:B------:R1:W-:Y:S04]  /*54f30*/  STL.64 [R1+0x318], R6 ;  /* 0x0003180601007387 */ /* 0x0003e80000100a00 */
[----:B------:R2:W-:Y:S04]  /*54f40*/  STL.64 [R1+0x5338], R22 ;  /* 0x0053381601007387 */ /* 0x0005e80000100a00 */
[----:B0-----:R-:W3:Y:S04]  /*54f50*/  LDL.LU R4, [R1+0x6f0] ;  /* 0x0006f00001047983 */ /* 0x001ee80000300800 */
[----:B------:R-:W-:Y:S04]  /*54f60*/  STL.64 [R1+0x300], R8 ;  /* 0x0003000801007387 */ /* 0x000fe80000100a00 */
[----:B------:R-:W-:Y:S04]  /*54f70*/  STL.64 [R1+0x308], R10 ;  /* 0x0003080a01007387 */ /* 0x000fe80000100a00 */
[----:B------:R-:W3:Y:S04]  /*54f80*/  LDL.LU R5, [R1+0x6f4] ;  /* 0x0006f40001057983 */ /* 0x000ee80000300800 */
[----:B-1----:R-:W4:Y:S04]  /*54f90*/  LDL.LU R6, [R1+0x6f8] ;  /* 0x0006f80001067983 */ /* 0x002f280000300800 */
[----:B------:R-:W4:Y:S04]  /*54fa0*/  LDL.LU R7, [R1+0x6fc] ;  /* 0x0006fc0001077983 */ /* 0x000f280000300800 */
[----:B------:R-:W3:Y:S04]  /*54fb0*/  LDL.LU R20, [R1+0x700] ;  /* 0x0007000001147983 */ /* 0x000ee80000300800 */
[----:B------:R-:W3:Y:S04]  /*54fc0*/  LDL.LU R21, [R1+0x704] ;  /* 0x0007040001157983 */ /* 0x000ee80000300800 */
[----:B--2---:R-:W2:Y:S04]  /*54fd0*/  LDL.LU R22, [R1+0x708] ;  /* 0x0007080001167983 */ /* 0x004ea80000300800 */
[----:B------:R-:W2:Y:S04]  /*54fe0*/  LDL.LU R23, [R1+0x70c] ;  /* 0x00070c0001177983 */ /* 0x000ea80000300800 */
[----:B------:R-:W4:Y:S04]  /*54ff0*/  LDL.LU R16, [R1+0x710] ;  /* 0x0007100001107983 */ /* 0x000f280000300800 */
[----:B------:R-:W4:Y:S04]  /*55000*/  LDL.LU R17, [R1+0x714] ;  /* 0x0007140001117983 */ /* 0x000f280000300800 */
[----:B------:R-:W3:Y:S04]  /*55010*/  LDL.LU R18, [R1+0x718] ;  /* 0x0007180001127983 */ /* 0x000ee80000300800 */
[----:B------:R-:W3:Y:S04]  /*55020*/  LDL.LU R19, [R1+0x71c] ;  /* 0x00071c0001137983 */ /* 0x000ee80000300800 */
[----:B------:R-:W0:Y:S04]  /*55030*/  LDSM.16.MT88.4 R8, [R28+UR4+0x11000] ;  /* 0x011000041c08783b */ /* 0x000e280008004200 */
[----:B---3--:R1:W-:Y:S04]  /*55040*/  STL.64 [R1+0x5360], R18 ;  /* 0x0053601201007387 */ /* 0x0083e80000100a00 */
[----:B----4-:R3:W-:Y:S04]  /*55050*/  STL.64 [R1+0x5358], R16 ;  /* 0x0053581001007387 */ /* 0x0107e80000100a00 */
[----:B-1----:R-:W4:Y:S04]  /*55060*/  LDL R18, [R1+0x58] ;  /* 0x0000580001127983 */ /* 0x002f280000100800 */
[----:B------:R-:W4:Y:S04]  /*55070*/  LDL R19, [R1+0x5c] ;  /* 0x00005c0001137983 */ /* 0x000f280000100800 */
[----:B----4-:R1:W-:Y:S04]  /*55080*/  STL.64 [R1+0x5370], R18 ;  /* 0x0053701201007387 */ /* 0x0103e80000100a00 */
[----:B---3--:R-:W3:Y:S04]  /*55090*/  LDL.LU R16, [R1+0x730] ;  /* 0x0007300001107983 */ /* 0x008ee80000300800 */
[----:B------:R-:W3:Y:S04]  /*550a0*/  LDL.LU R17, [R1+0x734] ;  /* 0x0007340001117983 */ /* 0x000ee80000300800 */
[----:B-1----:R-:W4:Y:S04]  /*550b0*/  LDL.LU R18, [R1+0x738] ;  /* 0x0007380001127983 */ /* 0x002f280000300800 */
[----:B------:R-:W4:Y:S04]  /*550c0*/  LDL.LU R19, [R1+0x73c] ;  /* 0x00073c0001137983 */ /* 0x000f280000300800 */
[----:B----4-:R1:W-:Y:S04]  /*550d0*/  STL.64 [R1+0x5380], R18 ;  /* 0x0053801201007387 */ /* 0x0103e80000100a00 */
[----:B---3--:R-:W-:Y:S04]  /*550e0*/  STL.64 [R1+0x5378], R16 ;  /* 0x0053781001007387 */ /* 0x008fe80000100a00 */
[----:B-1----:R-:W3:Y:S04]  /*550f0*/  LDL R18, [R1+0x78] ;  /* 0x0000780001127983 */ /* 0x002ee80000100800 */
[----:B------:R-:W3:Y:S04]  /*55100*/  LDL R19, [R1+0x7c] ;  /* 0x00007c0001137983 */ /* 0x000ee80000100800 */
[----:B---3--:R-:W-:Y:S04]  /*55110*/  STL.64 [R1+0x5398], R18 ;  /* 0x0053981201007387 */ /* 0x008fe80000100a00 */
[----:B--2---:R1:W-:Y:S04]  /*55120*/  STL.64 [R1+0x5348], R22 ;  /* 0x0053481601007387 */ /* 0x0043e80000100a00 */
[----:B------:R2:W-:Y:S04]  /*55130*/  STL.64 [R1+0x5340], R20 ;  /* 0x0053401401007387 */ /* 0x0005e80000100a00 */
[----:B-1----:R-:W3:Y:S04]  /*55140*/  LDL.64 R22, [R1+0x48] ;  /* 0x0000480001167983 */ /* 0x002ee80000100a00 */
[----:B---3--:R1:W-:Y:S04]  /*55150*/  STL.64 [R1+0x5368], R22 ;  /* 0x0053681601007387 */ /* 0x0083e80000100a00 */
[----:B--2---:R-:W2:Y:S04]  /*55160*/  LDL.LU R20, [R1+0x720] ;  /* 0x0007200001147983 */ /* 0x004ea80000300800 */
[----:B------:R-:W2:Y:S04]  /*55170*/  LDL.LU R21, [R1+0x724] ;  /* 0x0007240001157983 */ /* 0x000ea80000300800 */
[----:B-1----:R-:W3:Y:S04]  /*55180*/  LDL.LU R22, [R1+0x728] ;  /* 0x0007280001167983 */ /* 0x002ee80000300800 */
[----:B------:R-:W3:Y:S04]  /*55190*/  LDL.LU R23, [R1+0x72c] ;  /* 0x00072c0001177983 */ /* 0x000ee80000300800 */
[----:B------:R-:W4:Y:S04]  /*551a0*/  LDL R18, [R1+0x88] ;  /* 0x0000880001127983 */ /* 0x000f280000100800 */
[----:B------:R-:W4:Y:S04]  /*551b0*/  LDL R19, [R1+0x8c] ;  /* 0x00008c0001137983 */ /* 0x000f280000100800 */
[----:B----4-:R-:W-:Y:S04]  /*551c0*/  STL.64 [R1+0x53b0], R18 ;  /* 0x0053b01201007387 */ /* 0x010fe80000100a00 */
[----:B------:R-:W4:Y:S04]  /*551d0*/  LDL R26, [R1+0x98] ;  /* 0x00009800011a7983 */ /* 0x000f280000100800 */
[----:B------:R-:W4:Y:S04]  /*551e0*/  LDL R27, [R1+0x9c] ;  /* 0x00009c00011b7983 */ /* 0x000f280000100800 */
[----:B----4-:R1:W-:Y:S04]  /*551f0*/  STL.64 [R1+0x53b8], R26 ;  /* 0x0053b81a01007387 */ /* 0x0103e80000100a00 */
[----:B------:R-:W4:Y:S04]  /*55200*/  LDL.LU R24, [R1+0x770] ;  /* 0x0007700001187983 */ /* 0x000f280000300800 */
[----:B------:R-:W4:Y:S04]  /*55210*/  LDL.LU R25, [R1+0x774] ;  /* 0x0007740001197983 */ /* 0x000f280000300800 */
[----:B-1----:R-:W2:Y:S04]  /*55220*/  LDL.LU R26, [R1+0x778] ;  /* 0x00077800011a7983 */ /* 0x002ea80000300800 */
[----:B------:R-:W2:Y:S04]  /*55230*/  LDL.LU R27, [R1+0x77c] ;  /* 0x00077c00011b7983 */ /* 0x000ea80000300800 */
[----:B--2---:R1:W-:Y:S04]  /*55240*/  STL.64 [R1+0x53c8], R26 ;  /* 0x0053c81a01007387 */ /* 0x0043e80000100a00 */
[----:B----4-:R2:W-:Y:S04]  /*55250*/  STL.64 [R1+0x53c0], R24 ;  /* 0x0053c01801007387 */ /* 0x0105e80000100a00 */
[----:B-1----:R-:W4:Y:S04]  /*55260*/  LDL R26, [R1+0xb8] ;  /* 0x0000b800011a7983 */ /* 0x002f280000100800 */
[----:B------:R-:W4:Y:S04]  /*55270*/  LDL R27, [R1+0xbc] ;  /* 0x0000bc00011b7983 */ /* 0x000f280000100800 */
[----:B----4-:R1:W-:Y:S04]  /*55280*/  STL.64 [R1+0x53e0], R26 ;  /* 0x0053e01a01007387 */ /* 0x0103e80000100a00 */
[----:B--2---:R-:W2:Y:S04]  /*55290*/  LDL.LU R24, [R1+0x790] ;  /* 0x0007900001187983 */ /* 0x004ea80000300800 */
[----:B------:R-:W2:Y:S04]  /*552a0*/  LDL.LU R25, [R1+0x794] ;  /* 0x0007940001197983 */ /* 0x000ea80000300800 */
[----:B-1----:R-:W4:Y:S04]  /*552b0*/  LDL.LU R26, [R1+0x798] ;  /* 0x00079800011a7983 */ /* 0x002f280000300800 */
[----:B------:R-:W4:Y:S04]  /*552c0*/  LDL.LU R27, [R1+0x79c] ;  /* 0x00079c00011b7983 */ /* 0x000f280000300800 */
[----:B----4-:R1:W-:Y:S04]  /*552d0*/  STL.64 [R1+0x53f0], R26 ;  /* 0x0053f01a01007387 */ /* 0x0103e80000100a00 */
[----:B--2---:R-:W-:Y:S04]  /*552e0*/  STL.64 [R1+0x53e8], R24 ;  /* 0x0053e81801007387 */ /* 0x004fe80000100a00 */
[----:B-1----:R-:W2:Y:S04]  /*552f0*/  LDL R26, [R1+0xd8] ;  /* 0x0000d800011a7983 */ /* 0x002ea80000100800 */
[----:B------:R-:W2:Y:S04]  /*55300*/  LDL R27, [R1+0xdc] ;  /* 0x0000dc00011b7983 */ /* 0x000ea80000100800 */
[----:B--2---:R1:W-:Y:S04]  /*55310*/  STL.64 [R1+0x5408], R26 ;  /* 0x0054081a01007387 */ /* 0x0043e80000100a00 */
[----:B------:R-:W2:Y:S04]  /*55320*/  LDL.LU R16, [R1+0x760] ;  /* 0x0007600001107983 */ /* 0x000ea80000300800 */
[----:B------:R-:W2:Y:S04]  /*55330*/  LDL.LU R17, [R1+0x764] ;  /* 0x0007640001117983 */ /* 0x000ea80000300800 */
[----:B------:R-:W4:Y:S04]  /*55340*/  LDL.LU R18, [R1+0x768] ;  /* 0x0007680001127983 */ /* 0x000f280000300800 */
[----:B------:R-:W4:Y:S04]  /*55350*/  LDL.LU R19, [R1+0x76c] ;  /* 0x00076c0001137983 */ /* 0x000f280000300800 */
[----:B-1----:R-:W3:Y:S04]  /*55360*/  LDL.64 R26, [R1+0x8] ;  /* 0x00000800011a7983 */ /* 0x002ee80000100a00 */
[----:B----4-:R-:W-:Y:S04]  /*55370*/  STL.64 [R1+0x53d8], R18 ;  /* 0x0053d81201007387 */ /* 0x010fe80000100a00 */
[----:B--2---:R1:W-:Y:S04]  /*55380*/  STL.64 [R1+0x53d0], R16 ;  /* 0x0053d01001007387 */ /* 0x0043e80000100a00 */
[----:B-1----:R-:W2:Y:S04]  /*55390*/  LDL.LU R16, [R1+0x780] ;  /* 0x0007800001107983 */ /* 0x002ea80000300800 */
[----:B------:R-:W2:Y:S04]  /*553a0*/  LDL.LU R17, [R1+0x784] ;  /* 0x0007840001117983 */ /* 0x000ea80000300800 */
[----:B------:R-:W4:Y:S04]  /*553b0*/  LDL.LU R18, [R1+0x788] ;  /* 0x0007880001127983 */ /* 0x000f280000300800 */
[----:B------:R-:W4:Y:S04]  /*553c0*/  LDL.LU R19, [R1+0x78c] ;  /* 0x00078c0001137983 */ /* 0x000f280000300800 */
        /* <DEDUP_REMOVED lines=10> */
[----:B------:R-:W2:Y:S04]  /*55470*/  LDL.LU R18, [R1+0x7b8] ;  /* 0x0007b80001127983 */ /* 0x000ea80000300800 */
[----:B------:R-:W2:Y:S04]  /*55480*/  LDL.LU R19, [R1+0x7bc] ;  /* 0x0007bc0001137983 */ /* 0x000ea80000300800 */
[----:B---3--:R-:W-:Y:S04]  /*55490*/  STL.64 [R1+0x5390], R22 ;  /* 0x0053901601007387 */ /* 0x008fe80000100a00 */
[----:B------:R1:W-:Y:S04]  /*554a0*/  STL.64 [R1+0x5388], R20 ;  /* 0x0053881401007387 */ /* 0x0003e80000100a00 */
[----:B-1----:R-:W3:Y:S04]  /*554b0*/  LDL.LU R20, [R1+0x740] ;  /* 0x0007400001147983 */ /* 0x002ee80000300800 */
[----:B------:R-:W3:Y:S04]  /*554c0*/  LDL.LU R21, [R1+0x744] ;  /* 0x0007440001157983 */ /* 0x000ee80000300800 */
[----:B------:R-:W4:Y:S04]  /*554d0*/  LDL.LU R22, [R1+0x748] ;  /* 0x0007480001167983 */ /* 0x000f280000300800 */
[----:B------:R-:W4:Y:S01]  /*554e0*/  LDL.LU R23, [R1+0x74c] ;  /* 0x00074c0001177983 */ /* 0x000f220000300800 */
[----:B------:R-:W-:-:S02]  /*554f0*/  IMAD.MOV.U32 R2, RZ, RZ, R26 ;  /* 0x000000ffff027224 */ /* 0x000fc400078e001a */
[----:B------:R-:W-:Y:S01]  /*55500*/  IMAD.MOV.U32 R0, RZ, RZ, R27 ;  /* 0x000000ffff007224 */ /* 0x000fe200078e001b */
[C---:B--2---:R-:W-:Y:S01]  /*55510*/  HMMA.16816.F32 R16, R12.reuse, R26, R16 ;  /* 0x0000001a0c10723c */ /* 0x044fe20000001810 */
[----:B----4-:R-:W-:Y:S04]  /*55520*/  STL.64 [R1+0x53a8], R22 ;  /* 0x0053a81601007387 */ /* 0x010fe80000100a00 */
[----:B---3--:R1:W-:Y:S04]  /*55530*/  STL.64 [R1+0x53a0], R20 ;  /* 0x0053a01401007387 */ /* 0x0083e80000100a00 */
[----:B-1----:R-:W2:Y:S04]  /*55540*/  LDL.LU R20, [R1+0x750] ;  /* 0x0007500001147983 */ /* 0x002ea80000300800 */
[----:B------:R-:W2:Y:S04]  /*55550*/  LDL.LU R21, [R1+0x754] ;  /* 0x0007540001157983 */ /* 0x000ea80000300800 */
[----:B------:R-:W2:Y:S04]  /*55560*/  LDL.LU R22, [R1+0x758] ;  /* 0x0007580001167983 */ /* 0x000ea80000300800 */
[----:B------:R-:W2:Y:S04]  /*55570*/  LDL.LU R23, [R1+0x75c] ;  /* 0x00075c0001177983 */ /* 0x000ea80000300800 */
[----:B------:R1:W-:Y:S04]  /*55580*/  STL.64 [R1+0x5330], R6 ;  /* 0x0053300601007387 */ /* 0x0003e80000100a00 */
[----:B------:R-:W-:Y:S04]  /*55590*/  STL.64 [R1+0x5328], R4 ;  /* 0x0053280401007387 */ /* 0x000fe80000100a00 */
[----:B-1----:R-:W3:Y:S04]  /*555a0*/  LDL.64 R6, [R1+0x38] ;  /* 0x0000380001067983 */ /* 0x002ee80000100a00 */
[----:B0-----:R0:W-:Y:S04]  /*555b0*/  STL.64 [R1+0x5200], R10 ;  /* 0x0052000a01007387 */ /* 0x0011e80000100a00 */
[----:B------:R-:W-:Y:S04]  /*555c0*/  STL.64 [R1+0x51f8], R8 ;  /* 0x0051f80801007387 */ /* 0x000fe80000100a00 */
[----:B0-----:R-:W4:Y:S04]  /*555d0*/  LDL.64 R10, [R1+0xc8] ;  /* 0x0000c800010a7983 */ /* 0x001f280000100a00 */
[----:B------:R-:W-:Y:S04]  /*555e0*/  STL.64 [R1+0xd10], R16 ;  /* 0x000d101001007387 */ /* 0x000fe80000100a00 */
[----:B------:R0:W-:Y:S04]  /*555f0*/  STL.64 [R1+0xd18], R18 ;  /* 0x000d181201007387 */ /* 0x0001e80000100a00 */
[----:B0-----:R-:W2:Y:S04]  /*55600*/  LDL.LU.64 R18, [R1+0x5418] ;  /* 0x0054180001127983 */ /* 0x001ea80000300a00 */
[----:B------:R-:W2:Y:S04]  /*55610*/  LDL.LU.64 R16, [R1+0x5410] ;  /* 0x0054100001107983 */ /* 0x000ea80000300a00 */
[----:B------:R-:W2:Y:S02]  /*55620*/  LDL.LU.64 R26, [R1+0x5408] ;  /* 0x00540800011a7983 */ /* 0x000ea40000300a00 */
[----:B--2---:R-:W-:Y:S02]  /*55630*/  HMMA.16816.F32 R24, R12, R26, R16 ;  /* 0x0000001a0c18723c */ /* 0x004fe40000001810 */
[----:B------:R-:W2:Y:S04]  /*55640*/  LDL.LU.64 R18, [R1+0x5400] ;  /* 0x0054000001127983 */ /* 0x000ea80000300a00 */
[----:B------:R-:W2:-:S15]  /*55650*/  LDL.LU.64 R16, [R1+0x53f8] ;  /* 0x0053f80001107983 */ /* 0x000e9e0000300a00 */
[----:B------:R-:W-:-:S02]  /*55660*/  NOP ;  /* 0x0000000000007918 */ /* 0x000fc40000000000 */
[----:B------:R-:W-:Y:S04]  /*55670*/  STL.64 [R1+0xd00], R24 ;  /* 0x000d001801007387 */ /* 0x000fe80000100a00 */
[----:B------:R0:W-:Y:S04]  /*55680*/  STL.64 [R1+0xd08], R26 ;  /* 0x000d081a01007387 */ /* 0x0001e80000100a00 */
[----:B0-----:R-:W4:Y:S04]  /*55690*/  LDL.LU.64 R26, [R1+0x53f0] ;  /* 0x0053f000011a7983 */ /* 0x001f280000300a00 */
[----:B------:R-:W4:Y:S02]  /*556a0*/  LDL.LU.64 R24, [R1+0x53e8] ;  /* 0x0053e80001187983 */ /* 0x000f240000300a00 */
[----:B----4-:R-:W-:-:S15]  /*556b0*/  HMMA.16816.F32 R24, R12, R10, R24 ;  /* 0x0000000a0c18723c */ /* 0x010fde0000001818 */
[----:B------:R-:W-:-:S08]  /*556c0*/  NOP ;  /* 0x0000000000007918 */ /* 0x000fd00000000000 */
[----:B------:R-:W-:Y:S04]  /*556d0*/  STL.64 [R1+0xcf0], R24 ;  /* 0x000cf01801007387 */ /* 0x000fe80000100a00 */
[----:B------:R0:W-:Y:S04]  /*556e0*/  STL.64 [R1+0xcf8], R26 ;  /* 0x000cf81a01007387 */ /* 0x0001e80000100a00 */
[----:B0-----:R-:W2:Y:S04]  /*556f0*/  LDL.LU.64 R26, [R1+0x53e0] ;  /* 0x0053e000011a7983 */ /* 0x001ea80000300a00 */
[----:B------:R0:W-:Y:S04]  /*55700*/  STL.64 [R1+0x52d8], R10 ;  /* 0x0052d80a01007387 */ /* 0x0001e80000100a00 */
[----:B0-----:R-:W4:Y:S04]  /*55710*/  LDL R10, [R1+0xa8] ;  /* 0x0000a800010a7983 */ /* 0x001f280000100800 */
[----:B------:R-:W4:Y:S01]  /*55720*/  LDL R11, [R1+0xac] ;  /* 0x0000ac00010b7983 */ /* 0x000f220000100800 */
[----:B--2---:R-:W-:Y:S03]  /*55730*/  HMMA.16816.F32 R24, R12, R26, R16 ;  /* 0x0000001a0c18723c */ /* 0x004fe60000001810 */
[----:B------:R-:W2:Y:S04]  /*55740*/  LDL.LU.64 R18, [R1+0x53d8] ;  /* 0x0053d80001127983 */ /* 0x000ea80000300a00 */
[----:B------:R-:W2:-:S15]  /*55750*/  LDL.LU.64 R16, [R1+0x53d0] ;  /* 0x0053d00001107983 */ /* 0x000e9e0000300a00 */
[----:B------:R-:W-:-:S01]  /*55760*/  NOP ;  /* 0x0000000000007918 */ /* 0x000fc20000000000 */
[----:B------:R-:W-:Y:S04]  /*55770*/  STL.64 [R1+0xce0], R24 ;  /* 0x000ce01801007387 */ /* 0x000fe80000100a00 */
[----:B------:R0:W-:Y:S04]  /*55780*/  STL.64 [R1+0xce8], R26 ;  /* 0x000ce81a01007387 */ /* 0x0001e80000100a00 */
[----:B0-----:R-:W4:Y:S04]  /*55790*/  LDL.LU.64 R26, [R1+0x53c8] ;  /* 0x0053c800011a7983 */ /* 0x001f280000300a00 */
[----:B------:R-:W4:Y:S02]  /*557a0*/  LDL.LU.64 R24, [R1+0x53c0] ;  /* 0x0053c00001187983 */ /* 0x000f240000300a00 */
[----:B----4-:R-:W-:Y:S02]  /*557b0*/  HMMA.16816.F32 R8, R12, R10, R24 ;  /* 0x0000000a0c08723c */ /* 0x010fe40000001818 */
[----:B------:R-:W2:-:S15]  /*557c0*/  LDL.LU.64 R26, [R1+0x53b8] ;  /* 0x0053b800011a7983 */ /* 0x000e9e0000300a00 */
[----:B------:R-:W-:-:S06]  /*557d0*/  NOP ;  /* 0x0000000000007918 */ /* 0x000fcc0000000000 */
[----:B------:R-:W-:Y:S04]  /*557e0*/  STL.64 [R1+0xcd0], R8 ;  /* 0x000cd00801007387 */ /* 0x000fe80000100a00 */
[----:B------:R0:W-:Y:S04]  /*557f0*/  STL.64 [R1+0xcd8], R10 ;  /* 0x000cd80a01007387 */ /* 0x0001e80000100a00 */
[----:B0-----:R-:W4:Y:S01]  /*55800*/  LDL.64 R10, [R1+0xd8] ;  /* 0x0000d800010a7983 */ /* 0x001f220000100a00 */
[C---:B--2---:R-:W-:Y:S03]  /*55810*/  HMMA.16816.F32 R24, R12.reuse, R26, R16 ;  /* 0x0000001a0c18723c */ /* 0x044fe60000001810 */
[----:B----4-:R0:W-:Y:S04]  /*55820*/  STL.64 [R1+0x52e8], R10 ;  /* 0x0052e80a01007387 */ /* 0x0101e80000100a00 */
[----:B0-----:R-:W2:Y:S04]  /*55830*/  LDL R10, [R1+0x68] ;  /* 0x00006800010a7983 */ /* 0x001ea80000100800 */
[----:B------:R-:W2:Y:S04]  /*55840*/  LDL R11, [R1+0x6c] ;  /* 0x00006c00010b7983 */ /* 0x000ea80000100800 */
[----:B------:R-:W4:Y:S08]  /*55850*/  LDL.LU.64 R18, [R1+0x53b0] ;  /* 0x0053b00001127983 */ /* 0x000f300000300a00 */
[----:B------:R0:W-:Y:S04]  /*55860*/  STL.64 [R1+0xcc0], R24 ;  /* 0x000cc01801007387 */ /* 0x0001e80000100a00 */
[----:B------:R1:W-:Y:S04]  /*55870*/  STL.64 [R1+0xcc8], R26 ;  /* 0x000cc81a01007387 */ /* 0x0003e80000100a00 */
[----:B0-----:R-:W3:Y:S04]  /*55880*/  LDL.LU R24, [R1+0x2f0] ;  /* 0x0002f00001187983 */ /* 0x001ee80000300800 */
[----:B------:R-:W3:Y:S04]  /*55890*/  LDL.LU R25, [R1+0x2f4] ;  /* 0x0002f40001197983 */ /* 0x000ee80000300800 */
[----:B-1----:R-:W3:Y:S04]  /*558a0*/  LDL.LU R26, [R1+0x2f8] ;  /* 0x0002f800011a7983 */ /* 0x002ee80000300800 */
[----:B------:R-:W3:Y:S01]  /*558b0*/  LDL.LU R27, [R1+0x2fc] ;  /* 0x0002fc00011b7983 */ /* 0x000ee20000300800 */
[----:B----4-:R-:W-:Y:S03]  /*558c0*/  HMMA.16816.F32 R16, R12, R18, R20 ;  /* 0x000000120c10723c */ /* 0x010fe60000001814 */
[----:B------:R-:W4:Y:S04]  /*558d0*/  LDL.LU.64 R22, [R1+0x53a8] ;  /* 0x0053a80001167983 */ /* 0x000f280000300a00 */
[----:B------:R-:W4:-:S15]  /*558e0*/  LDL.LU.64 R20, [R1+0x53a0] ;  /* 0x0053a00001147983 */ /* 0x000f1e0000300a00 */
[----:B------:R-:W-:-:S01]  /*558f0*/  NOP ;  /* 0x0000000000007918 */ /* 0x000fc20000000000 */
[----:B------:R-:W-:Y:S04]  /*55900*/  STL.64 [R1+0xcb0], R16 ;  /* 0x000cb01001007387 */ /* 0x000fe80000100a00 */
[----:B------:R0:W-:Y:S04]  /*55910*/  STL.64 [R1+0xcb8], R18 ;  /* 0x000cb81201007387 */ /* 0x0001e80000100a00 */
[----:B0-----:R-:W4:Y:S02]  /*55920*/  LDL.LU.64 R18, [R1+0x5398] ;  /* 0x0053980001127983 */ /* 0x001f240000300a00 */
[----:B----4-:R-:W-:Y:S02]  /*55930*/  HMMA.16816.F32 R16, R12, R18, R20 ;  /* 0x000000120c10723c */ /* 0x010fe40000001814 */
[----:B------:R-:W4:Y:S04]  /*55940*/  LDL.LU.64 R22, [R1+0x5390] ;  /* 0x0053900001167983 */ /* 0x000f280000300a00 */
[----:B------:R-:W4:-:S15]  /*55950*/  LDL.LU.64 R20, [R1+0x5388] ;  /* 0x0053880001147983 */ /* 0x000f1e0000300a00 */
[----:B------:R-:W-:-:S02]  /*55960*/  NOP ;  /* 0x0000000000007918 */ /* 0x000fc40000000000 */
[----:B------:R-:W-:Y:S04]  /*55970*/  STL.64 [R1+0xca0], R16 ;  /* 0x000ca01001007387 */ /* 0x000fe80000100a00 */
[----:B------:R0:W-:Y:S04]  /*55980*/  STL.64 [R1+0xca8], R18 ;  /* 0x000ca81201007387 */ /* 0x0001e80000100a00 */
[----:B0-----:R-:W2:Y:S04]  /*55990*/  LDL.LU.64 R18, [R1+0x5380] ;  /* 0x0053800001127983 */ /* 0x001ea80000300a00 */
[----:B------:R-:W2:Y:S02]  /*559a0*/  LDL.LU.64 R16, [R1+0x5378] ;  /* 0x0053780001107983 */ /* 0x000ea40000300a00 */
[----:B--2---:R-:W-:Y:S02]  /*559b0*/  HMMA.16816.F32 R8, R12, R10, R16 ;  /* 0x0000000a0c08723c */ /* 0x004fe40000001810 */
[----:B------:R-:W4:-:S15]  /*559c0*/  LDL.LU.64 R18, [R1+0x5370] ;  /* 0x0053700001127983 */ /* 0x000f1e0000300a00 */
[----:B------:R-:W-:-:S06]  /*559d0*/  NOP ;  /* 0x0000000000007918 */ /* 0x000fcc0000000000 */
[----:B------:R-:W-:Y:S04]  /*559e0*/  STL.64 [R1+0xc90], R8 ;  /* 0x000c900801007387 */ /* 0x000fe80000100a00 */
[----:B------:R0:W-:Y:S02]  /*559f0*/  STL.64 [R1+0xc98], R10 ;  /* 0x000c980a01007387 */ /* 0x0001e40000100a00 */
[----:B0-----:R-:W-:Y:S02]  /*55a00*/  IMAD.MOV.U32 R10, RZ, RZ, R2 ;  /* 0x000000ffff0a7224 */ /* 0x001fe400078e0002 */
[----:B------:R-:W-:-:S05]  /*55a10*/  IMAD.MOV.U32 R11, RZ, RZ, R0 ;  /* 0x000000ffff0b7224 */ /* 0x000fca00078e0000 */
[----:B------:R0:W-:Y:S04]  /*55a20*/  STL.64 [R1+0x5300], R10 ;  /* 0x0053000a01007387 */ /* 0x0001e80000100a00 */
[----:B------:R-:W2:Y:S04]  /*55a30*/  LDL.LU R8, [R1+0x1a0] ;  /* 0x0001a00001087983 */ /* 0x000ea80000300800 */
[----:B------:R-:W2:Y:S04]  /*55a40*/  LDL.LU R9, [R1+0x1a4] ;  /* 0x0001a40001097983 */ /* 0x000ea80000300800 */
[----:B0-----:R-:W2:Y:S04]  /*55a50*/  LDL.LU R10, [R1+0x1a8] ;  /* 0x0001a800010a7983 */ /* 0x001ea80000300800 */
[----:B------:R-:W2:Y:S01]  /*55a60*/  LDL.LU R11, [R1+0x1ac] ;  /* 0x0001ac00010b7983 */ /* 0x000ea20000300800 */
[----:B----4-:R-:W-:Y:S03]  /*55a70*/  HMMA.16816.F32 R16, R12, R18, R20 ;  /* 0x000000120c10723c */ /* 0x010fe60000001814 */
[----:B------:R-:W4:-:S15]  /*55a80*/  LDL.LU.64 R22, [R1+0x5368] ;  /* 0x0053680001167983 */ /* 0x000f1e0000300a00 */
[----:B------:R-:W-:-:S05]  /*55a90*/  NOP ;  /* 0x0000000000007918 */ /* 0x000fca0000000000 */
[----:B------:R-:W-:Y:S04]  /*55aa0*/  STL.64 [R1+0xc80], R16 ;  /* 0x000c801001007387 */ /* 0x000fe80000100a00 */
[----:B------:R0:W-:Y:S04]  /*55ab0*/  STL.64 [R1+0xc88], R18 ;  /* 0x000c881201007387 */ /* 0x0001e80000100a00 */
[----:B0-----:R-:W3:Y:S04]  /*55ac0*/  LDL.LU.64 R18, [R1+0x5360] ;  /* 0x0053600001127983 */ /* 0x001ee80000300a00 */
[----:B------:R-:W3:Y:S01]  /*55ad0*/  LDL.LU.64 R16, [R1+0x5358] ;  /* 0x0053580001107983 */ /* 0x000ee20000300a00 */
[----:B----4-:R-:W-:Y:S01]  /*55ae0*/  IMAD.MOV.U32 R3, RZ, RZ, R23 ;  /* 0x000000ffff037224 */ /* 0x010fe200078e0017 */
[----:B---3--:R-:W-:-:S15]  /*55af0*/  HMMA.16816.F32 R16, R12, R22, R16 ;  /* 0x000000160c10723c */ /* 0x008fde0000001810 */
[----:B------:R-:W-:-:S08]  /*55b00*/  NOP ;  /* 0x0000000000007918 */ /* 0x000fd00000000000 */
[----:B------:R0:W-:Y:S04]  /*55b10*/  STL.64 [R1+0xc70], R16 ;  /* 0x000c701001007387 */ /* 0x0001e80000100a00 */
[----:B------:R1:W-:Y:S01]  /*55b20*/  STL.64 [R1+0xc78], R18 ;  /* 0x000c781201007387 */ /* 0x0003e20000100a00 */
[----:B0-----:R-:W-:-:S03]  /*55b30*/  IMAD.MOV.U32 R16, RZ, RZ, R22 ;  /* 0x000000ffff107224 */ /* 0x001fc600078e0016 */
[----:B-1----:R-:W3:Y:S04]  /*55b40*/  LDL.LU.64 R18, [R1+0x5350] ;  /* 0x0053500001127983 */ /* 0x002ee80000300a00 */
[----:B------:R-:W4:Y:S04]  /*55b50*/  LDL.LU.64 R22, [R1+0x5348] ;  /* 0x0053480001167983 */ /* 0x000f280000300a00 */
[----:B------:R-:W4:Y:S01]  /*55b60*/  LDL.LU.64 R20, [R1+0x5340] ;  /* 0x0053400001147983 */ /* 0x000f220000300a00 */
[----:B------:R-:W-:Y:S01]  /*55b70*/  MOV R17, R7 ;  /* 0x0000000700117202 */ /* 0x000fe20000000f00 */
[----:B----4-:R-:W-:-:S15]  /*55b80*/  HMMA.16816.F32 R20, R12, R6, R20 ;  /* 0x000000060c14723c */ /* 0x010fde0000001814 */
[----:B------:R-:W-:-:S08]  /*55b90*/  NOP ;  /* 0x0000000000007918 */ /* 0x000fd00000000000 */
[----:B------:R0:W-:Y:S04]  /*55ba0*/  STL.64 [R1+0xc60], R20 ;  /* 0x000c601401007387 */ /* 0x0001e80000100a00 */
[----:B------:R1:W-:Y:S01]  /*55bb0*/  STL.64 [R1+0xc68], R22 ;  /* 0x000c681601007387 */ /* 0x0003e20000100a00 */
[----:B0-----:R-:W-:-:S03]  /*55bc0*/  IMAD.MOV.U32 R20, RZ, RZ, R6 ;  /* 0x000000ffff147224 */ /* 0x001fc600078e0006 */
[----:B-1----:R-:W4:Y:S04]  /*55bd0*/  LDL.LU.64 R22, [R1+0x5338] ;  /* 0x0053380001167983 */ /* 0x002f280000300a00 */
[----:B------:R-:W3:Y:S04]  /*55be0*/  LDL.LU.64 R6, [R1+0x5330] ;  /* 0x0053300001067983 */ /* 0x000ee80000300a00 */
[----:B------:R-:W3:Y:S02]  /*55bf0*/  LDL.LU.64 R4, [R1+0x5328] ;  /* 0x0053280001047983 */ /* 0x000ee40000300a00 */
[----:B---3--:R-:W-:-:S15]  /*55c00*/  HMMA.16816.F32 R4, R12, R18, R4 ;  /* 0x000000120c04723c */ /* 0x008fde0000001804 */
[----:B------:R-:W-:-:S08]  /*55c10*/  NOP ;  /* 0x0000000000007918 */ /* 0x000fd00000000000 */
[----:B------:R-:W-:Y:S04]  /*55c20*/  STL.64 [R1+0xc50], R4 ;  /* 0x000c500401007387 */ /* 0x000fe80000100a00 */
[----:B------:R0:W-:Y:S04]  /*55c30*/  STL.64 [R1+0xc58], R6 ;  /* 0x000c580601007387 */ /* 0x0001e80000100a00 */
[----:B0-----:R-:W3:Y:S04]  /*55c40*/  LDL.LU.64 R6, [R1+0x5320] ;  /* 0x0053200001067983 */ /* 0x001ee80000300a00 */
[----:B------:R-:W-:Y:S04]  /*55c50*/  STL.64 [R1+0x52d0], R18 ;  /* 0x0052d01201007387 */ /* 0x000fe80000100a00 */
[----:B------:R0:W-:Y:S04]  /*55c60*/  STL.64 [R1+0x52e0], R16 ;  /* 0x0052e01001007387 */ /* 0x0001e80000100a00 */
[----:B0-----:R-:W2:Y:S04]  /*55c70*/  LDL.LU R16, [R1+0x540] ;  /* 0x0005400001107983 */ /* 0x001ea80000300800 */
[----:B------:R-:W2:Y:S04]  /*55c80*/  LDL.LU R17, [R1+0x544] ;  /* 0x0005440001117983 */ /* 0x000ea80000300800 */
[----:B------:R-:W4:Y:S04]  /*55c90*/  LDL.LU R18, [R1+0x548] ;  /* 0x0005480001127983 */ /* 0x000f280000300800 */
[----:B------:R-:W4:Y:S01]  /*55ca0*/  LDL.LU R19, [R1+0x54c] ;  /* 0x00054c0001137983 */ /* 0x000f220000300800 */
[----:B---3--:R-:W-:Y:S06]  /*55cb0*/  HMMA.16816.F32 R12, R12, R6, R24 ;  /* 0x000000060c0c723c */ /* 0x008fec0000001818 */
[----:B------:R-:W-:-:S02]  /*55cc0*/  IMAD.MOV.U32 R2, RZ, RZ, R6 ;  /* 0x000000ffff027224 */ /* 0x000fc400078e0006 */
[----:B------:R-:W-:Y:S01]  /*55cd0*/  IMAD.MOV.U32 R0, RZ, RZ, R7 ;  /* 0x000000ffff007224 */ /* 0x000fe200078e0007 */
[----:B----4-:R-:W-:Y:S04]  /*55ce0*/  STL.64 [R1+0x52f8], R18 ;  /* 0x0052f81201007387 */ /* 0x010fe80000100a00 */
[----:B--2---:R0:W-:Y:S04]  /*55cf0*/  STL.64 [R1+0x52f0], R16 ;  /* 0x0052f01001007387 */ /* 0x0041e80000100a00 */
[----:B0-----:R-:W2:Y:S04]  /*55d00*/  LDL.LU R16, [R1+0x550] ;  /* 0x0005500001107983 */ /* 0x001ea80000300800 */
[----:B------:R-:W2:Y:S04]  /*55d10*/  LDL.LU R17, [R1+0x554] ;  /* 0x0005540001117983 */ /* 0x000ea80000300800 */
[----:B------:R-:W2:Y:S04]  /*55d20*/  LDL.LU R18, [R1+0x558] ;  /* 0x0005580001127983 */ /* 0x000ea80000300800 */
[----:B------:R-:W2:Y:S04]  /*55d30*/  LDL.LU R19, [R1+0x55c] ;  /* 0x00055c0001137983 */ /* 0x000ea80000300800 */
[----:B------:R-:W3:Y:S04]  /*55d40*/  LDL.LU.64 R26, [R1+0x5318] ;  /* 0x00531800011a7983 */ /* 0x000ee80000300a00 */
[----:B------:R0:W-:Y:S04]  /*55d50*/  STL.64 [R1+0x710], R12 ;  /* 0x0007100c01007387 */ /* 0x0001e80000100a00 */
[----:B------:R1:W-:Y:S04]  /*55d60*/  STL.64 [R1+0x718], R14 ;  /* 0x0007180e01007387 */ /* 0x0003e80000100a00 */
[----:B------:R-:W3:Y:S04]  /*55d70*/  LDL.LU.64 R6, [R1+0x5310] ;  /* 0x0053100001067983 */ /* 0x000ee80000300a00 */
[----:B------:R-:W3:Y:S04]  /*55d80*/  LDL.LU.64 R4, [R1+0x5308] ;  /* 0x0053080001047983 */ /* 0x000ee80000300a00 */
[----:B0-----:R-:W4:Y:S04]  /*55d90*/  LDL.LU R12, [R1+0x190] ;  /* 0x00019000010c7983 */ /* 0x001f280000300800 */
[----:B------:R-:W4:Y:S04]  /*55da0*/  LDL.LU R13, [R1+0x194] ;  /* 0x00019400010d7983 */ /* 0x000f280000300800 */
[----:B-1----:R-:W4:Y:S04]  /*55db0*/  LDL.LU R14, [R1+0x198] ;  /* 0x00019800010e7983 */ /* 0x002f280000300800 */
[----:B------:R-:W4:Y:S01]  /*55dc0*/  LDL.LU R15, [R1+0x19c] ;  /* 0x00019c00010f7983 */ /* 0x000f220000300800 */
[----:B---3--:R-:W-:-:S15]  /*55dd0*/  HMMA.16816.F32 R8, R4, R26, R8 ;  /* 0x0000001a0408723c */ /* 0x008fde0000001808 */
[----:B------:R-:W-:-:S08]  /*55de0*/  NOP ;  /* 0x0000000000007918 */ /* 0x000fd00000000000 */
[----:B------:R-:W-:Y:S04]  /*55df0*/  STL.64 [R1+0x700], R8 ;  /* 0x0007000801007387 */ /* 0x000fe80000100a00 */
[----:B------:R0:W-:Y:S04]  /*55e00*/  STL.64 [R1+0x708], R10 ;  /* 0x0007080a01007387 */ /* 0x0001e80000100a00 */
[----:B0-----:R-:W2:Y:S01]  /*55e10*/  LDL.LU.64 R10, [R1+0x5300] ;  /* 0x00530000010a7983 */ /* 0x001ea20000300a00 */
[C---:B----4-:R-:W-:Y:S03]  /*55e20*/  HMMA.16816.F32 R12, R4.reuse, R22, R12 ;  /* 0x00000016040c723c */ /* 0x050fe6000000180c */
[----:B------:R0:W-:Y:S04]  /*55e30*/  STL.64 [R1+0x5218], R26 ;  /* 0x0052181a01007387 */ /* 0x0001e80000100a00 */
[----:B------:R-:W3:Y:S04]  /*55e40*/  LDL.LU R24, [R1+0x530] ;  /* 0x0005300001187983 */ /* 0x000ee80000300800 */
[----:B------:R-:W3:Y:S04]  /*55e50*/  LDL.LU R25, [R1+0x534] ;  /* 0x0005340001197983 */ /* 0x000ee80000300800 */
[----:B0-----:R-:W3:Y:S04]  /*55e60*/  LDL.LU R26, [R1+0x538] ;  /* 0x00053800011a7983 */ /* 0x001ee80000300800 */
[----:B------:R-:W3:Y:S04]  /*55e70*/  LDL.LU R27, [R1+0x53c] ;  /* 0x00053c00011b7983 */ /* 0x000ee80000300800 */
[----:B------:R-:W-:Y:S04]  /*55e80*/  STL [R1+0x51d0], R22 ;  /* 0x0051d01601007387 */ /* 0x000fe80000100800 */
[----:B------:R-:W-:Y:S04]  /*55e90*/  STL [R1+0x51cc], R23 ;  /* 0x0051cc1701007387 */ /* 0x000fe80000100800 */
[----:B------:R-:W-:Y:S04]  /*55ea0*/  STL.64 [R1+0x6f0], R12 ;  /* 0x0006f00c01007387 */ /* 0x000fe80000100a00 */
[----:B------:R-:W-:Y:S04]  /*55eb0*/  STL.64 [R1+0x6f8], R14 ;  /* 0x0006f80e01007387 */ /* 0x000fe80000100a00 */
[----:B------:R-:W0:Y:S04]  /*55ec0*/  LDSM.16.MT88.4 R12, [R28+UR4+0x11080] ;  /* 0x011080041c0c783b */ /* 0x000e280008004200 */
[----:B0-----:R-:W-:Y:S04]  /*55ed0*/  STL.64 [R1+0x50b8], R14 ;  /* 0x0050b80e01007387 */ /* 0x001fe80000100a00 */
[----:B------:R-:W-:Y:S04]  /*55ee0*/  STL.64 [R1+0x50b0], R12 ;  /* 0x0050b00c01007387 */ /* 0x000fe80000100a00 */
[----:B------:R-:W-:Y:S01]  /*55ef0*/  STL [R1+0x4bd8], R28 ;  /* 0x004bd81c01007387 */ /* 0x000fe20000100800 */
[----:B--2---:R-:W-:Y:S03]  /*55f00*/  HMMA.16816.F32 R8, R4, R10, R16 ;  /* 0x0000000a0408723c */ /* 0x004fe60000001810 */
[----:B------:R-:W2:Y:S04]  /*55f10*/  LDL.LU.64 R18, [R1+0x52f8] ;  /* 0x0052f80001127983 */ /* 0x000ea80000300a00 */
[----:B------:R-:W2:-:S15]  /*55f20*/  LDL.LU.64 R16, [R1+0x52f0] ;  /* 0x0052f00001107983 */ /* 0x000e9e0000300a00 */
[----:B------:R-:W-:-:S01]  /*55f30*/  NOP ;  /* 0x0000000000007918 */ /* 0x000fc20000000000 */
[----:B------:R-:W-:Y:S04]  /*55f40*/  STL.64 [R1+0x9e0], R8 ;  /* 0x0009e00801007387 */ /* 0x000fe80000100a00 */
[----:B------:R0:W-:Y:S04]  /*55f50*/  STL.64 [R1+0x9e8], R10 ;  /* 0x0009e80a01007387 */ /* 0x0001e80000100a00 */
[----:B0-----:R-:W2:Y:S01]  /*55f60*/  LDL.LU.64 R10, [R1+0x52e8] ;  /* 0x0052e800010a7983 */ /* 0x001ea20000300a00 */
[----:B------:R-:W-:Y:S02]  /*55f70*/  IMAD.MOV.U32 R14, RZ, RZ, R2 ;  /* 0x000000ffff0e7224 */ /* 0x000fe400078e0002 */
[----:B------:R-:W-:Y:S01]  /*55f80*/  IMAD.MOV.U32 R15, RZ, RZ, R0 ;  /* 0x000000ffff0f7224 */ /* 0x000fe200078e0000 */
[----:B--2---:R-:W-:Y:S06]  /*55f90*/  HMMA.16816.F32 R16, R4, R10, R16 ;  /* 0x0000000a0410723c */ /* 0x004fec0000001810 */
[----:B------:R-:W-:-:S02]  /*55fa0*/  IMAD.MOV.U32 R2, RZ, RZ, R10 ;  /* 0x000000ffff027224 */ /* 0x000fc400078e000a */
[----:B------:R-:W-:-:S15]  /*55fb0*/  IMAD.MOV.U32 R0, RZ, RZ, R11 ;  /* 0x000000ffff007224 */ /* 0x000fde00078e000b */
[----:B------:R0:W-:Y:S04]  /*55fc0*/  STL.64 [R1+0x9d0], R16 ;  /* 0x0009d01001007387 */ /* 0x0001e80000100a00 */
[----:B------:R-:W-:Y:S04]  /*55fd0*/  STL.64 [R1+0x9d8], R18 ;  /* 0x0009d81201007387 */ /* 0x000fe80000100a00 */
[----:B0-----:R-:W2:Y:S04]  /*55fe0*/  LDL.LU.64 R16, [R1+0x52e0] ;  /* 0x0052e00001107983 */ /* 0x001ea80000300a00 */
[----:B------:R-:W3:Y:S04]  /*55ff0*/  LDL.LU.64 R10, [R1+0x52d8] ;  /* 0x0052d800010a7983 */ /* 0x000ee80000300a00 */
[----:B------:R-:W-:Y:S04]  /*56000*/  STL [R1+0x51d8], R0 ;  /* 0x0051d80001007387 */ /* 0x000fe80000100800 */
[----:B------:R-:W-:Y:S01]  /*56010*/  STL [R1+0x51d4], R2 ;  /* 0x0051d40201007387 */ /* 0x000fe20000100800 */
[----:B---3--:R-:W-:Y:S06]  /*56020*/  HMMA.16816.F32 R24, R4, R10, R24 ;  /* 0x0000000a0418723c */ /* 0x008fec0000001818 */
[----:B------:R-:W-:-:S02]  /*56030*/  IMAD.MOV.U32 R13, RZ, RZ, R10 ;  /* 0x000000ffff0d7224 */ /* 0x000fc400078e000a */
[----:B------:R-:W-:-:S15]  /*56040*/  IMAD.MOV.U32 R12, RZ, RZ, R11 ;  /* 0x000000ffff0c7224 */ /* 0x000fde00078e000b */
[----:B------:R-:W-:Y:S04]  /*56050*/  STL.64 [R1+0x9c0], R24 ;  /* 0x0009c01801007387 */ /* 0x000fe80000100a00 */
[----:B------:R0:W-:Y:S04]  /*56060*/  STL.64 [R1+0x9c8], R26 ;  /* 0x0009c81a01007387 */ /* 0x0001e80000100a00 */
[----:B------:R-:W3:Y:S04]  /*56070*/  LDL.LU R8, [R1+0x180] ;  /* 0x0001800001087983 */ /* 0x000ee80000300800 */
[----:B------:R-:W3:Y:S04]  /*56080*/  LDL.LU R9, [R1+0x184] ;  /* 0x0001840001097983 */ /* 0x000ee80000300800 */
[----:B------:R-:W4:Y:S04]  /*56090*/  LDL.LU R10, [R1+0x188] ;  /* 0x00018800010a7983 */ /* 0x000f280000300800 */
[----:B------:R-:W4:Y:S01]  /*560a0*/  LDL.LU R11, [R1+0x18c] ;  /* 0x00018c00010b7983 */ /* 0x000f220000300800 */
[----:B0-----:R-:W-:-:S02]  /*560b0*/  IMAD.MOV.U32 R26, RZ, RZ, R20 ;  /* 0x000000ffff1a7224 */ /* 0x001fc400078e0014 */
[----:B--2---:R-:W-:-:S05]  /*560c0*/  IMAD.MOV.U32 R27, RZ, RZ, R17 ;  /* 0x000000ffff1b7224 */ /* 0x004fca00078e0011 */
[----:B------:R-:W-:Y:S04]  /*560d0*/  STL.64 [R1+0x5230], R26 ;  /* 0x0052301a01007387 */ /* 0x000fe80000100a00 */
[----:B----4-:R-:W-:Y:S04]  /*560e0*/  STL.64 [R1+0x5210], R10 ;  /* 0x0052100a01007387 */ /* 0x010fe80000100a00 */
[----:B---3--:R0:W-:Y:S04]  /*560f0*/  STL.64 [R1+0x5208], R8 ;  /* 0x0052080801007387 */ /* 0x0081e80000100a00 */
[----:B0-----:R-:W2:Y:S04]  /*56100*/  LDL.LU R8, [R1+0x490] ;  /* 0x0004900001087983 */ /* 0x001ea80000300800 */
[----:B------:R-:W2:Y:S04]  /*56110*/  LDL.LU R9, [R1+0x494] ;  /* 0x0004940001097983 */ /* 0x000ea80000300800 */
[----:B------:R-:W3:Y:S04]  /*56120*/  LDL.LU R10, [R1+0x498] ;  /* 0x00049800010a7983 */ /* 0x000ee80000300800 */
[----:B------:R-:W3:Y:S01]  /*56130*/  LDL.LU R11, [R1+0x49c] ;  /* 0x00049c00010b7983 */ /* 0x000ee20000300800 */
[----:B------:R-:W-:Y:S01]  /*56140*/  MOV R26, R16 ;  /* 0x00000010001a7202 */ /* 0x000fe20000000f00 */
[----:B------:R-:W-:-:S05]  /*56150*/  IMAD.MOV.U32 R27, RZ, RZ, R3 ;  /* 0x000000ffff1b7224 */ /* 0x000fca00078e0003 */
[----:B------:R-:W-:Y:S04]  /*56160*/  STL.64 [R1+0x5248], R26 ;  /* 0x0052481a01007387 */ /* 0x000fe80000100a00 */
[----:B---3--:R-:W-:Y:S04]  /*56170*/  STL.64 [R1+0x5228], R10 ;  /* 0x0052280a01007387 */ /* 0x008fe80000100a00 */
[----:B--2---:R0:W-:Y:S04]  /*56180*/  STL.64 [R1+0x5220], R8 ;  /* 0x0052200801007387 */ /* 0x0041e80000100a00 */
[----:B0-----:R-:W2:Y:S04]  /*56190*/  LDL.LU R8, [R1+0x4a0] ;  /* 0x0004a00001087983 */ /* 0x001ea80000300800 */
[----:B------:R-:W2:Y:S04]  /*561a0*/  LDL.LU R9, [R1+0x4a4] ;  /* 0x0004a40001097983 */ /* 0x000ea80000300800 */
[----:B------:R-:W3:Y:S04]  /*561b0*/  LDL.LU R10, [R1+0x4a8] ;  /* 0x0004a800010a7983 */ /* 0x000ee80000300800 */
[----:B------:R-:W3:Y:S04]  /*561c0*/  LDL.LU R11, [R1+0x4ac] ;  /* 0x0004ac00010b7983 */ /* 0x000ee80000300800 */
[----:B------:R-:W4:Y:S04]  /*561d0*/  LDL.64 R26, [R1+0x58] ;  /* 0x00005800011a7983 */ /* 0x000f280000100a00 */
[----:B----4-:R0:W-:Y:S04]  /*561e0*/  STL.64 [R1+0x5260], R26 ;  /* 0x0052601a01007387 */ /* 0x0101e80000100a00 */
[----:B0-----:R-:W4:Y:S04]  /*561f0*/  LDL.64 R26, [R1+0x68] ;  /* 0x00006800011a7983 */ /* 0x001f280000100a00 */
[----:B----4-:R-:W-:Y:S04]  /*56200*/  STL.64 [R1+0x5278], R26 ;  /* 0x0052781a01007387 */ /* 0x010fe80000100a00 */
        /* <DEDUP_REMOVED lines=16> */
[----:B------:R-:W4:Y:S04]  /*56310*/  LDL.LU R20, [R1+0x500] ;  /* 0x0005000001147983 */ /* 0x000f280000300800 */
[----:B------:R-:W4:Y:S04]  /*56320*/  LDL.LU R21, [R1+0x504] ;  /* 0x0005040001157983 */ /* 0x000f280000300800 */
[----:B------:R-:W2:Y:S04]  /*56330*/  LDL.LU R22, [R1+0x508] ;  /* 0x0005080001167983 */ /* 0x000ea80000300800 */
[----:B------:R-:W2:Y:S04]  /*56340*/  LDL.LU R23, [R1+0x50c] ;  /* 0x00050c0001177983 */ /* 0x000ea80000300800 */
[----:B------:R-:W3:Y:S04]  /*56350*/  LDL.LU R16, [R1+0x520] ;  /* 0x0005200001107983 */ /* 0x000ee80000300800 */
[----:B------:R-:W3:Y:S04]  /*56360*/  LDL.LU R17, [R1+0x524] ;  /* 0x0005240001117983 */ /* 0x000ee80000300800 */
[----:B------:R-:W3:Y:S04]  /*56370*/  LDL.LU R18, [R1+0x528] ;  /* 0x0005280001127983 */ /* 0x000ee80000300800 */
[----:B------:R-:W3:Y:S04]  /*56380*/  LDL.LU R19, [R1+0x52c] ;  /* 0x00052c0001137983 */ /* 0x000ee80000300800 */
[----:B--2---:R0:W-:Y:S04]  /*56390*/  STL.64 [R1+0x52b8], R22 ;  /* 0x0052b81601007387 */ /* 0x0041e80000100a00 */
[----:B----4-:R-:W-:Y:S04]  /*563a0*/  STL.64 [R1+0x52b0], R20 ;  /* 0x0052b01401007387 */ /* 0x010fe80000100a00 */
[----:B0-----:R-:W2:Y:S04]  /*563b0*/  LDL.64 R22, [R1+0xa8] ;  /* 0x0000a80001167983 */ /* 0x001ea80000100a00 */
[----:B--2---:R0:W-:Y:S04]  /*563c0*/  STL.64 [R1+0x52c8], R22 ;  /* 0x0052c81601007387 */ /* 0x0041e80000100a00 */
[----:B------:R-:W2:Y:S04]  /*563d0*/  LDL.64 R26, [R1+0x98] ;  /* 0x00009800011a7983 */ /* 0x000ea80000100a00 */
[----:B0-----:R-:W4:Y:S04]  /*563e0*/  LDL.64 R22, [R1+0xb8] ;  /* 0x0000b80001167983 */ /* 0x001f280000100a00 */
[----:B--2---:R0:W-:Y:S04]  /*563f0*/  STL.64 [R1+0x52c0], R26 ;  /* 0x0052c01a01007387 */ /* 0x0041e80000100a00 */
[----:B------:R-:W2:Y:S04]  /*56400*/  LDL.LU R24, [R1+0x510] ;  /* 0x0005100001187983 */ /* 0x000ea80000300800 */
[----:B------:R-:W2:Y:S04]  /*56410*/  LDL.LU R25, [R1+0x514] ;  /* 0x0005140001197983 */ /* 0x000ea80000300800 */
[----:B0-----:R-:W2:Y:S04]  /*56420*/  LDL.LU R26, [R1+0x518] ;  /* 0x00051800011a7983 */ /* 0x001ea80000300800 */
[----:B------:R-:W2:Y:S04]  /*56430*/  LDL.LU R27, [R1+0x51c] ;  /* 0x00051c00011b7983 */ /* 0x000ea80000300800 */
[----:B---3--:R-:W-:Y:S04]  /*56440*/  STL.64 [R1+0x5270], R10 ;  /* 0x0052700a01007387 */ /* 0x008fe80000100a00 */
[----:B------:R0:W-:Y:S04]  /*56450*/  STL.64 [R1+0x5268], R8 ;  /* 0x0052680801007387 */ /* 0x0001e80000100a00 */
[----:B0-----:R-:W3:Y:S04]  /*56460*/  LDL.LU R8, [R1+0x4d0] ;  /* 0x0004d00001087983 */ /* 0x001ee80000300800 */
[----:B------:R-:W3:Y:S04]  /*56470*/  LDL.LU R9, [R1+0x4d4] ;  /* 0x0004d40001097983 */ /* 0x000ee80000300800 */
[----:B------:R-:W2:Y:S04]  /*56480*/  LDL.LU R10, [R1+0x4d8] ;  /* 0x0004d800010a7983 */ /* 0x000ea80000300800 */
[----:B------:R-:W2:Y:S01]  /*56490*/  LDL.LU R11, [R1+0x4dc] ;  /* 0x0004dc00010b7983 */ /* 0x000ea20000300800 */
[----:B----4-:R-:W-:Y:S03]  /*564a0*/  HMMA.16816.F32 R16, R4, R22, R16 ;  /* 0x000000160410723c */ /* 0x010fe60000001810 */
[----:B--2---:R-:W-:Y:S04]  /*564b0*/  STL.64 [R1+0x5288], R10 ;  /* 0x0052880a01007387 */ /* 0x004fe80000100a00 */
[----:B---3--:R0:W-:Y:S04]  /*564c0*/  STL.64 [R1+0x5280], R8 ;  /* 0x0052800801007387 */ /* 0x0081e80000100a00 */
[----:B0-----:R-:W2:Y:S04]  /*564d0*/  LDL.LU R8, [R1+0x4e0] ;  /* 0x0004e00001087983 */ /* 0x001ea80000300800 */
[----:B------:R-:W2:Y:S04]  /*564e0*/  LDL.LU R9, [R1+0x4e4] ;  /* 0x0004e40001097983 */ /* 0x000ea80000300800 */
[----:B------:R-:W3:Y:S04]  /*564f0*/  LDL.LU R10, [R1+0x4e8] ;  /* 0x0004e800010a7983 */ /* 0x000ee80000300800 */
[----:B------:R-:W3:Y:S04]  /*56500*/  LDL.LU R11, [R1+0x4ec] ;  /* 0x0004ec00010b7983 */ /* 0x000ee80000300800 */
[----:B---3--:R-:W-:Y:S04]  /*56510*/  STL.64 [R1+0x52a0], R10 ;  /* 0x0052a00a01007387 */ /* 0x008fe80000100a00 */
[----:B--2---:R0:W-:Y:S04]  /*56520*/  STL.64 [R1+0x5298], R8 ;  /* 0x0052980801007387 */ /* 0x0041e80000100a00 */
[----:B0-----:R-:W2:Y:S04]  /*56530*/  LDL.LU R8, [R1+0x4f0] ;  /* 0x0004f00001087983 */ /* 0x001ea80000300800 */
[----:B------:R-:W2:Y:S04]  /*56540*/  LDL.LU R9, [R1+0x4f4] ;  /* 0x0004f40001097983 */ /* 0x000ea80000300800 */
[----:B------:R-:W2:Y:S04]  /*56550*/  LDL.LU R10, [R1+0x4f8] ;  /* 0x0004f800010a7983 */ /* 0x000ea80000300800 */
[----:B------:R-:W2:Y:S04]  /*56560*/  LDL.LU R11, [R1+0x4fc] ;  /* 0x0004fc00010b7983 */ /* 0x000ea80000300800 */
[----:B------:R-:W-:Y:S04]  /*56570*/  STL [R1+0x51e0], R12 ;  /* 0x0051e00c01007387 */ /* 0x000fe80000100800 */
[----:B------:R-:W-:Y:S04]  /*56580*/  STL [R1+0x51dc], R13 ;  /* 0x0051dc0d01007387 */ /* 0x000fe80000100800 */
[----:B------:R0:W-:Y:S04]  /*56590*/  STL.64 [R1+0x9b0], R16 ;  /* 0x0009b01001007387 */ /* 0x0001e80000100a00 */
[----:B------:R1:W-:Y:S01]  /*565a0*/  STL.64 [R1+0x9b8], R18 ;  /* 0x0009b81201007387 */ /* 0x0003e20000100a00 */
[----:B0-----:R-:W-:-:S03]  /*565b0*/  IMAD.MOV.U32 R17, RZ, RZ, R22 ;  /* 0x000000ffff117224 */ /* 0x001fc600078e0016 */
[----:B-1----:R-:W3:Y:S01]  /*565c0*/  LDL.LU.64 R18, [R1+0x52d0] ;  /* 0x0052d00001127983 */ /* 0x002ee20000300a00 */
[----:B------:R-:W-:-:S03]  /*565d0*/  IMAD.MOV.U32 R16, RZ, RZ, R23 ;  /* 0x000000ffff107224 */ /* 0x000fc600078e0017 */
[----:B------:R-:W4:Y:S04]  /*565e0*/  LDL.LU.64 R22, [R1+0x52c8] ;  /* 0x0052c80001167983 */ /* 0x000f280000300a00 */
[----:B------:R-:W-:Y:S04]  /*565f0*/  STL [R1+0x51e8], R16 ;  /* 0x0051e81001007387 */ /* 0x000fe80000100800 */
[----:B------:R-:W-:Y:S01]  /*56600*/  STL [R1+0x51e4], R17 ;  /* 0x0051e41101007387 */ /* 0x000fe20000100800 */
[----:B----4-:R-:W-:Y:S06]  /*56610*/  HMMA.16816.F32 R24, R4, R22, R24 ;  /* 0x000000160418723c */ /* 0x010fec0000001818 */
[----:B------:R-:W-:-:S02]  /*56620*/  IMAD.MOV.U32 R29, RZ, RZ, R22 ;  /* 0x000000ffff1d7224 */ /* 0x000fc400078e0016 */
[----:B------:R-:W-:-:S15]  /*56630*/  IMAD.MOV.U32 R28, RZ, RZ, R23 ;  /* 0x000000ffff1c7224 */ /* 0x000fde00078e0017 */
[----:B------:R-:W-:Y:S04]  /*56640*/  STL.64 [R1+0x9a0], R24 ;  /* 0x0009a01801007387 */ /* 0x000fe80000100a00 */
[----:B------:R0:W-:Y:S04]  /*56650*/  STL.64 [R1+0x9a8], R26 ;  /* 0x0009a81a01007387 */ /* 0x0001e80000100a00 */
[----:B0-----:R-:W4:Y:S04]  /*56660*/  LDL.LU.64 R26, [R1+0x52c0] ;  /* 0x0052c000011a7983 */ /* 0x001f280000300a00 */
[----:B------:R-:W4:Y:S04]  /*56670*/  LDL.LU.64 R22, [R1+0x52b8] ;  /* 0x0052b80001167983 */ /* 0x000f280000300a00 */
[----:B------:R-:W4:Y:S04]  /*56680*/  LDL.LU.64 R20, [R1+0x52b0] ;  /* 0x0052b00001147983 */ /* 0x000f280000300a00 */
[----:B------:R-:W-:Y:S04]  /*56690*/  STL [R1+0x51f0], R28 ;  /* 0x0051f01c01007387 */ /* 0x000fe80000100800 */
[----:B------:R-:W-:Y:S01]  /*566a0*/  STL [R1+0x51ec], R29 ;  /* 0x0051ec1d01007387 */ /* 0x000fe20000100800 */
[----:B----4-:R-:W-:-:S15]  /*566b0*/  HMMA.16816.F32 R20, R4, R26, R20 ;  /* 0x0000001a0414723c */ /* 0x010fde0000001814 */
[----:B------:R-:W-:-:S08]  /*566c0*/  NOP ;  /* 0x0000000000007918 */ /* 0x000fd00000000000 */
[----:B------:R-:W-:Y:S04]  /*566d0*/  STL.64 [R1+0x990], R20 ;  /* 0x0009901401007387 */ /* 0x000fe80000100a00 */
[----:B------:R0:W-:Y:S02]  /*566e0*/  STL.64 [R1+0x998], R22 ;  /* 0x0009981601007387 */ /* 0x0001e40000100a00 */
[----:B0-----:R-:W-:Y:S02]  /*566f0*/  IMAD.MOV.U32 R22, RZ, RZ, R26 ;  /* 0x000000ffff167224 */ /* 0x001fe400078e001a */
[----:B------:R-:W-:Y:S02]  /*56700*/  IMAD.MOV.U32 R23, RZ, RZ, R27 ;  /* 0x000000ffff177224 */ /* 0x000fe400078e001b */
[----:B------:R-:W2:Y:S02]  /*56710*/  LDL.LU.64 R26, [R1+0x52a8] ;  /* 0x0052a800011a7983 */ /* 0x000ea40000300a00 */
[----:B--2---:R-:W-:Y:S06]  /*56720*/  HMMA.16816.F32 R8, R4, R26, R8 ;  /* 0x0000001a0408723c */ /* 0x004fec0000001808 */
[----:B------:R-:W-:-:S02]  /*56730*/  IMAD.MOV.U32 R0, RZ, RZ, R26 ;  /* 0x000000ffff007224 */ /* 0x000fc400078e001a */
[----:B------:R-:W-:-:S15]  /*56740*/  IMAD.MOV.U32 R2, RZ, RZ, R27 ;  /* 0x000000ffff027224 */ /* 0x000fde00078e001b */
[----:B------:R-:W-:Y:S04]  /*56750*/  STL.64 [R1+0x980], R8 ;  /* 0x0009800801007387 */ /* 0x000fe80000100a00 */
[----:B------:R0:W-:Y:S04]  /*56760*/  STL.64 [R1+0x988], R10 ;  /* 0x0009880a01007387 */ /* 0x0001e80000100a00 */
[----:B0-----:R-:W2:Y:S04]  /*56770*/  LDL.LU.64 R10, [R1+0x52a0] ;  /* 0x0052a000010a7983 */ /* 0x001ea80000300a00 */
[----:B------:R-:W2:Y:S04]  /*56780*/  LDL.LU.64 R8, [R1+0x5298] ;  /* 0x0052980001087983 */ /* 0x000ea80000300a00 */
[----:B------:R-:W2:Y:S02]  /*56790*/  LDL.LU.64 R26, [R1+0x5290] ;  /* 0x00529000011a7983 */ /* 0x000ea40000300a00 */
[----:B--2---:R-:W-:Y:S06]  /*567a0*/  HMMA.16816.F32 R8, R4, R26, R8 ;  /* 0x0000001a0408723c */ /* 0x004fec0000001808 */
[----:B------:R-:W-:Y:S01]  /*567b0*/  IMAD.MOV.U32 R12, RZ, RZ, R26 ;  /* 0x000000ffff0c7224 */ /* 0x000fe200078e001a */
[----:B------:R-:W-:-:S15]  /*567c0*/  MOV R13, R27 ;  /* 0x0000001b000d7202 */ /* 0x000fde0000000f00 */
[----:B------:R-:W-:-:S01]  /*567d0*/  NOP ;  /* 0x0000000000007918 */ /* 0x000fc20000000000 */
[----:B------:R-:W-:Y:S04]  /*567e0*/  STL.64 [R1+0x970], R8 ;  /* 0x0009700801007387 */ /* 0x000fe80000100a00 */
[----:B------:R0:W-:Y:S04]  /*567f0*/  STL.64 [R1+0x978], R10 ;  /* 0x0009780a01007387 */ /* 0x0001e80000100a00 */
[----:B0-----:R-:W2:Y:S04]  /*56800*/  LDL.LU.64 R10, [R1+0x5288] ;  /* 0x00528800010a7983 */ /* 0x001ea80000300a00 */
[----:B------:R-:W2:Y:S04]  /*56810*/  LDL.LU.64 R8, [R1+0x5280] ;  /* 0x0052800001087983 */ /* 0x000ea80000300a00 */
        /* <DEDUP_REMOVED lines=23> */
[----:B0-----:R-:W2:Y:S02]  /*56990*/  LDL.LU.64 R26, [R1+0x5230] ;  /* 0x00523000011a7983 */ /* 0x001ea40000300a00 */
[----:B--2---:R-:W-:Y:S02]  /*569a0*/  HMMA.16816.F32 R24, R4, R26, R8 ;  /* 0x0000001a0418723c */ /* 0x004fe40000001808 */
[----:B------:R-:W3:Y:S04]  /*569b0*/  LDL.LU.64 R10, [R1+0x5228] ;  /* 0x00522800010a7983 */ /* 0x000ee80000300a00 */
[----:B------:R-:W3:-:S15]  /*569c0*/  LDL.LU.64 R8, [R1+0x5220] ;  /* 0x0052200001087983 */ /* 0x000ede0000300a00 */
[----:B------:R-:W-:-:S02]  /*569d0*/  NOP ;  /* 0x0000000000007918 */ /* 0x000fc40000000000 */
[----:B------:R-:W-:Y:S04]  /*569e0*/  STL.64 [R1+0x930], R24 ;  /* 0x0009301801007387 */ /* 0x000fe80000100a00 */
[----:B------:R0:W-:Y:S04]  /*569f0*/  STL.64 [R1+0x938], R26 ;  /* 0x0009381a01007387 */ /* 0x0001e80000100a00 */
[----:B0-----:R-:W2:Y:S01]  /*56a00*/  LDL.LU.64 R26, [R1+0x5218] ;  /* 0x00521800011a7983 */ /* 0x001ea20000300a00 */
[----:B---3--:R-:W-:-:S15]  /*56a10*/  HMMA.16816.F32 R8, R4, R18, R8 ;  /* 0x000000120408723c */ /* 0x008fde0000001808 */
[----:B------:R-:W-:-:S08]  /*56a20*/  NOP ;  /* 0x0000000000007918 */ /* 0x000fd00000000000 */
[----:B------:R-:W-:Y:S04]  /*56a30*/  STL.64 [R1+0x920], R8 ;  /* 0x0009200801007387 */ /* 0x000fe80000100a00 */
[----:B------:R0:W-:Y:S04]  /*56a40*/  STL.64 [R1+0x928], R10 ;  /* 0x0009280a01007387 */ /* 0x0001e80000100a00 */
[----:B0-----:R-:W3:Y:S04]  /*56a50*/  LDL.LU.64 R10, [R1+0x5210] ;  /* 0x00521000010a7983 */ /* 0x001ee80000300a00 */
[----:B------:R-:W3:Y:S01]  /*56a60*/  LDL.LU.64 R8, [R1+0x5208] ;  /* 0x0052080001087983 */ /* 0x000ee20000300a00 */
[----:B------:R-:W0:Y:S03]  /*56a70*/  S2R R21, SR_TID.X ;  /* 0x0000000000157919 */ /* 0x000e260000002100 */
[----:B------:R-:W-:Y:S01]  /*56a80*/  STL.64 [R1+0x50c8], R18 ;  /* 0x0050c81201007387 */ /* 0x000fe20000100a00 */
[C---:B0-----:R-:W-:Y:S01]  /*56a90*/  LOP3.LUT R20, R21.reuse, 0x7, RZ, 0xc0, !PT ;  /* 0x0000000715147812 */ /* 0x041fe200078ec0ff */
[----:B------:R-:W-:-:S04]  /*56aa0*/  IMAD.SHL.U32 R24, R21, 0x2, RZ ;  /* 0x0000000215187824 */ /* 0x000fc800078e00ff */
[----:B------:R-:W-:Y:S02]  /*56ab0*/  IMAD R20, R20, 0x110, RZ ;  /* 0x0000011014147824 */ /* 0x000fe400078e02ff */
[----:B------:R-:W-:-:S03]  /*56ac0*/  IMAD.SHL.U32 R21, R21, 0x80, RZ ;  /* 0x0000008015157824 */ /* 0x000fc600078e00ff */
[----:B------:R-:W-:-:S04]  /*56ad0*/  LOP3.LUT R3, R20, 0x10, R24, 0x78, !PT ;  /* 0x0000001014037812 */ /* 0x000fc800078e7818 */
[----:B------:R-:W-:Y:S01]  /*56ae0*/  LOP3.LUT R3, R3, 0x800, R21, 0xf8, !PT ;  /* 0x0000080003037812 */ /* 0x000fe200078ef815 */
[----:B---3--:R-:W-:Y:S01]  /*56af0*/  HMMA.16816.F32 R4, R4, R14, R8 ;  /* 0x0000000e0404723c */ /* 0x008fe20000001808 */
[----:B------:R-:W2:Y:S04]  /*56b00*/  LDL.LU.64 R10, [R1+0x5200] ;  /* 0x00520000010a7983 */ /* 0x000ea80000300a00 */
[----:B------:R-:W2:-:S15]  /*56b10*/  LDL.LU.64 R8, [R1+0x51f8] ;  /* 0x0051f80001087983 */ /* 0x000e9e0000300a00 */
[----:B------:R-:W-:-:S03]  /*56b20*/  NOP ;  /* 0x0000000000007918 */ /* 0x000fc60000000000 */
[----:B------:R0:W-:Y:S01]  /*56b30*/  STL.64 [R1+0x4a8], R6 ;  /* 0x0004a80601007387 */ /* 0x0001e20000100a00 */
[----:B------:R-:W-:Y:S02]  /*56b40*/  IMAD.MOV.U32 R20, RZ, RZ, R4 ;  /* 0x000000ffff147224 */ /* 0x000fe400078e0004 */
[----:B------:R-:W-:Y:S01]  /*56b50*/  IMAD.MOV.U32 R21, RZ, RZ, R5 ;  /* 0x000000ffff157224 */ /* 0x000fe200078e0005 */
[----:B------:R-:W2:Y:S04]  /*56b60*/  LDL.LU R4, [R1+0x2e0] ;  /* 0x0002e00001047983 */ /* 0x000ea80000300800 */
[----:B------:R-:W2:Y:S04]  /*56b70*/  LDL.LU R5, [R1+0x2e4] ;  /* 0x0002e40001057983 */ /* 0x000ea80000300800 */
[----:B0-----:R-:W2:Y:S04]  /*56b80*/  LDL.LU R6, [R1+0x2e8] ;  /* 0x0002e80001067983 */ /* 0x001ea80000300800 */
[----:B------:R-:W2:Y:S04]  /*56b90*/  LDL.LU R7, [R1+0x2ec] ;  /* 0x0002ec0001077983 */ /* 0x000ea80000300800 */
[----:B------:R-:W-:Y:S04]  /*56ba0*/  STL.64 [R1+0x51c0], R14 ;  /* 0x0051c00e01007387 */ /* 0x000fe80000100a00 */
[----:B------:R-:W3:Y:S01]  /*56bb0*/  LDL.64 R18, [R1+0x48] ;  /* 0x0000480001127983 */ /* 0x000ee20000100a00 */
[----:B--2---:R-:W-:Y:S03]  /*56bc0*/  HMMA.16816.F32 R4, R8, R26, R4 ;  /* 0x0000001a0804723c */ /* 0x004fe60000001804 */
[----:B---3--:R-:W-:-:S15]  /*56bd0*/  STL.64 [R1+0x50e0], R18 ;  /* 0x0050e01201007387 */ /* 0x008fde0000100a00 */
[----:B------:R-:W-:-:S05]  /*56be0*/  NOP ;  /* 0x0000000000007918 */ /* 0x000fca0000000000 */
[----:B------:R-:W-:Y:S04]  /*56bf0*/  STL.64 [R1+0x510], R4 ;  /* 0x0005100401007387 */ /* 0x000fe80000100a00 */
[----:B------:R-:W-:Y:S04]  /*56c00*/  STL.64 [R1+0x518], R6 ;  /* 0x0005180601007387 */ /* 0x000fe80000100a00 */
[----:B------:R0:W-:Y:S04]  /*56c10*/  STL.64 [R1+0x50c0], R26 ;  /* 0x0050c01a01007387 */ /* 0x0001e80000100a00 */
[----:B------:R-:W2:Y:S04]  /*56c20*/  LDL.LU R24, [R1+0x620] ;  /* 0x0006200001187983 */ /* 0x000ea80000300800 */
[----:B------:R-:W2:Y:S04]  /*56c30*/  LDL.LU R25, [R1+0x624] ;  /* 0x0006240001197983 */ /* 0x000ea80000300800 */
[----:B0-----:R-:W3:Y:S04]  /*56c40*/  LDL.LU R26, [R1+0x628] ;  /* 0x00062800011a7983 */ /* 0x001ee80000300800 */
[----:B------:R-:W3:Y:S01]  /*56c50*/  LDL.LU R27, [R1+0x62c] ;  /* 0x00062c00011b7983 */ /* 0x000ee20000300800 */
[----:B------:R-:W-:-:S02]  /*56c60*/  IMAD.MOV.U32 R18, RZ, RZ, R28 ;  /* 0x000000ffff127224 */ /* 0x000fc400078e001c */
[----:B------:R-:W-:Y:S01]  /*56c70*/  IMAD.MOV.U32 R19, RZ, RZ, R29 ;  /* 0x000000ffff137224 */ /* 0x000fe200078e001d */
[----:B------:R-:W4:Y:S04]  /*56c80*/  LDL.LU R28, [R1+0x51f0] ;  /* 0x0051f000011c7983 */ /* 0x000f280000300800 */
[----:B------:R-:W4:Y:S04]  /*56c90*/  LDL.LU R29, [R1+0x51ec] ;  /* 0x0051ec00011d7983 */ /* 0x000f280000300800 */
[----:B------:R-:W-:Y:S04]  /*56ca0*/  STL.64 [R1+0x50f8], R18 ;  /* 0x0050f81201007387 */ /* 0x000fe80000100a00 */
[----:B---3--:R-:W-:Y:S04]  /*56cb0*/  STL.64 [R1+0x50d8], R26 ;  /* 0x0050d81a01007387 */ /* 0x008fe80000100a00 */
[----:B--2---:R0:W-:Y:S04]  /*56cc0*/  STL.64 [R1+0x50d0], R24 ;  /* 0x0050d01801007387 */ /* 0x0041e80000100a00 */
[----:B0-----:R-:W2:Y:S04]  /*56cd0*/  LDL.LU R24, [R1+0x640] ;  /* 0x0006400001187983 */ /* 0x001ea80000300800 */
[----:B------:R-:W2:Y:S04]  /*56ce0*/  LDL.LU R25, [R1+0x644] ;  /* 0x0006440001197983 */ /* 0x000ea80000300800 */
[----:B------:R-:W3:Y:S04]  /*56cf0*/  LDL.LU R26, [R1+0x648] ;  /* 0x00064800011a7983 */ /* 0x000ee80000300800 */
[----:B------:R-:W3:Y:S01]  /*56d00*/  LDL.LU R27, [R1+0x64c] ;  /* 0x00064c00011b7983 */ /* 0x000ee20000300800 */
[----:B------:R-:W-:Y:S01]  /*56d10*/  MOV R18, R16 ;  /* 0x0000001000127202 */ /* 0x000fe20000000f00 */
[----:B------:R-:W-:-:S02]  /*56d20*/  IMAD.MOV.U32 R19, RZ, RZ, R17 ;  /* 0x000000ffff137224 */ /* 0x000fc400078e0011 */
        /* <DEDUP_REMOVED lines=9> */
[----:B------:R-:W-:-:S02]  /*56dc0*/  IMAD.MOV.U32 R18, RZ, RZ, R12 ;  /* 0x000000ffff127224 */ /* 0x000fc400078e000c */
        /* <DEDUP_REMOVED lines=26> */
[----:B----4-:R-:W-:-:S02]  /*56f70*/  IMAD.MOV.U32 R18, RZ, RZ, R29 ;  /* 0x000000ffff127224 */ /* 0x010fc400078e001d */
[----:B------:R-:W-:Y:S01]  /*56f80*/  IMAD.MOV.U32 R19, RZ, RZ, R28 ;  /* 0x000000ffff137224 */ /* 0x000fe200078e001c */
        /* <DEDUP_REMOVED lines=8> */
[----:B------:R-:W-:Y:S01]  /*57010*/  IMAD.MOV.U32 R18, RZ, RZ, R17 ;  /* 0x000000ffff127224 */ /* 0x000fe200078e0011 */
[----:B------:R-:W-:-:S05]  /*57020*/  MOV R19, R16 ;  /* 0x0000001000137202 */ /* 0x000fca0000000f00 */
[----:B------:R0:W-:Y:S02]  /*57030*/  STL.64 [R1+0x5188], R18 ;  /* 0x0051881201007387 */ /* 0x0001e40000100a00 */
[----:B0-----:R-:W-:Y:S02]  /*57040*/  IMAD.MOV.U32 R18, RZ, RZ, R13 ;  /* 0x000000ffff127224 */ /* 0x001fe400078e000d */
[----:B------:R-:W-:-:S05]  /*57050*/  IMAD.MOV.U32 R19, RZ, RZ, R12 ;  /* 0x000000ffff137224 */ /* 0x000fca00078e000c */
        /* <DEDUP_REMOVED lines=22> */
[----:B------:R-:W4:Y:S04]  /*571c0*/  LDL.LU R14, [R1+0x6e8] ;  /* 0x0006e800010e7983 */ /* 0x000f280000300800 */
[----:B------:R-:W4:Y:S04]  /*571d0*/  LDL.LU R15, [R1+0x6ec] ;  /* 0x0006ec00010f7983 */ /* 0x000f280000300800 */
[----:B------:R-:W4:Y:S04]  /*571e0*/  LDL.64 R18, [R1+0x8] ;  /* 0x0000080001127983 */ /* 0x000f280000100a00 */
[----:B---3--:R-:W-:Y:S04]  /*571f0*/  STL.64 [R1+0x5180], R26 ;  /* 0x0051801a01007387 */ /* 0x008fe80000100a00 */
[----:B--2---:R0:W-:Y:S04]  /*57200*/  STL.64 [R1+0x5178], R24 ;  /* 0x0051781801007387 */ /* 0x0041e80000100a00 */
[----:B0-----:R-:W2:Y:S04]  /*57210*/  LDL.LU R24, [R1+0x6b0] ;  /* 0x0006b00001187983 */ /* 0x001ea80000300800 */
[----:B------:R-:W2:Y:S04]  /*57220*/  LDL.LU R25, [R1+0x6b4] ;  /* 0x0006b40001197983 */ /* 0x000ea80000300800 */
[----:B------:R-:W3:Y:S04]  /*57230*/  LDL.LU R26, [R1+0x6b8] ;  /* 0x0006b800011a7983 */ /* 0x000ee80000300800 */
[----:B------:R-:W3:Y:S01]  /*57240*/  LDL.LU R27, [R1+0x6bc] ;  /* 0x0006bc00011b7983 */ /* 0x000ee20000300800 */
[C---:B----4-:R-:W-:Y:S03]  /*57250*/  HMMA.16816.F32 R4, R8.reuse, R22, R4 ;  /* 0x000000160804723c */ /* 0x050fe60000001804 */
[----:B---3--:R-:W-:Y:S04]  /*57260*/  STL.64 [R1+0x5198], R26 ;  /* 0x0051981a01007387 */ /* 0x008fe80000100a00 */
[----:B--2---:R0:W-:Y:S04]  /*57270*/  STL.64 [R1+0x5190], R24 ;  /* 0x0051901801007387 */ /* 0x0041e80000100a00 */
[----:B0-----:R-:W2:Y:S04]  /*57280*/  LDL.LU R24, [R1+0x6c0] ;  /* 0x0006c00001187983 */ /* 0x001ea80000300800 */
[----:B------:R-:W2:Y:S04]  /*57290*/  LDL.LU R25, [R1+0x6c4] ;  /* 0x0006c40001197983 */ /* 0x000ea80000300800 */
[----:B------:R-:W3:Y:S04]  /*572a0*/  LDL.LU R26, [R1+0x6c8] ;  /* 0x0006c800011a7983 */ /* 0x000ee80000300800 */
[----:B------:R-:W3:Y:S01]  /*572b0*/  LDL.LU R27, [R1+0x6cc] ;  /* 0x0006cc00011b7983 */ /* 0x000ee20000300800 */
[----:B------:R-:W-:Y:S01]  /*572c0*/  LOP3.LUT R3, R3, 0x40, RZ, 0x3c, !PT ;  /* 0x0000004003037812 */ /* 0x000fe200078e3cff */
[----:B------:R-:W-:Y:S02]  /*572d0*/  HMMA.16816.F32 R12, R8, R18, R12 ;  /* 0x00000012080c723c */ /* 0x000fe4000000180c */
[----:B---3--:R-:W-:Y:S04]  /*572e0*/  STL.64 [R1+0x51b0], R26 ;  /* 0x0051b01a01007387 */ /* 0x008fe80000100a00 */
[----:B--2---:R0:W-:Y:S04]  /*572f0*/  STL.64 [R1+0x51a8], R24 ;  /* 0x0051a81801007387 */ /* 0x0041e80000100a00 */
[----:B0-----:R-:W2:Y:S04]  /*57300*/  LDL.LU R24, [R1+0x6d0] ;  /* 0x0006d00001187983 */ /* 0x001ea80000300800 */
[----:B------:R-:W2:Y:S04]  /*57310*/  LDL.LU R25, [R1+0x6d4] ;  /* 0x0006d40001197983 */ /* 0x000ea80000300800 */
[----:B------:R-:W2:Y:S04]  /*57320*/  LDL.LU R26, [R1+0x6d8] ;  /* 0x0006d800011a7983 */ /* 0x000ea80000300800 */
[----:B------:R-:W2:Y:S04]  /*57330*/  LDL.LU R27, [R1+0x6dc] ;  /* 0x0006dc00011b7983 */ /* 0x000ea80000300800 */
[----:B------:R0:W-:Y:S04]  /*57340*/  STL.64 [R1+0x50a8], R22 ;  /* 0x0050a81601007387 */ /* 0x0001e80000100a00 */
[----:B------:R-:W-:Y:S04]  /*57350*/  STL.64 [R1+0x50a0], R20 ;  /* 0x0050a01401007387 */ /* 0x000fe80000100a00 */
[----:B------:R-:W-:Y:S04]  /*57360*/  STL.64 [R1+0x4b0], R4 ;  /* 0x0004b00401007387 */ /* 0x000fe80000100a00 */
[----:B------:R-:W-:Y:S04]  /*57370*/  STL.64 [R1+0x4b8], R6 ;  /* 0x0004b80601007387 */ /* 0x000fe80000100a00 */
[----:B------:R-:W1:Y:S04]  /*57380*/  LDSM.16.MT88.4 R4, [R3+UR4+0x11000] ;  /* 0x011000040304783b */ /* 0x000e680008004200 */
[----:B0-----:R-:W3:Y:S04]  /*57390*/  LDL.64 R22, [R1+0x38] ;  /* 0x0000380001167983 */ /* 0x001ee80000100a00 */
[----:B-1----:R0:W-:Y:S04]  /*573a0*/  STL [R1+0x4f9c], R4 ;  /* 0x004f9c0401007387 */ /* 0x0021e80000100800 */
[----:B------:R1:W-:Y:S04]  /*573b0*/  STL [R1+0x4f98], R5 ;  /* 0x004f980501007387 */ /* 0x0003e80000100800 */
[----:B------:R4:W-:Y:S04]  /*573c0*/  STL [R1+0x4f94], R6 ;  /* 0x004f940601007387 */ /* 0x0009e80000100800 */
[----:B------:R-:W-:Y:S04]  /*573d0*/  STL [R1+0x4f90], R7 ;  /* 0x004f900701007387 */ /* 0x000fe80000100800 */
[----:B0-----:R-:W3:Y:S04]  /*573e0*/  LDL.LU R4, [R1+0x630] ;  /* 0x0006300001047983 */ /* 0x001ee80000300800 */
[----:B-1----:R-:W3:Y:S04]  /*573f0*/  LDL.LU R5, [R1+0x634] ;  /* 0x0006340001057983 */ /* 0x002ee80000300800 */
[----:B----4-:R-:W3:Y:S04]  /*57400*/  LDL.LU R6, [R1+0x638] ;  /* 0x0006380001067983 */ /* 0x010ee80000300800 */
[----:B------:R0:W-:Y:S04]  /*57410*/  STL.64 [R1+0xc40], R12 ;  /* 0x000c400c01007387 */ /* 0x0001e80000100a00 */
[----:B------:R1:W-:Y:S01]  /*57420*/  STL.64 [R1+0xc48], R14 ;  /* 0x000c480e01007387 */ /* 0x0003e20000100a00 */
[----:B0-----:R-:W-:-:S03]  /*57430*/  IMAD.MOV.U32 R13, RZ, RZ, R18 ;  /* 0x000000ffff0d7224 */ /* 0x001fc600078e0012 */
[----:B-1----:R-:W4:Y:S01]  /*57440*/  LDL.LU.64 R14, [R1+0x51c0] ;  /* 0x0051c000010e7983 */ /* 0x002f220000300a00 */
[----:B------:R-:W-:-:S03]  /*57450*/  IMAD.MOV.U32 R12, RZ, RZ, R19 ;  /* 0x000000ffff0c7224 */ /* 0x000fc600078e0013 */
        /* <DEDUP_REMOVED lines=14> */
[----:B0-----:R-:W2:Y:S01]  /*57540*/  LDL.LU.64 R18, [R1+0x5188] ;  /* 0x0051880001127983 */ /* 0x001ea20000300a00 */
[----:B------:R-:W-:Y:S01]  /*57550*/  IMAD.MOV.U32 R7, RZ, RZ, R29 ;  /* 0x000000ffff077224 */ /* 0x000fe200078e001d */
[----:B--2---:R-:W-:Y:S02]  /*57560*/  HMMA.16816.F32 R16, R8, R18, R24 ;  /* 0x000000120810723c */ /* 0x004fe40000001818 */
[----:B------:R-:W2:Y:S04]  /*57570*/  LDL.LU.64 R26, [R1+0x5180] ;  /* 0x00518000011a7983 */ /* 0x000ea80000300a00 */
[----:B------:R-:W2:-:S15]  /*57580*/  LDL.LU.64 R24, [R1+0x5178] ;  /* 0x0051780001187983 */ /* 0x000e9e0000300a00 */
[----:B------:R-:W-:-:S02]  /*57590*/  NOP ;  /* 0x0000000000007918 */ /* 0x000fc40000000000 */
[----:B------:R-:W-:Y:S04]  /*575a0*/  STL.64 [R1+0xc10], R16 ;  /* 0x000c101001007387 */ /* 0x000fe80000100a00 */
[----:B------:R0:W-:Y:S01]  /*575b0*/  STL [R1+0xc1c], R19 ;  /* 0x000c1c1301007387 */ /* 0x0001e20000100800 */
[----:B------:R-:W-:-:S03]  /*575c0*/  IMAD.MOV.U32 R29, RZ, RZ, R18 ;  /* 0x000000ffff1d7224 */ /* 0x000fc600078e0012 */
[----:B0-----:R-:W2:Y:S04]  /*575d0*/  LDL.LU.64 R18, [R1+0x5170] ;  /* 0x0051700001127983 */ /* 0x001ea80000300a00 */
[----:B------:R-:W-:Y:S01]  /*575e0*/  STL [R1+0x49ec], R29 ;  /* 0x0049ec1d01007387 */ /* 0x000fe20000100800 */
[----:B--2---:R-:W-:Y:S03]  /*575f0*/  HMMA.16816.F32 R16, R8, R18, R24 ;  /* 0x000000120810723c */ /* 0x004fe60000001818 */
[----:B------:R-:W2:Y:S04]  /*57600*/  LDL.LU.64 R26, [R1+0x5168] ;  /* 0x00516800011a7983 */ /* 0x000ea80000300a00 */
[----:B------:R-:W2:-:S15]  /*57610*/  LDL.LU.64 R24, [R1+0x5160] ;  /* 0x0051600001187983 */ /* 0x000e9e0000300a00 */
[----:B------:R-:W-:-:S01]  /*57620*/  NOP ;  /* 0x0000000000007918 */ /* 0x000fc20000000000 */
        /* <DEDUP_REMOVED lines=38> */
[----:B--2---:R-:W-:Y:S06]  /*57890*/  HMMA.16816.F32 R24, R8, R18, R24 ;  /* 0x000000120818723c */ /* 0x004fec0000001818 */
[----:B------:R-:W-:-:S02]  /*578a0*/  IMAD.MOV.U32 R2, RZ, RZ, R18 ;  /* 0x000000ffff027224 */ /* 0x000fc400078e0012 */
[----:B------:R-:W-:-:S15]  /*578b0*/  IMAD.MOV.U32 R0, RZ, RZ, R19 ;  /* 0x000000ffff007224 */ /* 0x000fde00078e0013 */
[----:B------:R-:W-:Y:S04]  /*578c0*/  STL.64 [R1+0xba0], R24 ;  /* 0x000ba01801007387 */ /* 0x000fe80000100a00 */
[----:B------:R0:W-:Y:S04]  /*578d0*/  STL.64 [R1+0xba8], R26 ;  /* 0x000ba81a01007387 */ /* 0x0001e80000100a00 */
[----:B0-----:R-:W2:Y:S04]  /*578e0*/  LDL.LU.64 R26, [R1+0x50d8] ;  /* 0x0050d800011a7983 */ /* 0x001ea80000300a00 */
[----:B------:R-:W2:Y:S04]  /*578f0*/  LDL.LU.64 R24, [R1+0x50d0] ;  /* 0x0050d00001187983 */ /* 0x000ea80000300a00 */
[----:B------:R-:W2:Y:S01]  /*57900*/  LDL.LU.64 R18, [R1+0x50c8] ;  /* 0x0050c80001127983 */ /* 0x000ea20000300a00 */
[----:B---3--:R-:W-:-:S15]  /*57910*/  HMMA.16816.F32 R4, R8, R22, R4 ;  /* 0x000000160804723c */ /* 0x008fde0000001804 */
[----:B------:R-:W-:-:S08]  /*57920*/  NOP ;  /* 0x0000000000007918 */ /* 0x000fd00000000000 */
[----:B------:R-:W-:Y:S04]  /*57930*/  STL.64 [R1+0xb90], R4 ;  /* 0x000b900401007387 */ /* 0x000fe80000100a00 */
[----:B------:R2:W-:Y:S01]  /*57940*/  STL.64 [R1+0xb98], R6 ;  /* 0x000b980601007387 */ /* 0x0005e20000100a00 */
[----:B------:R-:W-:Y:S01]  /*57950*/  MOV R17, R22 ;  /* 0x0000001600117202 */ /* 0x000fe20000000f00 */
[----:B------:R-:W-:Y:S01]  /*57960*/  IMAD.MOV.U32 R16, RZ, RZ, R23 ;  /* 0x000000ffff107224 */ /* 0x000fe200078e0017 */
[----:B--2---:R-:W-:Y:S01]  /*57970*/  HMMA.16816.F32 R4, R8, R18, R24 ;  /* 0x000000120804723c */ /* 0x004fe20000001818 */
[----:B------:R-:W4:-:S15]  /*57980*/  LDL.LU R24, [R1+0x2c0] ;  /* 0x0002c00001187983 */ /* 0x000f1e0000300800 */
[----:B------:R-:W-:-:S07]  /*57990*/  NOP ;  /* 0x0000000000007918 */ /* 0x000fce0000000000 */
[----:B------:R0:W-:Y:S04]  /*579a0*/  STL.64 [R1+0xb80], R4 ;  /* 0x000b800401007387 */ /* 0x0001e80000100a00 */
[----:B------:R1:W-:Y:S04]  /*579b0*/  STL.64 [R1+0xb88], R6 ;  /* 0x000b880601007387 */ /* 0x0003e80000100a00 */
[----:B------:R-:W4:Y:S04]  /*579c0*/  LDL.LU R25, [R1+0x2c4] ;  /* 0x0002c40001197983 */ /* 0x000f280000300800 */
[----:B------:R-:W4:Y:S04]  /*579d0*/  LDL.LU R26, [R1+0x2c8] ;  /* 0x0002c800011a7983 */ /* 0x000f280000300800 */
[----:B------:R-:W4:Y:S04]  /*579e0*/  LDL.LU R27, [R1+0x2cc] ;  /* 0x0002cc00011b7983 */ /* 0x000f280000300800 */
[----:B------:R-:W2:Y:S04]  /*579f0*/  LDL.LU R20, [R1+0x170] ;  /* 0x0001700001147983 */ /* 0x000ea80000300800 */
[----:B------:R-:W2:Y:S04]  /*57a00*/  LDL.LU R21, [R1+0x174] ;  /* 0x0001740001157983 */ /* 0x000ea80000300800 */
[----:B------:R-:W2:Y:S04]  /*57a10*/  LDL.LU R22, [R1+0x178] ;  /* 0x0001780001167983 */ /* 0x000ea80000300800 */
[----:B------:R-:W2:Y:S04]  /*57a20*/  LDL.LU R23, [R1+0x17c] ;  /* 0x00017c0001177983 */ /* 0x000ea80000300800 */
[----:B0-----:R-:W3:Y:S04]  /*57a30*/  LDL.LU R4, [R1+0x110] ;  /* 0x0001100001047983 */ /* 0x001ee80000300800 */
[----:B------:R-:W3:Y:S04]  /*57a40*/  LDL.LU R5, [R1+0x114] ;  /* 0x0001140001057983 */ /* 0x000ee80000300800 */
[----:B-1----:R-:W4:Y:S04]  /*57a50*/  LDL.LU R6, [R1+0x118] ;  /* 0x0001180001067983 */ /* 0x002f280000300800 */
[----:B------:R-:W4:Y:S04]  /*57a60*/  LDL.LU R7, [R1+0x11c] ;  /* 0x00011c0001077983 */ /* 0x000f280000300800 */
[----:B----4-:R0:W-:Y:S04]  /*57a70*/  STL.64 [R1+0x5068], R6 ;  /* 0x0050680601007387 */ /* 0x0101e80000100a00 */
[----:B---3--:R-:W-:Y:S04]  /*57a80*/  STL.64 [R1+0x5060], R4 ;  /* 0x0050600401007387 */ /* 0x008fe80000100a00 */
[----:B0-----:R-:W3:Y:S04]  /*57a90*/  LDL.64 R6, [R1+0xc8] ;  /* 0x0000c80001067983 */ /* 0x001ee80000100a00 */
[----:B---3--:R0:W-:Y:S04]  /*57aa0*/  STL.64 [R1+0x5078], R6 ;  /* 0x0050780601007387 */ /* 0x0081e80000100a00 */
[----:B0-----:R-:W3:Y:S04]  /*57ab0*/  LDL.64 R6, [R1+0xd8] ;  /* 0x0000d80001067983 */ /* 0x001ee80000100a00 */
[----:B---3--:R0:W-:Y:S02]  /*57ac0*/  STL.64 [R1+0x5080], R6 ;  /* 0x0050800601007387 */ /* 0x0081e40000100a00 */
[----:B0-----:R-:W-:-:S02]  /*57ad0*/  IMAD.MOV.U32 R6, RZ, RZ, R13 ;  /* 0x000000ffff067224 */ /* 0x001fc400078e000d */
[----:B------:R-:W-:-:S05]  /*57ae0*/  IMAD.MOV.U32 R7, RZ, RZ, R12 ;  /* 0x000000ffff077224 */ /* 0x000fca00078e000c */
[----:B------:R0:W-:Y:S04]  /*57af0*/  STL.64 [R1+0x5098], R6 ;  /* 0x0050980601007387 */ /* 0x0001e80000100a00 */
[----:B------:R-:W3:Y:S04]  /*57b00*/  LDL.LU R4, [R1+0x160] ;  /* 0x0001600001047983 */ /* 0x000ee80000300800 */
[----:B------:R-:W3:Y:S04]  /*57b10*/  LDL.LU R5, [R1+0x164] ;  /* 0x0001640001057983 */ /* 0x000ee80000300800 */
[----:B0-----:R-:W3:Y:S04]  /*57b20*/  LDL.LU R6, [R1+0x168] ;  /* 0x0001680001067983 */ /* 0x001ee80000300800 */
[----:B------:R-:W3:Y:S04]  /*57b30*/  LDL.LU R7, [R1+0x16c] ;  /* 0x00016c0001077983 */ /* 0x000ee80000300800 */
[----:B------:R-:W-:Y:S04]  /*57b40*/  STL.64 [R1+0x4fd0], R18 ;  /* 0x004fd01201007387 */ /* 0x000fe80000100a00 */
[----:B------:R0:W-:Y:S04]  /*57b50*/  STL.64 [R1+0x5070], R16 ;  /* 0x0050701001007387 */ /* 0x0001e80000100a00 */
[----:B0-----:R-:W4:Y:S04]  /*57b60*/  LDL.LU R16, [R1+0x130] ;  /* 0x0001300001107983 */ /* 0x001f280000300800 */
[----:B------:R-:W4:Y:S04]  /*57b70*/  LDL.LU R17, [R1+0x134] ;  /* 0x0001340001117983 */ /* 0x000f280000300800 */
[----:B------:R-:W2:Y:S04]  /*57b80*/  LDL.LU R18, [R1+0x138] ;  /* 0x0001380001127983 */ /* 0x000ea80000300800 */
[----:B------:R-:W2:Y:S01]  /*57b90*/  LDL.LU R19, [R1+0x13c] ;  /* 0x00013c0001137983 */ /* 0x000ea20000300800 */
[----:B------:R-:W-:Y:S03]  /*57ba0*/  HMMA.16816.F32 R8, R8, R14, R24 ;  /* 0x0000000e0808723c */ /* 0x000fe60000001818 */
[----:B--2---:R-:W-:Y:S04]  /*57bb0*/  STL.64 [R1+0x5090], R18 ;  /* 0x0050901201007387 */ /* 0x004fe80000100a00 */
[----:B----4-:R0:W-:Y:S04]  /*57bc0*/  STL.64 [R1+0x5088], R16 ;  /* 0x0050881001007387 */ /* 0x0101e80000100a00 */
[----:B0-----:R-:W2:Y:S04]  /*57bd0*/  LDL.LU R16, [R1+0x150] ;  /* 0x0001500001107983 */ /* 0x001ea80000300800 */
[----:B------:R-:W2:Y:S04]  /*57be0*/  LDL.LU R17, [R1+0x154] ;  /* 0x0001540001117983 */ /* 0x000ea80000300800 */
[----:B------:R-:W2:Y:S04]  /*57bf0*/  LDL.LU R18, [R1+0x158] ;  /* 0x0001580001127983 */ /* 0x000ea80000300800 */
[----:B------:R-:W2:Y:S04]  /*57c00*/  LDL.LU R19, [R1+0x15c] ;  /* 0x00015c0001137983 */ /* 0x000ea80000300800 */
[----:B------:R-:W4:Y:S04]  /*57c10*/  LDL.LU.64 R26, [R1+0x50c0] ;  /* 0x0050c000011a7983 */ /* 0x000f280000300a00 */
[----:B------:R-:W4:Y:S04]  /*57c20*/  LDL.LU.64 R14, [R1+0x50b8] ;  /* 0x0050b800010e7983 */ /* 0x000f280000300a00 */
[----:B------:R-:W4:Y:S04]  /*57c30*/  LDL.LU.64 R12, [R1+0x50b0] ;  /* 0x0050b000010c7983 */ /* 0x000f280000300a00 */
[----:B------:R-:W-:Y:S04]  /*57c40*/  STL.64 [R1+0x500], R8 ;  /* 0x0005000801007387 */ /* 0x000fe80000100a00 */
[----:B------:R0:W-:Y:S04]  /*57c50*/  STL.64 [R1+0x508], R10 ;  /* 0x0005080a01007387 */ /* 0x0001e80000100a00 */
[----:B0-----:R-:W2:Y:S01]  /*57c60*/  LDL.64 R10, [R1+0xa8] ;  /* 0x0000a800010a7983 */ /* 0x001ea20000100a00 */
[----:B----4-:R-:W-:-:S15]  /*57c70*/  HMMA.16816.F32 R20, R12, R26, R20 ;  /* 0x0000001a0c14723c */ /* 0x010fde0000001814 */
[----:B------:R-:W-:-:S08]  /*57c80*/  NOP ;  /* 0x0000000000007918 */ /* 0x000fd00000000000 */
[----:B------:R-:W-:Y:S04]  /*57c90*/  STL.64 [R1+0x4d0], R20 ;  /* 0x0004d01401007387 */ /* 0x000fe80000100a00 */
[----:B------:R0:W-:Y:S04]  /*57ca0*/  STL.64 [R1+0x4d8], R22 ;  /* 0x0004d81601007387 */ /* 0x0001e80000100a00 */
[----:B0-----:R-:W3:Y:S04]  /*57cb0*/  LDL.LU.64 R22, [R1+0x50a8] ;  /* 0x0050a80001167983 */ /* 0x001ee80000300a00 */
[----:B------:R-:W4:Y:S04]  /*57cc0*/  LDL.LU.64 R20, [R1+0x50a0] ;  /* 0x0050a00001147983 */ /* 0x000f280000300a00 */
[----:B------:R-:W-:Y:S04]  /*57cd0*/  STL [R1+0x4fa4], R26 ;  /* 0x004fa41a01007387 */ /* 0x000fe80000100800 */
[----:B------:R0:W-:Y:S04]  /*57ce0*/  STL [R1+0x4fa0], R27 ;  /* 0x004fa01b01007387 */ /* 0x0001e80000100800 */
[----:B0-----:R-:W2:Y:S01]  /*57cf0*/  LDL.64 R26, [R1+0xb8] ;  /* 0x0000b800011a7983 */ /* 0x001ea20000100a00 */
[----:B---3--:R-:W-:-:S15]  /*57d00*/  HMMA.16816.F32 R4, R12, R22, R4 ;  /* 0x000000160c04723c */ /* 0x008fde0000001804 */
[----:B------:R-:W-:-:S08]  /*57d10*/  NOP ;  /* 0x0000000000007918 */ /* 0x000fd00000000000 */
[----:B------:R-:W-:Y:S04]  /*57d20*/  STL.64 [R1+0x4e0], R4 ;  /* 0x0004e00401007387 */ /* 0x000fe80000100a00 */
[----:B------:R0:W-:Y:S04]  /*57d30*/  STL.64 [R1+0x4e8], R6 ;  /* 0x0004e80601007387 */ /* 0x0001e80000100a00 */
[----:B0-----:R-:W2:Y:S04]  /*57d40*/  LDL.LU.64 R6, [R1+0x5098] ;  /* 0x0050980001067983 */ /* 0x001ea80000300a00 */
[----:B------:R-:W-:Y:S04]  /*57d50*/  STL.64 [R1+0x4f88], R22 ;  /* 0x004f881601007387 */ /* 0x000fe80000100a00 */
[----:B----4-:R0:W-:Y:S04]  /*57d60*/  STL.64 [R1+0x4f80], R20 ;  /* 0x004f801401007387 */ /* 0x0101e80000100a00 */
[----:B0-----:R-:W3:Y:S04]  /*57d70*/  LDL.LU R20, [R1+0x140] ;  /* 0x0001400001147983 */ /* 0x001ee80000300800 */
[----:B------:R-:W3:Y:S04]  /*57d80*/  LDL.LU R21, [R1+0x144] ;  /* 0x0001440001157983 */ /* 0x000ee80000300800 */
[----:B------:R-:W3:Y:S04]  /*57d90*/  LDL.LU R22, [R1+0x148] ;  /* 0x0001480001167983 */ /* 0x000ee80000300800 */
[----:B------:R-:W3:Y:S01]  /*57da0*/  LDL.LU R23, [R1+0x14c] ;  /* 0x00014c0001177983 */ /* 0x000ee20000300800 */
[----:B--2---:R-:W-:Y:S03]  /*57db0*/  HMMA.16816.F32 R4, R12, R6, R16 ;  /* 0x000000060c04723c */ /* 0x004fe60000001810 */
[----:B------:R-:W2:Y:S04]  /*57dc0*/  LDL.LU.64 R18, [R1+0x5090] ;  /* 0x0050900001127983 */ /* 0x000ea80000300a00 */
[----:B------:R-:W2:-:S15]  /*57dd0*/  LDL.LU.64 R16, [R1+0x5088] ;  /* 0x0050880001107983 */ /* 0x000e9e0000300a00 */
[----:B------:R-:W-:-:S01]  /*57de0*/  NOP ;  /* 0x0000000000007918 */ /* 0x000fc20000000000 */
[----:B------:R-:W-:Y:S04]  /*57df0*/  STL.64 [R1+0x910], R4 ;  /* 0x0009100401007387 */ /* 0x000fe80000100a00 */
[----:B------:R0:W-:Y:S04]  /*57e00*/  STL.64 [R1+0x918], R6 ;  /* 0x0009180601007387 */ /* 0x0001e80000100a00 */
[----:B0-----:R-:W3:Y:S02]  /*57e10*/  LDL.LU.64 R6, [R1+0x5080] ;  /* 0x0050800001067983 */ /* 0x001ee40000300a00 */
[----:B---3--:R-:W-:-:S15]  /*57e20*/  HMMA.16816.F32 R20, R12, R6, R20 ;  /* 0x000000060c14723c */ /* 0x008fde0000001814 */
[----:B------:R-:W-:-:S08]  /*57e30*/  NOP ;  /* 0x0000000000007918 */ /* 0x000fd00000000000 */
[----:B------:R0:W-:Y:S04]  /*57e40*/  STL.64 [R1+0x6e0], R20 ;  /* 0x0006e01401007387 */ /* 0x0001e80000100a00 */
[----:B------:R-:W-:Y:S01]  /*57e50*/  STL.64 [R1+0x6e8], R22 ;  /* 0x0006e81601007387 */ /* 0x000fe20000100a00 */
[----:B0-----:R-:W-:Y:S02]  /*57e60*/  IMAD.MOV.U32 R21, RZ, RZ, R6 ;  /* 0x000000ffff157224 */ /* 0x001fe400078e0006 */
[----:B------:R-:W-:Y:S02]  /*57e70*/  IMAD.MOV.U32 R20, RZ, RZ, R7 ;  /* 0x000000ffff147224 */ /* 0x000fe400078e0007 */
[----:B------:R-:W2:Y:S04]  /*57e80*/  LDL.LU.64 R6, [R1+0x5078] ;  /* 0x0050780001067983 */ /* 0x000ea80000300a00 */
[----:B------:R-:W-:Y:S01]  /*57e90*/  STL [R1+0x4fa8], R21 ;  /* 0x004fa81501007387 */ /* 0x000fe20000100800 */
        /* <DEDUP_REMOVED lines=8> */
[----:B------:R-:W3:Y:S04]  /*57f20*/  LDL.LU.64 R4, [R1+0x5060] ;  /* 0x0050600001047983 */ /* 0x000ee80000300a00 */
[----:B------:R0:W-:Y:S04]  /*57f30*/  STL.64 [R1+0x5040], R22 ;  /* 0x0050401601007387 */ /* 0x0001e80000100a00 */
[----:B------:R-:W-:Y:S04]  /*57f40*/  STL [R1+0x5038], R20 ;  /* 0x0050381401007387 */ /* 0x000fe80000100800 */
[----:B0-----:R-:W4:Y:S01]  /*57f50*/  LDL.64 R22, [R1+0x98] ;  /* 0x0000980001167983 */ /* 0x001f220000100a00 */
[----:B--2---:R-:W-:-:S02]  /*57f60*/  IMAD.MOV.U32 R18, RZ, RZ, R17 ;  /* 0x000000ffff127224 */ /* 0x004fc400078e0011 */
[----:B------:R-:W-:-:S05]  /*57f70*/  IMAD.MOV.U32 R19, RZ, RZ, R16 ;  /* 0x000000ffff137224 */ /* 0x000fca00078e0010 */
[----:B------:R0:W-:Y:S04]  /*57f80*/  STL.64 [R1+0x4fe8], R18 ;  /* 0x004fe81201007387 */ /* 0x0001e80000100a00 */
[----:B------:R-:W2:Y:S04]  /*57f90*/  LDL.LU R16, [R1+0x120] ;  /* 0x0001200001107983 */ /* 0x000ea80000300800 */
[----:B------:R-:W2:Y:S04]  /*57fa0*/  LDL.LU R17, [R1+0x124] ;  /* 0x0001240001117983 */ /* 0x000ea80000300800 */
[----:B0-----:R-:W2:Y:S04]  /*57fb0*/  LDL.LU R18, [R1+0x128] ;  /* 0x0001280001127983 */ /* 0x001ea80000300800 */
[----:B------:R-:W2:Y:S01]  /*57fc0*/  LDL.LU R19, [R1+0x12c] ;  /* 0x00012c0001137983 */ /* 0x000ea20000300800 */
[----:B------:R-:W-:Y:S01]  /*57fd0*/  MOV R24, R27 ;  /* 0x0000001b00187202 */ /* 0x000fe20000000f00 */
[----:B------:R-:W-:Y:S01]  /*57fe0*/  IMAD.MOV.U32 R28, RZ, RZ, R26 ;  /* 0x000000ffff1c7224 */ /* 0x000fe200078e001a */
[----:B--2---:R-:W-:-:S15]  /*57ff0*/  HMMA.16816.F32 R16, R12, R26, R16 ;  /* 0x0000001a0c10723c */ /* 0x004fde0000001810 */
[----:B------:R-:W-:-:S08]  /*58000*/  NOP ;  /* 0x0000000000007918 */ /* 0x000fd00000000000 */
[----:B------:R-:W-:Y:S04]  /*58010*/  STL.64 [R1+0x530], R16 ;  /* 0x0005301001007387 */ /* 0x000fe80000100a00 */
[----:B------:R3:W-:Y:S02]  /*58020*/  STL.64 [R1+0x538], R18 ;  /* 0x0005381201007387 */ /* 0x0007e40000100a00 */
[----:B---3--:R-:W-:Y:S02]  /*58030*/  HMMA.16816.F32 R16, R12, R10, R4 ;  /* 0x0000000a0c10723c */ /* 0x008fe40000001804 */
[----:B------:R0:W-:Y:S04]  /*58040*/  STL [R1+0x5058], R24 ;  /* 0x0050581801007387 */ /* 0x0001e80000100800 */
[----:B0-----:R-:W2:Y:S04]  /*58050*/  LDL.LU R24, [R1+0x470] ;  /* 0x0004700001187983 */ /* 0x001ea80000300800 */
[----:B------:R-:W2:Y:S04]  /*58060*/  LDL.LU R25, [R1+0x474] ;  /* 0x0004740001197983 */ /* 0x000ea80000300800 */
[----:B------:R-:W2:Y:S04]  /*58070*/  LDL.LU R26, [R1+0x478] ;  /* 0x00047800011a7983 */ /* 0x000ea80000300800 */
[----:B------:R-:W2:Y:S05]  /*58080*/  LDL.LU R27, [R1+0x47c] ;  /* 0x00047c00011b7983 */ /* 0x000eaa0000300800 */
[----:B------:R-:W-:Y:S04]  /*58090*/  STL.64 [R1+0x540], R16 ;  /* 0x0005401001007387 */ /* 0x000fe80000100a00 */
[----:B------:R0:W-:Y:S02]  /*580a0*/  STL.64 [R1+0x548], R18 ;  /* 0x0005481201007387 */ /* 0x0001e40000100a00 */
[----:B0-----:R-:W-:-:S02]  /*580b0*/  IMAD.MOV.U32 R18, RZ, RZ, R2 ;  /* 0x000000ffff127224 */ /* 0x001fc400078e0002 */
[----:B------:R-:W-:-:S05]  /*580c0*/  IMAD.MOV.U32 R19, RZ, RZ, R0 ;  /* 0x000000ffff137224 */ /* 0x000fca00078e0000 */
[----:B------:R0:W-:Y:S04]  /*580d0*/  STL.64 [R1+0x5000], R18 ;  /* 0x0050001201007387 */ /* 0x0001e80000100a00 */
[----:B0-----:R-:W3:Y:S01]  /*580e0*/  LDL.64 R18, [R1+0x58] ;  /* 0x0000580001127983 */ /* 0x001ee20000100a00 */
[----:B------:R-:W-:Y:S02]  /*580f0*/  IMAD.MOV.U32 R7, RZ, RZ, R10 ;  /* 0x000000ffff077224 */ /* 0x000fe400078e000a */
[----:B------:R-:W-:Y:S02]  /*58100*/  IMAD.MOV.U32 R29, RZ, RZ, R11 ;  /* 0x000000ffff1d7224 */ /* 0x000fe400078e000b */
[----:B------:R-:W0:Y:S04]  /*58110*/  LDSM.16.MT88.4 R8, [R3+UR4+0x11080] ;  /* 0x011080040308783b */ /* 0x000e280008004200 */
[----:B---3--:R1:W-:Y:S04]  /*58120*/  STL.64 [R1+0x5018], R18 ;  /* 0x0050181201007387 */ /* 0x0083e80000100a00 */
[----:B------:R-:W3:Y:S04]  /*58130*/  LDL.LU R16, [R1+0x480] ;  /* 0x0004800001107983 */ /* 0x000ee80000300800 */
[----:B------:R-:W3:Y:S04]  /*58140*/  LDL.LU R17, [R1+0x484] ;  /* 0x0004840001117983 */ /* 0x000ee80000300800 */
[----:B-1----:R-:W3:Y:S04]  /*58150*/  LDL.LU R18, [R1+0x488] ;  /* 0x0004880001127983 */ /* 0x002ee80000300800 */
[----:B------:R-:W3:Y:S04]  /*58160*/  LDL.LU R19, [R1+0x48c] ;  /* 0x00048c0001137983 */ /* 0x000ee80000300800 */
[----:B0-----:R0:W-:Y:S04]  /*58170*/  STL.64 [R1+0x4e70], R10 ;  /* 0x004e700a01007387 */ /* 0x0011e80000100a00 */
[----:B------:R-:W-:Y:S04]  /*58180*/  STL.64 [R1+0x4e68], R8 ;  /* 0x004e680801007387 */ /* 0x000fe80000100a00 */
[----:B0-----:R-:W2:Y:S01]  /*58190*/  LDL.64 R10, [R1+0x18] ;  /* 0x00001800010a7983 */ /* 0x001ea20000100a00 */
[----:B----4-:R-:W-:-:S02]  /*581a0*/  IMAD.MOV.U32 R6, RZ, RZ, R23 ;  /* 0x000000ffff067224 */ /* 0x010fc400078e0017 */
[----:B------:R-:W-:Y:S01]  /*581b0*/  IMAD.MOV.U32 R5, RZ, RZ, R22 ;  /* 0x000000ffff057224 */ /* 0x000fe200078e0016 */
[----:B--2---:R3:W-:Y:S02]  /*581c0*/  STL.64 [R1+0x5020], R10 ;  /* 0x0050200a01007387 */ /* 0x0047e40000100a00 */
[----:B---3--:R-:W-:-:S15]  /*581d0*/  HMMA.16816.F32 R8, R12, R22, R16 ;  /* 0x000000160c08723c */ /* 0x008fde0000001810 */
[----:B------:R-:W-:-:S08]  /*581e0*/  NOP ;  /* 0x0000000000007918 */ /* 0x000fd00000000000 */
[----:B------:R-:W-:Y:S04]  /*581f0*/  STL.64 [R1+0x550], R8 ;  /* 0x0005500801007387 */ /* 0x000fe80000100a00 */
[----:B------:R-:W-:Y:S04]  /*58200*/  STL.64 [R1+0x558], R10 ;  /* 0x0005580a01007387 */ /* 0x000fe80000100a00 */
[----:B------:R0:W-:Y:S04]  /*58210*/  STL.64 [R1+0x5050], R6 ;  /* 0x0050500601007387 */ /* 0x0001e80000100a00 */
[----:B------:R-:W-:Y:S04]  /*58220*/  STL [R1+0x5048], R5 ;  /* 0x0050480501007387 */ /* 0x000fe80000100800 */
[----:B0-----:R-:W2:Y:S04]  /*58230*/  LDL.64 R6, [R1+0x88] ;  /* 0x0000880001067983 */ /* 0x001ea80000100a00 */
[----:B------:R-:W3:Y:S04]  /*58240*/  LDL.LU R8, [R1+0x450] ;  /* 0x0004500001087983 */ /* 0x000ee80000300800 */
[----:B------:R-:W3:Y:S04]  /*58250*/  LDL.LU R9, [R1+0x454] ;  /* 0x0004540001097983 */ /* 0x000ee80000300800 */
[----:B------:R-:W4:Y:S04]  /*58260*/  LDL.LU R10, [R1+0x458] ;  /* 0x00045800010a7983 */ /* 0x000f280000300800 */
[----:B------:R-:W4:Y:S04]  /*58270*/  LDL.LU R11, [R1+0x45c] ;  /* 0x00045c00010b7983 */ /* 0x000f280000300800 */
[----:B------:R-:W3:Y:S04]  /*58280*/  LDL.LU R20, [R1+0x460] ;  /* 0x0004600001147983 */ /* 0x000ee80000300800 */
[----:B------:R-:W3:Y:S04]  /*58290*/  LDL.LU R21, [R1+0x464] ;  /* 0x0004640001157983 */ /* 0x000ee80000300800 */
[----:B------:R-:W3:Y:S04]  /*582a0*/  LDL.LU R22, [R1+0x468] ;  /* 0x0004680001167983 */ /* 0x000ee80000300800 */
[----:B------:R-:W3:Y:S01]  /*582b0*/  LDL.LU R23, [R1+0x46c] ;  /* 0x00046c0001177983 */ /* 0x000ee20000300800 */
[----:B--2---:R-:W-:Y:S03]  /*582c0*/  HMMA.16816.F32 R24, R12, R6, R24 ;  /* 0x000000060c18723c */ /* 0x004fe60000001818 */
[----:B----4-:R0:W-:Y:S04]  /*582d0*/  STL.64 [R1+0x5030], R10 ;  /* 0x0050300a01007387 */ /* 0x0101e80000100a00 */
[----:B---3--:R-:W-:Y:S04]  /*582e0*/  STL.64 [R1+0x5028], R8 ;  /* 0x0050280801007387 */ /* 0x008fe80000100a00 */
[----:B------:R-:W2:Y:S01]  /*582f0*/  LDL.64 R18, [R1+0x68] ;  /* 0x0000680001127983 */ /* 0x000ea20000100a00 */
[----:B------:R-:W-:-:S03]  /*58300*/  IMAD.MOV.U32 R4, RZ, RZ, R7 ;  /* 0x000000ffff047224 */ /* 0x000fc600078e0007 */
[----:B0-----:R-:W3:Y:S08]  /*58310*/  LDL.64 R10, [R1+0x78] ;  /* 0x00007800010a7983 */ /* 0x001ef00000100a00 */
[----:B------:R0:W-:Y:S04]  /*58320*/  STL.64 [R1+0x6d0], R24 ;  /* 0x0006d01801007387 */ /* 0x0001e80000100a00 */
[----:B------:R1:W-:Y:S04]  /*58330*/  STL.64 [R1+0x6d8], R26 ;  /* 0x0006d81a01007387 */ /* 0x0003e80000100a00 */
[----:B0-----:R-:W4:Y:S01]  /*58340*/  LDL.LU R24, [R1+0x5058] ;  /* 0x0050580001187983 */ /* 0x001f220000300800 */
[----:B-1----:R-:W-:-:S03]  /*58350*/  IMAD.MOV.U32 R27, RZ, RZ, R6 ;  /* 0x000000ffff1b7224 */ /* 0x002fc600078e0006 */
[----:B------:R-:W2:Y:S04]  /*58360*/  LDL.LU.64 R6, [R1+0x5050] ;  /* 0x0050500001067983 */ /* 0x000ea80000300a00 */
[----:B------:R-:W3:Y:S04]  /*58370*/  LDL.LU R5, [R1+0x5048] ;  /* 0x0050480001057983 */ /* 0x000ee80000300800 */
        /* <DEDUP_REMOVED lines=10> */
[----:B------:R-:W3:Y:S04]  /*58420*/  LDL.LU R6, [R1+0x428] ;  /* 0x0004280001067983 */ /* 0x000ee80000300800 */
[----:B------:R-:W3:Y:S01]  /*58430*/  LDL.LU R7, [R1+0x42c] ;  /* 0x00042c0001077983 */ /* 0x000ee20000300800 */
[----:B------:R-:W-:Y:S03]  /*58440*/  HMMA.16816.F32 R20, R12, R10, R20 ;  /* 0x0000000a0c14723c */ /* 0x000fe60000001814 */
[----:B---3--:R-:W-:Y:S04]  /*58450*/  STL.64 [R1+0x4ff8], R6 ;  /* 0x004ff80601007387 */ /* 0x008fe80000100a00 */
[----:B--2---:R0:W-:Y:S04]  /*58460*/  STL.64 [R1+0x4ff0], R4 ;  /* 0x004ff00401007387 */ /* 0x0041e80000100a00 */
[----:B0-----:R-:W2:Y:S04]  /*58470*/  LDL.LU R4, [R1+0x430] ;  /* 0x0004300001047983 */ /* 0x001ea80000300800 */
[----:B------:R-:W2:Y:S04]  /*58480*/  LDL.LU R5, [R1+0x434] ;  /* 0x0004340001057983 */ /* 0x000ea80000300800 */
[----:B------:R-:W3:Y:S04]  /*58490*/  LDL.LU R6, [R1+0x438] ;  /* 0x0004380001067983 */ /* 0x000ee80000300800 */
[----:B------:R-:W3:Y:S01]  /*584a0*/  LDL.LU R7, [R1+0x43c] ;  /* 0x00043c0001077983 */ /* 0x000ee20000300800 */
[----:B------:R-:W-:-:S03]  /*584b0*/  IMAD.MOV.U32 R26, RZ, RZ, R11 ;  /* 0x000000ffff1a7224 */ /* 0x000fc600078e000b */
[----:B---3--:R-:W-:Y:S04]  /*584c0*/  STL.64 [R1+0x5010], R6 ;  /* 0x0050100601007387 */ /* 0x008fe80000100a00 */
[----:B--2---:R0:W-:Y:S04]  /*584d0*/  STL.64 [R1+0x5008], R4 ;  /* 0x0050080401007387 */ /* 0x0041e80000100a00 */
[----:B0-----:R-:W2:Y:S04]  /*584e0*/  LDL.LU R4, [R1+0x440] ;  /* 0x0004400001047983 */ /* 0x001ea80000300800 */
[----:B------:R-:W2:Y:S04]  /*584f0*/  LDL.LU R5, [R1+0x444] ;  /* 0x0004440001057983 */ /* 0x000ea80000300800 */
[----:B------:R-:W2:Y:S04]  /*58500*/  LDL.LU R6, [R1+0x448] ;  /* 0x0004480001067983 */ /* 0x000ea80000300800 */
[----:B------:R-:W2:Y:S04]  /*58510*/  LDL.LU R7, [R1+0x44c] ;  /* 0x00044c0001077983 */ /* 0x000ea80000300800 */
[----:B------:R0:W-:Y:S04]  /*58520*/  STL.64 [R1+0x6c0], R20 ;  /* 0x0006c01401007387 */ /* 0x0001e80000100a00 */
[----:B------:R1:W-:Y:S01]  /*58530*/  STL.64 [R1+0x6c8], R22 ;  /* 0x0006c81601007387 */ /* 0x0003e20000100a00 */
[----:B0-----:R-:W-:-:S03]  /*58540*/  IMAD.MOV.U32 R21, RZ, RZ, R10 ;  /* 0x000000ffff157224 */ /* 0x001fc600078e000a */
[----:B-1----:R-:W3:Y:S04]  /*58550*/  LDL.LU.64 R22, [R1+0x5040] ;  /* 0x0050400001167983 */ /* 0x002ee80000300a00 */
[----:B------:R-:W3:Y:S04]  /*58560*/  LDL.LU R20, [R1+0x5038] ;  /* 0x0050380001147983 */ /* 0x000ee80000300800 */
[----:B------:R-:W4:Y:S04]  /*58570*/  LDL.LU.64 R10, [R1+0x5030] ;  /* 0x00503000010a7983 */ /* 0x000f280000300a00 */
[----:B------:R-:W4:Y:S02]  /*58580*/  LDL.LU.64 R8, [R1+0x5028] ;  /* 0x0050280001087983 */ /* 0x000f240000300a00 */
[----:B----4-:R-:W-:-:S15]  /*58590*/  HMMA.16816.F32 R8, R12, R18, R8 ;  /* 0x000000120c08723c */ /* 0x010fde0000001808 */
[----:B------:R-:W-:-:S08]  /*585a0*/  NOP ;  /* 0x0000000000007918 */ /* 0x000fd00000000000 */
[----:B------:R0:W-:Y:S04]  /*585b0*/  STL.64 [R1+0x6b0], R8 ;  /* 0x0006b00801007387 */ /* 0x0001e80000100a00 */
[----:B------:R1:W-:Y:S01]  /*585c0*/  STL.64 [R1+0x6b8], R10 ;  /* 0x0006b80a01007387 */ /* 0x0003e20000100a00 */
[----:B0-----:R-:W-:-:S03]  /*585d0*/  MOV R9, R18 ;  /* 0x0000001200097202 */ /* 0x001fc60000000f00 */
[----:B-1----:R-:W4:Y:S01]  /*585e0*/  LDL.LU.64 R10, [R1+0x5020] ;  /* 0x00502000010a7983 */ /* 0x002f220000300a00 */
[----:B------:R-:W-:-:S03]  /*585f0*/  IMAD.MOV.U32 R8, RZ, RZ, R19 ;  /* 0x000000ffff087224 */ /* 0x000fc600078e0013 */
[----:B------:R-:W2:Y:S02]  /*58600*/  LDL.LU.64 R18, [R1+0x5018] ;  /* 0x0050180001127983 */ /* 0x000ea40000300a00 */
[----:B--2---:R-:W-:Y:S06]  /*58610*/  HMMA.16816.F32 R4, R12, R18, R4 ;  /* 0x000000120c04723c */ /* 0x004fec0000001804 */
[----:B------:R-:W-:Y:S02]  /*58620*/  IMAD.MOV.U32 R25, RZ, RZ, R18 ;  /* 0x000000ffff197224 */ /* 0x000fe400078e0012 */
        /* <DEDUP_REMOVED lines=26> */
[----:B------:R-:W3:Y:S04]  /*587d0*/  LDL.LU.64 R4, [R1+0x4fc0] ;  /* 0x004fc00001047983 */ /* 0x000ee80000300a00 */
[----:B------:R-:W4:Y:S04]  /*587e0*/  LDL.LU.64 R18, [R1+0x4fb8] ;  /* 0x004fb80001127983 */ /* 0x000f280000300a00 */
[----:B------:R-:W4:Y:S02]  /*587f0*/  LDL.LU.64 R16, [R1+0x4fb0] ;  /* 0x004fb00001107983 */ /* 0x000f240000300a00 */
[----:B----4-:R-:W-:Y:S02]  /*58800*/  HMMA.16816.F32 R12, R12, R10, R16 ;  /* 0x0000000a0c0c723c */ /* 0x010fe40000001810 */
[----:B------:R-:W4:Y:S04]  /*58810*/  LDL.64 R18, [R1+0x48] ;  /* 0x0000480001127983 */ /* 0x000f280000100a00 */
[----:B----4-:R0:W-:-:S15]  /*58820*/  STL.64 [R1+0x4ea8], R18 ;  /* 0x004ea81201007387 */ /* 0x0101de0000100a00 */
[----:B------:R-:W-:-:S02]  /*58830*/  NOP ;  /* 0x0000000000007918 */ /* 0x000fc40000000000 */
[----:B------:R-:W-:Y:S04]  /*58840*/  STL.64 [R1+0x640], R12 ;  /* 0x0006400c01007387 */ /* 0x000fe80000100a00 */
[----:B------:R-:W-:Y:S01]  /*58850*/  STL.64 [R1+0x648], R14 ;  /* 0x0006480e01007387 */ /* 0x000fe20000100a00 */
[----:B0-----:R-:W-:Y:S02]  /*58860*/  IMAD.MOV.U32 R18, RZ, RZ, R9 ;  /* 0x000000ffff127224 */ /* 0x001fe400078e0009 */
[----:B------:R-:W-:-:S05]  /*58870*/  IMAD.MOV.U32 R19, RZ, RZ, R8 ;  /* 0x000000ffff137224 */ /* 0x000fca00078e0008 */
[----:B------:R-:W-:Y:S04]  /*58880*/  STL.64 [R1+0x4ec0], R18 ;  /* 0x004ec01201007387 */ /* 0x000fe80000100a00 */
[----:B------:R0:W-:Y:S04]  /*58890*/  STL.64 [R1+0x4e80], R10 ;  /* 0x004e800a01007387 */ /* 0x0001e80000100a00 */
[----:B------:R-:W4:Y:S04]  /*588a0*/  LDL.LU R8, [R1+0x570] ;  /* 0x0005700001087983 */ /* 0x000f280000300800 */
[----:B------:R-:W4:Y:S04]  /*588b0*/  LDL.LU R9, [R1+0x574] ;  /* 0x0005740001097983 */ /* 0x000f280000300800 */
[----:B0-----:R-:W2:Y:S04]  /*588c0*/  LDL.LU R10, [R1+0x578] ;  /* 0x00057800010a7983 */ /* 0x001ea80000300800 */
[----:B------:R-:W2:Y:S01]  /*588d0*/  LDL.LU R11, [R1+0x57c] ;  /* 0x00057c00010b7983 */ /* 0x000ea20000300800 */
[----:B------:R-:W-:-:S02]  /*588e0*/  IMAD.MOV.U32 R18, RZ, RZ, R21 ;  /* 0x000000ffff127224 */ /* 0x000fc400078e0015 */
[----:B------:R-:W-:Y:S01]  /*588f0*/  IMAD.MOV.U32 R19, RZ, RZ, R26 ;  /* 0x000000ffff137224 */ /* 0x000fe200078e001a */
[----:B------:R-:W3:Y:S04]  /*58900*/  LDL.LU R21, [R1+0x4fa8] ;  /* 0x004fa80001157983 */ /* 0x000ee80000300800 */
[----:B------:R-:W3:Y:S04]  /*58910*/  LDL.LU R26, [R1+0x4fa4] ;  /* 0x004fa400011a7983 */ /* 0x000ee80000300800 */
[----:B------:R-:W-:Y:S04]  /*58920*/  STL.64 [R1+0x4ed8], R18 ;  /* 0x004ed81201007387 */ /* 0x000fe80000100a00 */
[----:B--2---:R-:W-:Y:S04]  /*58930*/  STL.64 [R1+0x4eb8], R10 ;  /* 0x004eb80a01007387 */ /* 0x004fe80000100a00 */
[----:B----4-:R0:W-:Y:S04]  /*58940*/  STL.64 [R1+0x4eb0], R8 ;  /* 0x004eb00801007387 */ /* 0x0101e80000100a00 */
[----:B0-----:R-:W2:Y:S04]  /*58950*/  LDL.LU R8, [R1+0x590] ;  /* 0x0005900001087983 */ /* 0x001ea80000300800 */
[----:B------:R-:W2:Y:S04]  /*58960*/  LDL.LU R9, [R1+0x594] ;  /* 0x0005940001097983 */ /* 0x000ea80000300800 */
[----:B------:R-:W4:Y:S04]  /*58970*/  LDL.LU R10, [R1+0x598] ;  /* 0x00059800010a7983 */ /* 0x000f280000300800 */
[----:B------:R-:W4:Y:S01]  /*58980*/  LDL.LU R11, [R1+0x59c] ;  /* 0x00059c00010b7983 */ /* 0x000f220000300800 */
[----:B------:R-:W-:Y:S01]  /*58990*/  IMAD.MOV.U32 R18, RZ, RZ, R27 ;  /* 0x000000ffff127224 */ /* 0x000fe200078e001b */
[----:B---3--:R-:W-:-:S02]  /*589a0*/  MOV R19, R4 ;  /* 0x0000000400137202 */ /* 0x008fc40000000f00 */
[----:B------:R-:W3:Y:S04]  /*589b0*/  LDL.LU R27, [R1+0x4fa0] ;  /* 0x004fa000011b7983 */ /* 0x000ee80000300800 */
[----:B------:R-:W3:Y:S04]  /*589c0*/  LDL.LU R4, [R1+0x4f9c] ;  /* 0x004f9c0001047983 */ /* 0x000ee80000300800 */
[----:B------:R-:W-:Y:S04]  /*589d0*/  STL.64 [R1+0x4ef0], R18 ;  /* 0x004ef01201007387 */ /* 0x000fe80000100a00 */
[----:B----4-:R-:W-:Y:S04]  /*589e0*/  STL.64 [R1+0x4ed0], R10 ;  /* 0x004ed00a01007387 */ /* 0x010fe80000100a00 */
[----:B--2---:R0:W-:Y:S04]  /*589f0*/  STL.64 [R1+0x4ec8], R8 ;  /* 0x004ec80801007387 */ /* 0x0041e80000100a00 */
[----:B0-----:R-:W2:Y:S04]  /*58a00*/  LDL.LU R8, [R1+0x5a0] ;  /* 0x0005a00001087983 */ /* 0x001ea80000300800 */
[----:B------:R-:W2:Y:S04]  /*58a10*/  LDL.LU R9, [R1+0x5a4] ;  /* 0x0005a40001097983 */ /* 0x000ea80000300800 */
[----:B------:R-:W4:Y:S04]  /*58a20*/  LDL.LU R10, [R1+0x5a8] ;  /* 0x0005a800010a7983 */ /* 0x000f280000300800 */
[----:B------:R-:W4:Y:S01]  /*58a30*/  LDL.LU R11, [R1+0x5ac] ;  /* 0x0005ac00010b7983 */ /* 0x000f220000300800 */
[----:B------:R-:W-:-:S02]  /*58a40*/  IMAD.MOV.U32 R18, RZ, RZ, R5 ;  /* 0x000000ffff127224 */ /* 0x000fc400078e0005 */
[----:B------:R-:W-:Y:S01]  /*58a50*/  IMAD.MOV.U32 R19, RZ, RZ, R6 ;  /* 0x000000ffff137224 */ /* 0x000fe200078e0006 */
        /* <DEDUP_REMOVED lines=20> */
[----:B------:R-:W-:-:S05]  /*58ba0*/  IMAD.MOV.U32 R19, RZ, RZ, R24 ;  /* 0x000000ffff137224 */ /* 0x000fca00078e0018 */
[----:B------:R0:W-:Y:S02]  /*58bb0*/  STL.64 [R1+0x4f38], R18 ;  /* 0x004f381201007387 */ /* 0x0001e40000100a00 */
[----:B0-----:R-:W-:Y:S02]  /*58bc0*/  IMAD.MOV.U32 R18, RZ, RZ, R23 ;  /* 0x000000ffff127224 */ /* 0x001fe400078e0017 */
[----:B------:R-:W-:-:S05]  /*58bd0*/  IMAD.MOV.U32 R19, RZ, RZ, R22 ;  /* 0x000000ffff137224 */ /* 0x000fca00078e0016 */
[----:B------:R-:W-:Y:S04]  /*58be0*/  STL.64 [R1+0x4f50], R18 ;  /* 0x004f501201007387 */ /* 0x000fe80000100a00 */
[----:B----4-:R-:W-:Y:S04]  /*58bf0*/  STL.64 [R1+0x4f18], R10 ;  /* 0x004f180a01007387 */ /* 0x010fe80000100a00 */
[----:B--2---:R0:W-:Y:S04]  /*58c00*/  STL.64 [R1+0x4f10], R8 ;  /* 0x004f100801007387 */ /* 0x0041e80000100a00 */
[----:B0-----:R-:W2:Y:S04]  /*58c10*/  LDL.LU R8, [R1+0x5d0] ;  /* 0x0005d00001087983 */ /* 0x001ea80000300800 */
[----:B------:R-:W2:Y:S04]  /*58c20*/  LDL.LU R9, [R1+0x5d4] ;  /* 0x0005d40001097983 */ /* 0x000ea80000300800 */
[----:B------:R-:W4:Y:S04]  /*58c30*/  LDL.LU R10, [R1+0x5d8] ;  /* 0x0005d800010a7983 */ /* 0x000f280000300800 */
[----:B------:R-:W4:Y:S04]  /*58c40*/  LDL.LU R11, [R1+0x5dc] ;  /* 0x0005dc00010b7983 */ /* 0x000f280000300800 */
[----:B------:R-:W3:Y:S04]  /*58c50*/  LDL.LU R12, [R1+0x2a0] ;  /* 0x0002a000010c7983 */ /* 0x000ee80000300800 */
[----:B------:R-:W3:Y:S04]  /*58c60*/  LDL.LU R13, [R1+0x2a4] ;  /* 0x0002a400010d7983 */ /* 0x000ee80000300800 */
[----:B------:R-:W3:Y:S01]  /*58c70*/  LDL.LU R14, [R1+0x2a8] ;  /* 0x0002a800010e7983 */ /* 0x000ee20000300800 */
[----:B------:R-:W-:-:S02]  /*58c80*/  IMAD.MOV.U32 R18, RZ, RZ, R21 ;  /* 0x000000ffff127224 */ /* 0x000fc400078e0015 */
[----:B------:R-:W-:Y:S01]  /*58c90*/  IMAD.MOV.U32 R19, RZ, RZ, R20 ;  /* 0x000000ffff137224 */ /* 0x000fe200078e0014 */
[----:B------:R-:W3:Y:S04]  /*58ca0*/  LDL.LU R15, [R1+0x2ac] ;  /* 0x0002ac00010f7983 */ /* 0x000ee80000300800 */
[----:B------:R-:W3:Y:S04]  /*58cb0*/  LDL.LU R20, [R1+0x2b0] ;  /* 0x0002b00001147983 */ /* 0x000ee80000300800 */
[----:B------:R-:W3:Y:S04]  /*58cc0*/  LDL.LU R21, [R1+0x2b4] ;  /* 0x0002b40001157983 */ /* 0x000ee80000300800 */
        /* <DEDUP_REMOVED lines=8> */
[----:B------:R-:W4:Y:S04]  /*58d50*/  LDL.LU R11, [R1+0x5ec] ;  /* 0x0005ec00010b7983 */ /* 0x000f280000300800 */
[----:B------:R-:W3:Y:S04]  /*58d60*/  LDL.64 R18, [R1+0x8] ;  /* 0x0000080001127983 */ /* 0x000ee80000100a00 */
[----:B----4-:R-:W-:Y:S04]  /*58d70*/  STL.64 [R1+0x4f48], R10 ;  /* 0x004f480a01007387 */ /* 0x010fe80000100a00 */
[----:B--2---:R0:W-:Y:S04]  /*58d80*/  STL.64 [R1+0x4f40], R8 ;  /* 0x004f400801007387 */ /* 0x0041e80000100a00 */
[----:B0-----:R-:W2:Y:S04]  /*58d90*/  LDL.LU R8, [R1+0x5f0] ;  /* 0x0005f00001087983 */ /* 0x001ea80000300800 */
[----:B------:R-:W2:Y:S04]  /*58da0*/  LDL.LU R9, [R1+0x5f4] ;  /* 0x0005f40001097983 */ /* 0x000ea80000300800 */
[----:B------:R-:W4:Y:S04]  /*58db0*/  LDL.LU R10, [R1+0x5f8] ;  /* 0x0005f800010a7983 */ /* 0x000f280000300800 */
[----:B------:R-:W4:Y:S01]  /*58dc0*/  LDL.LU R11, [R1+0x5fc] ;  /* 0x0005fc00010b7983 */ /* 0x000f220000300800 */
[----:B---3--:R-:W-:Y:S03]  /*58dd0*/  HMMA.16816.F32 R20, R4, R26, R20 ;  /* 0x0000001a0414723c */ /* 0x008fe60000001814 */
[----:B----4-:R-:W-:Y:S04]  /*58de0*/  STL.64 [R1+0x4f60], R10 ;  /* 0x004f600a01007387 */ /* 0x010fe80000100a00 */
[----:B--2---:R0:W-:Y:S04]  /*58df0*/  STL.64 [R1+0x4f58], R8 ;  /* 0x004f580801007387 */ /* 0x0041e80000100a00 */
[----:B0-----:R-:W2:Y:S04]  /*58e00*/  LDL.LU R8, [R1+0x600] ;  /* 0x0006000001087983 */ /* 0x001ea80000300800 */
[----:B------:R-:W2:Y:S04]  /*58e10*/  LDL.LU R9, [R1+0x604] ;  /* 0x0006040001097983 */ /* 0x000ea80000300800 */
[----:B------:R-:W3:Y:S04]  /*58e20*/  LDL.LU R10, [R1+0x608] ;  /* 0x00060800010a7983 */ /* 0x000ee80000300800 */
[----:B------:R-:W3:Y:S01]  /*58e30*/  LDL.LU R11, [R1+0x60c] ;  /* 0x00060c00010b7983 */ /* 0x000ee20000300800 */
[----:B------:R-:W0:Y:S03]  /*58e40*/  S2R R28, SR_TID.X ;  /* 0x00000000001c7919 */ /* 0x000e260000002100 */
[----:B---3--:R-:W-:Y:S04]  /*58e50*/  STL.64 [R1+0x4f78], R10 ;  /* 0x004f780a01007387 */ /* 0x008fe80000100a00 */
[----:B--2---:R1:W-:Y:S04]  /*58e60*/  STL.64 [R1+0x4f70], R8 ;  /* 0x004f700801007387 */ /* 0x0043e80000100a00 */
[----:B-1----:R-:W2:Y:S04]  /*58e70*/  LDL.LU R8, [R1+0x610] ;  /* 0x0006100001087983 */ /* 0x002ea80000300800 */
[----:B------:R-:W2:Y:S04]  /*58e80*/  LDL.LU R9, [R1+0x614] ;  /* 0x0006140001097983 */ /* 0x000ea80000300800 */
[----:B------:R-:W2:Y:S04]  /*58e90*/  LDL.LU R10, [R1+0x618] ;  /* 0x00061800010a7983 */ /* 0x000ea80000300800 */
[----:B------:R-:W2:Y:S04]  /*58ea0*/  LDL.LU R11, [R1+0x61c] ;  /* 0x00061c00010b7983 */ /* 0x000ea80000300800 */
[----:B------:R-:W-:Y:S04]  /*58eb0*/  STL.64 [R1+0x660], R20 ;  /* 0x0006601401007387 */ /* 0x000fe80000100a00 */
[----:B------:R1:W-:Y:S04]  /*58ec0*/  STL.64 [R1+0x668], R22 ;  /* 0x0006681601007387 */ /* 0x0003e80000100a00 */
[----:B-1----:R-:W3:Y:S04]  /*58ed0*/  LDL.LU.64 R22, [R1+0x4f88] ;  /* 0x004f880001167983 */ /* 0x002ee80000300a00 */
[----:B------:R-:W4:Y:S01]  /*58ee0*/  LDL.LU.64 R20, [R1+0x4f80] ;  /* 0x004f800001147983 */ /* 0x000f220000300a00 */
[----:B0-----:R-:W-:-:S02]  /*58ef0*/  LOP3.LUT R24, R28, 0x7, RZ, 0xc0, !PT ;  /* 0x000000071c187812 */ /* 0x001fc400078ec0ff */
[----:B------:R-:W-:-:S03]  /*58f00*/  SHF.L.U32 R29, R28, 0x1, RZ ;  /* 0x000000011c1d7819 */ /* 0x000fc600000006ff */
[----:B------:R-:W-:Y:S02]  /*58f10*/  IMAD R24, R24, 0x110, RZ ;  /* 0x0000011018187824 */ /* 0x000fe400078e02ff */
[----:B------:R-:W-:-:S03]  /*58f20*/  IMAD.SHL.U32 R28, R28, 0x80, RZ ;  /* 0x000000801c1c7824 */ /* 0x000fc600078e00ff */
[----:B------:R-:W-:-:S04]  /*58f30*/  LOP3.LUT R24, R24, 0x10, R29, 0x78, !PT ;  /* 0x0000001018187812 */ /* 0x000fc800078e781d */
[----:B------:R-:W-:Y:S01]  /*58f40*/  LOP3.LUT R24, R24, 0x800, R28, 0xf8, !PT ;  /* 0x0000080018187812 */ /* 0x000fe200078ef81c */
[----:B------:R-:W-:Y:S03]  /*58f50*/  STL.64 [R1+0x4e78], R26 ;  /* 0x004e781a01007387 */ /* 0x000fe60000100a00 */
[----:B------:R-:W-:Y:S01]  /*58f60*/  LOP3.LUT R24, R24, 0x60, RZ, 0x3c, !PT ;  /* 0x0000006018187812 */ /* 0x000fe200078e3cff */
[----:B------:R-:W-:Y:S02]  /*58f70*/  IMAD.MOV.U32 R29, RZ, RZ, R18 ;  /* 0x000000ffff1d7224 */ /* 0x000fe400078e0012 */
[----:B------:R-:W-:Y:S01]  /*58f80*/  IMAD.MOV.U32 R28, RZ, RZ, R19 ;  /* 0x000000ffff1c7224 */ /* 0x000fe200078e0013 */
[----:B---3--:R-:W-:Y:S06]  /*58f90*/  HMMA.16816.F32 R12, R4, R22, R12 ;  /* 0x00000016040c723c */ /* 0x008fec000000180c */
[----:B------:R-:W-:Y:S04]  /*58fa0*/  STL.64 [R1+0x4e60], R22 ;  /* 0x004e601601007387 */ /* 0x000fe80000100a00 */
[----:B----4-:R-:W-:-:S13]  /*58fb0*/  STL.64 [R1+0x4e58], R20 ;  /* 0x004e581401007387 */ /* 0x010fda0000100a00 */
[----:B------:R-:W-:Y:S04]  /*58fc0*/  STL.64 [R1+0x650], R12 ;  /* 0x0006500c01007387 */ /* 0x000fe80000100a00 */
[----:B------:R-:W-:Y:S04]  /*58fd0*/  STL.64 [R1+0x658], R14 ;  /* 0x0006580e01007387 */ /* 0x000fe80000100a00 */
[----:B------:R-:W0:Y:S01]  /*58fe0*/  LDSM.16.MT88.4 R12, [R24+UR4+0x11000] ;  /* 0x01100004180c783b */ /* 0x000e220008004200 */
[C---:B--2---:R-:W-:Y:S03]  /*58ff0*/  HMMA.16816.F32 R8, R4.reuse, R18, R8 ;  /* 0x000000120408723c */ /* 0x044fe60000001808 */
[----:B0-----:R0:W-:Y:S04]  /*59000*/  STL [R1+0x4d58], R12 ;  /* 0x004d580c01007387 */ /* 0x0011e80000100800 */
[----:B------:R1:W-:Y:S04]  /*59010*/  STL [R1+0x4d54], R13 ;  /* 0x004d540d01007387 */ /* 0x0003e80000100800 */
[----:B------:R2:W-:Y:S04]  /*59020*/  STL [R1+0x4d50], R14 ;  /* 0x004d500e01007387 */ /* 0x0005e80000100800 */
[----:B------:R3:W-:Y:S04]  /*59030*/  STL [R1+0x4d4c], R15 ;  /* 0x004d4c0f01007387 */ /* 0x0007e80000100800 */
[----:B0-----:R-:W4:Y:S04]  /*59040*/  LDL.LU R12, [R1+0x580] ;  /* 0x00058000010c7983 */ /* 0x001f280000300800 */
[----:B-1----:R-:W4:Y:S04]  /*59050*/  LDL.LU R13, [R1+0x584] ;  /* 0x00058400010d7983 */ /* 0x002f280000300800 */
[----:B--2---:R-:W4:Y:S04]  /*59060*/  LDL.LU R14, [R1+0x588] ;  /* 0x00058800010e7983 */ /* 0x004f280000300800 */
[----:B---3--:R-:W4:Y:S04]  /*59070*/  LDL.LU R15, [R1+0x58c] ;  /* 0x00058c00010f7983 */ /* 0x008f280000300800 */
        /* <DEDUP_REMOVED lines=61> */
[----:B------:R-:W-:Y:S02]  /*59450*/  IMAD.MOV.U32 R22, RZ, RZ, R25 ;  /* 0x000000ffff167224 */ /* 0x000fe400078e0019 */
[----:B------:R-:W-:-:S07]  /*59460*/  IMAD.MOV.U32 R23, RZ, RZ, R3 ;  /* 0x000000ffff177224 */ /* 0x000fce00078e0003 */
[----:B----4-:R-:W-:-:S15]  /*59470*/  HMMA.16816.F32 R20, R4, R22, R12 ;  /* 0x000000160414723c */ /* 0x010fde000000180c */
[----:B------:R-:W-:-:S08]  /*59480*/  NOP ;  /* 0x0000000000007918 */ /* 0x000fd00000000000 */
[----:B------:R-:W-:Y:S04]  /*59490*/  STL.64 [R1+0xae0], R20 ;  /* 0x000ae01401007387 */ /* 0x000fe80000100a00 */
[----:B------:R-:W-:Y:S01]  /*594a0*/  STL.64 [R1+0xae8], R22 ;  /* 0x000ae81601007387 */ /* 0x000fe20000100a00 */
[----:B--2---:R-:W-:Y:S06]  /*594b0*/  HMMA.16816.F32 R8, R4, R18, R8 ;  /* 0x000000120408723c */ /* 0x004fec0000001808 */
[----:B------:R-:W-:-:S15]  /*594c0*/  IMAD.MOV.U32 R12, RZ, RZ, R18 ;  /* 0x000000ffff0c7224 */ /* 0x000fde00078e0012 */
[----:B------:R-:W-:-:S02]  /*594d0*/  NOP ;  /* 0x0000000000007918 */ /* 0x000fc40000000000 */
[----:B------:R-:W-:Y:S04]  /*594e0*/  STL.64 [R1+0xad0], R8 ;  /* 0x000ad00801007387 */ /* 0x000fe80000100a00 */
[----:B------:R-:W-:Y:S04]  /*594f0*/  STL.64 [R1+0xad8], R10 ;  /* 0x000ad80a01007387 */ /* 0x000fe80000100a00 */
[----:B------:R0:W-:Y:S04]  /*59500*/  STL [R1+0x4e98], R12 ;  /* 0x004e980c01007387 */ /* 0x0001e80000100800 */
[----:B0-----:R-:W2:Y:S04]  /*59510*/  LDL.LU R12, [R1+0x7d0] ;  /* 0x0007d000010c7983 */ /* 0x001ea80000300800 */
[----:B------:R-:W2:Y:S04]  /*59520*/  LDL.LU R13, [R1+0x7d4] ;  /* 0x0007d400010d7983 */ /* 0x000ea80000300800 */
[----:B------:R-:W2:Y:S04]  /*59530*/  LDL.LU R14, [R1+0x7d8] ;  /* 0x0007d800010e7983 */ /* 0x000ea80000300800 */
[----:B------:R-:W2:Y:S04]  /*59540*/  LDL.LU R15, [R1+0x7dc] ;  /* 0x0007dc00010f7983 */ /* 0x000ea80000300800 */
[----:B------:R-:W3:Y:S04]  /*59550*/  LDL.LU R8, [R1+0x7c0] ;  /* 0x0007c00001087983 */ /* 0x000ee80000300800 */
[----:B------:R-:W3:Y:S04]  /*59560*/  LDL.LU R9, [R1+0x7c4] ;  /* 0x0007c40001097983 */ /* 0x000ee80000300800 */
[----:B------:R-:W4:Y:S04]  /*59570*/  LDL.LU R10, [R1+0x7c8] ;  /* 0x0007c800010a7983 */ /* 0x000f280000300800 */
[----:B------:R-:W4:Y:S01]  /*59580*/  LDL.LU R11, [R1+0x7cc] ;  /* 0x0007cc00010b7983 */ /* 0x000f220000300800 */
[----:B------:R-:W-:-:S03]  /*59590*/  IMAD.MOV.U32 R3, RZ, RZ, R19 ;  /* 0x000000ffff037224 */ /* 0x000fc600078e0013 */
[----:B------:R-:W0:Y:S04]  /*595a0*/  LDSM.16.MT88.4 R16, [R24+UR4+0x11080] ;  /* 0x011080041810783b */ /* 0x000e280008004200 */
[----:B----4-:R1:W-:Y:S04]  /*595b0*/  STL.64 [R1+0x4e90], R10 ;  /* 0x004e900a01007387 */ /* 0x0103e80000100a00 */
[----:B---3--:R-:W-:Y:S04]  /*595c0*/  STL.64 [R1+0x4e88], R8 ;  /* 0x004e880801007387 */ /* 0x008fe80000100a00 */
[----:B-1----:R-:W2:Y:S04]  /*595d0*/  LDL.64 R10, [R1+0x38] ;  /* 0x00003800010a7983 */ /* 0x002ea80000100a00 */
[----:B------:R-:W3:Y:S04]  /*595e0*/  LDL.LU R20, [R1+0x400] ;  /* 0x0004000001147983 */ /* 0x000ee80000300800 */
[----:B------:R-:W3:Y:S04]  /*595f0*/  LDL.LU R21, [R1+0x404] ;  /* 0x0004040001157983 */ /* 0x000ee80000300800 */
[----:B------:R-:W3:Y:S04]  /*59600*/  LDL.LU R22, [R1+0x408] ;  /* 0x0004080001167983 */ /* 0x000ee80000300800 */
[----:B------:R-:W3:Y:S04]  /*59610*/  LDL.LU R23, [R1+0x40c] ;  /* 0x00040c0001177983 */ /* 0x000ee80000300800 */
[----:B------:R-:W4:Y:S04]  /*59620*/  LDL.LU R24, [R1+0x560] ;  /* 0x0005600001187983 */ /* 0x000f280000300800 */
[----:B------:R-:W4:Y:S04]  /*59630*/  LDL.LU R25, [R1+0x564] ;  /* 0x0005640001197983 */ /* 0x000f280000300800 */
[----:B------:R-:W4:Y:S04]  /*59640*/  LDL.LU R26, [R1+0x568] ;  /* 0x00056800011a7983 */ /* 0x000f280000300800 */
[----:B------:R-:W4:Y:S04]  /*59650*/  LDL.LU R27, [R1+0x56c] ;  /* 0x00056c00011b7983 */ /* 0x000f280000300800 */
[----:B0-----:R0:W-:Y:S04]  /*59660*/  STL.64 [R1+0x4bf8], R18 ;  /* 0x004bf81201007387 */ /* 0x0011e80000100a00 */
[----:B------:R-:W-:Y:S01]  /*59670*/  STL.64 [R1+0x4bf0], R16 ;  /* 0x004bf01001007387 */ /* 0x000fe20000100a00 */
[----:B0-----:R-:W-:-:S02]  /*59680*/  IMAD.MOV.U32 R18, RZ, RZ, R2 ;  /* 0x000000ffff127224 */ /* 0x001fc400078e0002 */
[----:B------:R-:W-:Y:S01]  /*59690*/  IMAD.MOV.U32 R19, RZ, RZ, R0 ;  /* 0x000000ffff137224 */ /* 0x000fe200078e0000 */
[----:B------:R-:W3:Y:S04]  /*596a0*/  LDL.LU R2, [R1+0x4ea0] ;  /* 0x004ea00001027983 */ /* 0x000ee80000300800 */
[----:B------:R-:W3:Y:S01]  /*596b0*/  LDL.LU R0, [R1+0x4e9c] ;  /* 0x004e9c0001007983 */ /* 0x000ee20000300800 */
[----:B--2---:R-:W-:-:S15]  /*596c0*/  HMMA.16816.F32 R12, R4, R10, R12 ;  /* 0x0000000a040c723c */ /* 0x004fde000000180c */
[----:B------:R-:W-:-:S08]  /*596d0*/  NOP ;  /* 0x0000000000007918 */ /* 0x000fd00000000000 */
[----:B------:R0:W-:Y:S04]  /*596e0*/  STL.64 [R1+0xac0], R12 ;  /* 0x000ac00c01007387 */ /* 0x0001e80000100a00 */
[----:B------:R1:W-:Y:S04]  /*596f0*/  STL.64 [R1+0xac8], R14 ;  /* 0x000ac80e01007387 */ /* 0x0003e80000100a00 */
[----:B0-----:R-:W2:Y:S01]  /*59700*/  LDL.LU R12, [R1+0x4e98] ;  /* 0x004e9800010c7983 */ /* 0x001ea20000300800 */
[----:B-1----:R-:W-:Y:S01]  /*59710*/  IMAD.MOV.U32 R14, RZ, RZ, R10 ;  /* 0x000000ffff0e7224 */ /* 0x002fe200078e000a */
[----:B------:R-:W-:-:S02]  /*59720*/  MOV R13, R11 ;  /* 0x0000000b000d7202 */ /* 0x000fc40000000f00 */
[----:B------:R-:W4:Y:S04]  /*59730*/  LDL.LU.64 R10, [R1+0x4e90] ;  /* 0x004e9000010a7983 */ /* 0x000f280000300a00 */
[----:B------:R-:W4:Y:S04]  /*59740*/  LDL.LU.64 R8, [R1+0x4e88] ;  /* 0x004e880001087983 */ /* 0x000f280000300a00 */
[----:B------:R-:W-:Y:S04]  /*59750*/  STL [R1+0x4e30], R14 ;  /* 0x004e300e01007387 */ /* 0x000fe80000100800 */
[----:B--2---:R0:W-:Y:S04]  /*59760*/  STL.64 [R1+0x4e28], R12 ;  /* 0x004e280c01007387 */ /* 0x0041e80000100a00 */
[----:B0-----:R-:W2:Y:S04]  /*59770*/  LDL.LU R12, [R1+0x3d0] ;  /* 0x0003d000010c7983 */ /* 0x001ea80000300800 */
[----:B------:R-:W2:Y:S04]  /*59780*/  LDL.LU R13, [R1+0x3d4] ;  /* 0x0003d400010d7983 */ /* 0x000ea80000300800 */
[----:B------:R-:W3:Y:S04]  /*59790*/  LDL.LU R14, [R1+0x3d8] ;  /* 0x0003d800010e7983 */ /* 0x000ee80000300800 */
[----:B------:R-:W3:Y:S01]  /*597a0*/  LDL.LU R15, [R1+0x3dc] ;  /* 0x0003dc00010f7983 */ /* 0x000ee20000300800 */
[----:B----4-:R-:W-:Y:S03]  /*597b0*/  HMMA.16816.F32 R8, R4, R18, R8 ;  /* 0x000000120408723c */ /* 0x010fe60000001808 */
[----:B---3--:R0:W-:Y:S04]  /*597c0*/  STL.64 [R1+0x4e40], R14 ;  /* 0x004e400e01007387 */ /* 0x0081e80000100a00 */
[----:B--2---:R1:W-:Y:S01]  /*597d0*/  STL.64 [R1+0x4e38], R12 ;  /* 0x004e380c01007387 */ /* 0x0043e20000100a00 */
[----:B0-----:R-:W-:-:S02]  /*597e0*/  IMAD.MOV.U32 R14, RZ, RZ, R29 ;  /* 0x000000ffff0e7224 */ /* 0x001fc400078e001d */
[----:B------:R-:W-:-:S05]  /*597f0*/  IMAD.MOV.U32 R15, RZ, RZ, R28 ;  /* 0x000000ffff0f7224 */ /* 0x000fca00078e001c */
[----:B------:R0:W-:Y:S04]  /*59800*/  STL.64 [R1+0x4e50], R14 ;  /* 0x004e500e01007387 */ /* 0x0001e80000100a00 */
[----:B-1----:R-:W2:Y:S04]  /*59810*/  LDL.LU R12, [R1+0x3f0] ;  /* 0x0003f000010c7983 */ /* 0x002ea80000300800 */
[----:B------:R-:W2:Y:S04]  /*59820*/  LDL.LU R13, [R1+0x3f4] ;  /* 0x0003f400010d7983 */ /* 0x000ea80000300800 */
[----:B0-----:R-:W2:Y:S04]  /*59830*/  LDL.LU R14, [R1+0x3f8] ;  /* 0x0003f800010e7983 */ /* 0x001ea80000300800 */
[----:B------:R-:W2:Y:S04]  /*59840*/  LDL.LU R15, [R1+0x3fc] ;  /* 0x0003fc00010f7983 */ /* 0x000ea80000300800 */
[----:B------:R-:W-:Y:S04]  /*59850*/  STL.64 [R1+0xab0], R8 ;  /* 0x000ab00801007387 */ /* 0x000fe80000100a00 */
[----:B------:R0:W-:Y:S04]  /*59860*/  STL.64 [R1+0xab8], R10 ;  /* 0x000ab80a01007387 */ /* 0x0001e80000100a00 */
[----:B0-----:R-:W3:Y:S04]  /*59870*/  LDL.LU.64 R10, [R1+0x4e80] ;  /* 0x004e8000010a7983 */ /* 0x001ee80000300a00 */
[----:B------:R0:W-:Y:S04]  /*59880*/  STL.64 [R1+0x4d78], R18 ;  /* 0x004d781201007387 */ /* 0x0001e80000100a00 */
[----:B0-----:R-:W4:Y:S01]  /*59890*/  LDL.64 R18, [R1+0xd8] ;  /* 0x0000d80001127983 */ /* 0x001f220000100a00 */
[----:B---3--:R-:W-:Y:S03]  /*598a0*/  HMMA.16816.F32 R4, R4, R10, R24 ;  /* 0x0000000a0404723c */ /* 0x008fe60000001818 */
[----:B----4-:R0:W-:Y:S04]  /*598b0*/  STL.64 [R1+0x4e48], R18 ;  /* 0x004e481201007387 */ /* 0x0101e80000100a00 */
[----:B------:R-:W3:Y:S04]  /*598c0*/  LDL.LU R16, [R1+0x3e0] ;  /* 0x0003e00001107983 */ /* 0x000ee80000300800 */
[----:B------:R-:W3:Y:S01]  /*598d0*/  LDL.LU R17, [R1+0x3e4] ;  /* 0x0003e40001117983 */ /* 0x000ee20000300800 */
[----:B------:R-:W-:-:S02]  /*598e0*/  IMAD.MOV.U32 R25, RZ, RZ, R10 ;  /* 0x000000ffff197224 */ /* 0x000fc400078e000a */
[----:B------:R-:W-:Y:S01]  /*598f0*/  IMAD.MOV.U32 R24, RZ, RZ, R11 ;  /* 0x000000ffff187224 */ /* 0x000fe200078e000b */
[----:B0-----:R-:W3:Y:S04]  /*59900*/  LDL.LU R18, [R1+0x3e8] ;  /* 0x0003e80001127983 */ /* 0x001ee80000300800 */
[----:B------:R-:W3:Y:S04]  /*59910*/  LDL.LU R19, [R1+0x3ec] ;  /* 0x0003ec0001137983 */ /* 0x000ee80000300800 */
[----:B------:R-:W4:Y:S04]  /*59920*/  LDL.LU.64 R26, [R1+0x4e78] ;  /* 0x004e7800011a7983 */ /* 0x000f280000300a00 */
[----:B------:R-:W-:Y:S04]  /*59930*/  STL.64 [R1+0x740], R4 ;  /* 0x0007400401007387 */ /* 0x000fe80000100a00 */
[----:B------:R-:W-:Y:S04]  /*59940*/  STL.64 [R1+0x748], R6 ;  /* 0x0007480601007387 */ /* 0x000fe80000100a00 */
[----:B------:R-:W4:Y:S04]  /*59950*/  LDL.LU.64 R10, [R1+0x4e70] ;  /* 0x004e7000010a7983 */ /* 0x000f280000300a00 */
[----:B------:R-:W4:Y:S02]  /*59960*/  LDL.LU.64 R8, [R1+0x4e68] ;  /* 0x004e680001087983 */ /* 0x000f240000300a00 */
[----:B----4-:R-:W-:-:S15]  /*59970*/  HMMA.16816.F32 R20, R8, R26, R20 ;  /* 0x0000001a0814723c */ /* 0x010fde0000001814 */
[----:B------:R-:W-:-:S08]  /*59980*/  NOP ;  /* 0x0000000000007918 */ /* 0x000fd00000000000 */
[----:B------:R-:W-:Y:S04]  /*59990*/  STL.64 [R1+0x720], R20 ;  /* 0x0007201401007387 */ /* 0x000fe80000100a00 */
[----:B------:R0:W-:Y:S04]  /*599a0*/  STL.64 [R1+0x728], R22 ;  /* 0x0007281601007387 */ /* 0x0001e80000100a00 */
[----:B0-----:R-:W2:Y:S04]  /*599b0*/  LDL.LU.64 R22, [R1+0x4e60] ;  /* 0x004e600001167983 */ /* 0x001ea80000300a00 */
[----:B------:R-:W4:Y:S04]  /*599c0*/  LDL.LU.64 R20, [R1+0x4e58] ;  /* 0x004e580001147983 */ /* 0x000f280000300a00 */
[----:B------:R-:W-:Y:S04]  /*599d0*/  STL [R1+0x4d60], R26 ;  /* 0x004d601a01007387 */ /* 0x000fe80000100800 */
[----:B------:R0:W-:Y:S04]  /*599e0*/  STL [R1+0x4d5c], R27 ;  /* 0x004d5c1b01007387 */ /* 0x0001e80000100800 */
[----:B0-----:R-:W3:Y:S01]  /*599f0*/  LDL.64 R26, [R1+0xb8] ;  /* 0x0000b800011a7983 */ /* 0x001ee20000100a00 */
[----:B--2---:R-:W-:-:S15]  /*59a00*/  HMMA.16816.F32 R12, R8, R22, R12 ;  /* 0x00000016080c723c */ /* 0x004fde000000180c */
[----:B------:R-:W-:-:S08]  /*59a10*/  NOP ;  /* 0x0000000000007918 */ /* 0x000fd00000000000 */
[----:B------:R-:W-:Y:S04]  /*59a20*/  STL.64 [R1+0x730], R12 ;  /* 0x0007300c01007387 */ /* 0x000fe80000100a00 */
[----:B------:R0:W-:Y:S04]  /*59a30*/  STL.64 [R1+0x738], R14 ;  /* 0x0007380e01007387 */ /* 0x0001e80000100a00 */
[----:B0-----:R-:W3:Y:S04]  /*59a40*/  LDL.LU.64 R14, [R1+0x4e50] ;  /* 0x004e5000010e7983 */ /* 0x001ee80000300a00 */
[----:B------:R-:W-:Y:S04]  /*59a50*/  STL.64 [R1+0x4d38], R22 ;  /* 0x004d381601007387 */ /* 0x000fe80000100a00 */
[----:B----4-:R0:W-:Y:S04]  /*59a60*/  STL.64 [R1+0x4d30], R20 ;  /* 0x004d301401007387 */ /* 0x0101e80000100a00 */
[----:B0-----:R-:W2:Y:S04]  /*59a70*/  LDL.LU R20, [R1+0x3c0] ;  /* 0x0003c00001147983 */ /* 0x001ea80000300800 */
[----:B------:R-:W2:Y:S04]  /*59a80*/  LDL.LU R21, [R1+0x3c4] ;  /* 0x0003c40001157983 */ /* 0x000ea80000300800 */
[----:B------:R-:W2:Y:S04]  /*59a90*/  LDL.LU R22, [R1+0x3c8] ;  /* 0x0003c80001167983 */ /* 0x000ea80000300800 */
[----:B------:R-:W2:Y:S01]  /*59aa0*/  LDL.LU R23, [R1+0x3cc] ;  /* 0x0003cc0001177983 */ /* 0x000ea20000300800 */
[----:B---3--:R-:W-:Y:S03]  /*59ab0*/  HMMA.16816.F32 R12, R8, R14, R16 ;  /* 0x0000000e080c723c */ /* 0x008fe60000001810 */
[----:B------:R-:W3:-:S15]  /*59ac0*/  LDL.LU.64 R18, [R1+0x4e48] ;  /* 0x004e480001127983 */ /* 0x000ede0000300a00 */
[----:B------:R-:W-:-:S05]  /*59ad0*/  NOP ;  /* 0x0000000000007918 */ /* 0x000fca0000000000 */
[----:B------:R-:W-:Y:S04]  /*59ae0*/  STL.64 [R1+0x900], R12 ;  /* 0x0009000c01007387 */ /* 0x000fe80000100a00 */
[----:B------:R0:W-:Y:S04]  /*59af0*/  STL.64 [R1+0x908], R14 ;  /* 0x0009080e01007387 */ /* 0x0001e80000100a00 */
[----:B0-----:R-:W3:Y:S04]  /*59b00*/  LDL.LU.64 R14, [R1+0x4e40] ;  /* 0x004e4000010e7983 */ /* 0x001ee80000300a00 */
[----:B------:R-:W3:Y:S02]  /*59b10*/  LDL.LU.64 R12, [R1+0x4e38] ;  /* 0x004e3800010c7983 */ /* 0x000ee40000300a00 */
[----:B---3--:R-:W-:-:S15]  /*59b20*/  HMMA.16816.F32 R12, R8, R18, R12 ;  /* 0x00000012080c723c */ /* 0x008fde000000180c */
[----:B------:R-:W-:-:S08]  /*59b30*/  NOP ;  /* 0x0000000000007918 */ /* 0x000fd00000000000 */
[----:B------:R-:W-:Y:S04]  /*59b40*/  STL.64 [R1+0x750], R12 ;  /* 0x0007500c01007387 */ /* 0x000fe80000100a00 */
[----:B------:R0:W-:Y:S04]  /*59b50*/  STL.64 [R1+0x758], R14 ;  /* 0x0007580e01007387 */ /* 0x0001e80000100a00 */
[----:B0-----:R-:W3:Y:S04]  /*59b60*/  LDL.LU R14, [R1+0x4e30] ;  /* 0x004e3000010e7983 */ /* 0x001ee80000300800 */
[----:B------:R-:W4:Y:S01]  /*59b70*/  LDL.LU.64 R12, [R1+0x4e28] ;  /* 0x004e2800010c7983 */ /* 0x000f220000300a00 */
[----:B------:R-:W-:-:S02]  /*59b80*/  IMAD.MOV.U32 R5, RZ, RZ, R18 ;  /* 0x000000ffff057224 */ /* 0x000fc400078e0012 */
[----:B------:R-:W-:Y:S02]  /*59b90*/  IMAD.MOV.U32 R4, RZ, RZ, R19 ;  /* 0x000000ffff047224 */ /* 0x000fe400078e0013 */
[----:B------:R-:W-:Y:S02]  /*59ba0*/  IMAD.MOV.U32 R6, RZ, RZ, R25 ;  /* 0x000000ffff067224 */ /* 0x000fe400078e0019 */
[----:B------:R-:W-:Y:S02]  /*59bb0*/  IMAD.MOV.U32 R7, RZ, RZ, R24 ;  /* 0x000000ffff077224 */ /* 0x000fe400078e0018 */
[----:B---3--:R-:W-:Y:S02]  /*59bc0*/  IMAD.MOV.U32 R18, RZ, RZ, R14 ;  /* 0x000000ffff127224 */ /* 0x008fe400078e000e */
[----:B----4-:R-:W-:-:S05]  /*59bd0*/  IMAD.MOV.U32 R19, RZ, RZ, R13 ;  /* 0x000000ffff137224 */ /* 0x010fca00078e000d */
[----:B------:R0:W-:Y:S04]  /*59be0*/  STL.64 [R1+0x4d90], R18 ;  /* 0x004d901201007387 */ /* 0x0001e80000100a00 */
[----:B------:R-:W3:Y:S04]  /*59bf0*/  LDL.LU R16, [R1+0x3b0] ;  /* 0x0003b00001107983 */ /* 0x000ee80000300800 */
[----:B------:R-:W3:Y:S04]  /*59c00*/  LDL.LU R17, [R1+0x3b4] ;  /* 0x0003b40001117983 */ /* 0x000ee80000300800 */
[----:B0-----:R-:W3:Y:S04]  /*59c10*/  LDL.LU R18, [R1+0x3b8] ;  /* 0x0003b80001127983 */ /* 0x001ee80000300800 */
[----:B------:R-:W3:Y:S04]  /*59c20*/  LDL.LU R19, [R1+0x3bc] ;  /* 0x0003bc0001137983 */ /* 0x000ee80000300800 */
[----:B------:R-:W-:Y:S04]  /*59c30*/  STL [R1+0x4d64], R5 ;  /* 0x004d640501007387 */ /* 0x000fe80000100800 */
[----:B------:R0:W-:Y:S04]  /*59c40*/  STL.64 [R1+0x4db8], R6 ;  /* 0x004db80601007387 */ /* 0x0001e80000100a00 */
[----:B------:R-:W-:Y:S04]  /*59c50*/  STL [R1+0x4db0], R4 ;  /* 0x004db00401007387 */ /* 0x000fe80000100800 */
[----:B0-----:R-:W2:Y:S02]  /*59c60*/  LDL.64 R6, [R1+0xc8] ;  /* 0x0000c80001067983 */ /* 0x001ea40000100a00 */
[----:B--2---:R-:W-:-:S15]  /*59c70*/  HMMA.16816.F32 R20, R8, R6, R20 ;  /* 0x000000060814723c */ /* 0x004fde0000001814 */
[----:B------:R-:W-:-:S08]  /*59c80*/  NOP ;  /* 0x0000000000007918 */ /* 0x000fd00000000000 */
[----:B------:R0:W-:Y:S02]  /*59c90*/  STL.64 [R1+0x760], R20 ;  /* 0x0007601401007387 */ /* 0x0001e40000100a00 */
[----:B0-----:R-:W-:Y:S01]  /*59ca0*/  MOV R21, R6 ;  /* 0x0000000600157202 */ /* 0x001fe20000000f00 */
[----:B------:R-:W-:Y:S02]  /*59cb0*/  IMAD.MOV.U32 R20, RZ, RZ, R7 ;  /* 0x000000ffff147224 */ /* 0x000fe400078e0007 */
[----:B---3--:R-:W-:Y:S01]  /*59cc0*/  HMMA.16816.F32 R4, R8, R26, R16 ;  /* 0x0000001a0804723c */ /* 0x008fe20000001810 */
[----:B------:R-:W-:-:S15]  /*59cd0*/  STL.64 [R1+0x768], R22 ;  /* 0x0007681601007387 */ /* 0x000fde0000100a00 */
[----:B------:R-:W-:-:S07]  /*59ce0*/  NOP ;  /* 0x0000000000007918 */ /* 0x000fce0000000000 */
[----:B------:R0:W-:Y:S04]  /*59cf0*/  STL.64 [R1+0x770], R4 ;  /* 0x0007700401007387 */ /* 0x0001e80000100a00 */
[----:B------:R1:W-:Y:S04]  /*59d00*/  STL.64 [R1+0x778], R6 ;  /* 0x0007780601007387 */ /* 0x0003e80000100a00 */
[----:B0-----:R-:W2:Y:S04]  /*59d10*/  LDL.LU R4, [R1+0x350] ;  /* 0x0003500001047983 */ /* 0x001ea80000300800 */
[----:B------:R-:W2:Y:S04]  /*59d20*/  LDL.LU R5, [R1+0x354] ;  /* 0x0003540001057983 */ /* 0x000ea80000300800 */
[----:B-1----:R-:W3:Y:S04]  /*59d30*/  LDL.LU R6, [R1+0x358] ;  /* 0x0003580001067983 */ /* 0x002ee80000300800 */
[----:B------:R-:W3:Y:S04]  /*59d40*/  LDL.LU R7, [R1+0x35c] ;  /* 0x00035c0001077983 */ /* 0x000ee80000300800 */
[----:B---3--:R0:W-:Y:S04]  /*59d50*/  STL.64 [R1+0x4dc8], R6 ;  /* 0x004dc80601007387 */ /* 0x0081e80000100a00 */
[----:B--2---:R-:W-:Y:S04]  /*59d60*/  STL.64 [R1+0x4dc0], R4 ;  /* 0x004dc00401007387 */ /* 0x004fe80000100a00 */
[----:B0-----:R-:W2:Y:S01]  /*59d70*/  LDL.64 R6, [R1+0x68] ;  /* 0x0000680001067983 */ /* 0x001ea20000100a00 */
[----:B------:R-:W-:-:S02]  /*59d80*/  IMAD.MOV.U32 R18, RZ, RZ, R12 ;  /* 0x000000ffff127224 */ /* 0x000fc400078e000c */
[----:B------:R-:W-:Y:S01]  /*59d90*/  IMAD.MOV.U32 R19, RZ, RZ, R3 ;  /* 0x000000ffff137224 */ /* 0x000fe200078e0003 */
[----:B--2---:R0:W-:Y:S04]  /*59da0*/  STL.64 [R1+0x4dd8], R6 ;  /* 0x004dd80601007387 */ /* 0x0041e80000100a00 */
[----:B0-----:R-:W2:Y:S04]  /*59db0*/  LDL.64 R6, [R1+0x78] ;  /* 0x0000780001067983 */ /* 0x001ea80000100a00 */
[----:B--2---:R-:W-:Y:S04]  /*59dc0*/  STL.64 [R1+0x4df0], R6 ;  /* 0x004df00601007387 */ /* 0x004fe80000100a00 */
[----:B------:R0:W-:Y:S04]  /*59dd0*/  STL.64 [R1+0x4da8], R18 ;  /* 0x004da81201007387 */ /* 0x0001e80000100a00 */
[----:B0-----:R-:W2:Y:S01]  /*59de0*/  LDL.64 R18, [R1+0x58] ;  /* 0x0000580001127983 */ /* 0x001ea20000100a00 */
[----:B------:R-:W-:-:S02]  /*59df0*/  IMAD.MOV.U32 R23, RZ, RZ, R26 ;  /* 0x000000ffff177224 */ /* 0x000fc400078e001a */
[----:B------:R-:W-:Y:S01]  /*59e00*/  IMAD.MOV.U32 R22, RZ, RZ, R27 ;  /* 0x000000ffff167224 */ /* 0x000fe200078e001b */
[----:B--2---:R0:W-:Y:S04]  /*59e10*/  STL.64 [R1+0x4dd0], R18 ;  /* 0x004dd01201007387 */ /* 0x0041e80000100a00 */
[----:B------:R-:W2:Y:S04]  /*59e20*/  LDL.LU R16, [R1+0x360] ;  /* 0x0003600001107983 */ /* 0x000ea80000300800 */
[----:B------:R-:W2:Y:S04]  /*59e30*/  LDL.LU R17, [R1+0x364] ;  /* 0x0003640001117983 */ /* 0x000ea80000300800 */
[----:B0-----:R-:W3:Y:S04]  /*59e40*/  LDL.LU R18, [R1+0x368] ;  /* 0x0003680001127983 */ /* 0x001ee80000300800 */
[----:B------:R-:W3:Y:S04]  /*59e50*/  LDL.LU R19, [R1+0x36c] ;  /* 0x00036c0001137983 */ /* 0x000ee80000300800 */
[----:B------:R-:W4:Y:S04]  /*59e60*/  LDL.LU R12, [R1+0x380] ;  /* 0x00038000010c7983 */ /* 0x000f280000300800 */
[----:B------:R-:W4:Y:S04]  /*59e70*/  LDL.LU R13, [R1+0x384] ;  /* 0x00038400010d7983 */ /* 0x000f280000300800 */
[----:B------:R-:W2:Y:S04]  /*59e80*/  LDL.LU R14, [R1+0x388] ;  /* 0x00038800010e7983 */ /* 0x000ea80000300800 */
[----:B------:R-:W2:Y:S04]  /*59e90*/  LDL.LU R15, [R1+0x38c] ;  /* 0x00038c00010f7983 */ /* 0x000ea80000300800 */
[----:B------:R-:W3:Y:S04]  /*59ea0*/  LDL.LU R24, [R1+0x390] ;  /* 0x0003900001187983 */ /* 0x000ee80000300800 */
[----:B------:R-:W3:Y:S04]  /*59eb0*/  LDL.LU R25, [R1+0x394] ;  /* 0x0003940001197983 */ /* 0x000ee80000300800 */
[----:B------:R-:W4:Y:S04]  /*59ec0*/  LDL.LU R26, [R1+0x398] ;  /* 0x00039800011a7983 */ /* 0x000f280000300800 */
[----:B------:R-:W4:Y:S04]  /*59ed0*/  LDL.LU R27, [R1+0x39c] ;  /* 0x00039c00011b7983 */ /* 0x000f280000300800 */
[----:B----4-:R0:W-:Y:S04]  /*59ee0*/  STL.64 [R1+0x4e10], R26 ;  /* 0x004e101a01007387 */ /* 0x0101e80000100a00 */
[----:B---3--:R-:W-:Y:S04]  /*59ef0*/  STL.64 [R1+0x4e08], R24 ;  /* 0x004e081801007387 */ /* 0x008fe80000100a00 */
[----:B0-----:R-:W3:Y:S04]  /*59f00*/  LDL.64 R26, [R1+0xa8] ;  /* 0x0000a800011a7983 */ /* 0x001ee80000100a00 */
[----:B--2---:R0:W-:Y:S04]  /*59f10*/  STL.64 [R1+0x4e00], R14 ;  /* 0x004e000e01007387 */ /* 0x0041e80000100a00 */
[----:B------:R1:W-:Y:S04]  /*59f20*/  STL.64 [R1+0x4df8], R12 ;  /* 0x004df80c01007387 */ /* 0x0003e80000100a00 */
[----:B0-----:R-:W2:Y:S04]  /*59f30*/  LDL.64 R14, [R1+0x98] ;  /* 0x00009800010e7983 */ /* 0x001ea80000100a00 */
[----:B--2---:R0:W-:Y:S04]  /*59f40*/  STL.64 [R1+0x4e18], R14 ;  /* 0x004e180e01007387 */ /* 0x0041e80000100a00 */
[----:B-1----:R-:W3:Y:S04]  /*59f50*/  LDL.LU R12, [R1+0x3a0] ;  /* 0x0003a000010c7983 */ /* 0x002ee80000300800 */
[----:B------:R-:W3:Y:S04]  /*59f60*/  LDL.LU R13, [R1+0x3a4] ;  /* 0x0003a400010d7983 */ /* 0x000ee80000300800 */
[----:B0-----:R-:W3:Y:S04]  /*59f70*/  LDL.LU R14, [R1+0x3a8] ;  /* 0x0003a800010e7983 */ /* 0x001ee80000300800 */
[----:B------:R-:W3:Y:S04]  /*59f80*/  LDL.LU R15, [R1+0x3ac] ;  /* 0x0003ac00010f7983 */ /* 0x000ee80000300800 */
[----:B------:R-:W2:Y:S04]  /*59f90*/  LDL.64 R6, [R1+0x88] ;  /* 0x0000880001067983 */ /* 0x000ea80000100a00 */
[----:B------:R-:W-:Y:S04]  /*59fa0*/  STL.64 [R1+0x4de8], R18 ;  /* 0x004de81201007387 */ /* 0x000fe80000100a00 */
[----:B------:R0:W-:Y:S04]  /*59fb0*/  STL.64 [R1+0x4de0], R16 ;  /* 0x004de01001007387 */ /* 0x0001e80000100a00 */
[----:B0-----:R-:W4:Y:S04]  /*59fc0*/  LDL.LU R16, [R1+0x370] ;  /* 0x0003700001107983 */ /* 0x001f280000300800 */
[----:B------:R-:W4:Y:S04]  /*59fd0*/  LDL.LU R17, [R1+0x374] ;  /* 0x0003740001117983 */ /* 0x000f280000300800 */
[----:B------:R-:W4:Y:S04]  /*59fe0*/  LDL.LU R18, [R1+0x378] ;  /* 0x0003780001127983 */ /* 0x000f280000300800 */
[----:B------:R-:W4:Y:S04]  /*59ff0*/  LDL.LU R19, [R1+0x37c] ;  /* 0x00037c0001137983 */ /* 0x000f280000300800 */
[----:B------:R-:W-:Y:S04]  /*5a000*/  STL.64 [R1+0x4d70], R22 ;  /* 0x004d701601007387 */ /* 0x000fe80000100a00 */
[----:B------:R0:W-:Y:S04]  /*5a010*/  STL.64 [R1+0x4d68], R20 ;  /* 0x004d681401007387 */ /* 0x0001e80000100a00 */
[----:B0-----:R-:W3:Y:S04]  /*5a020*/  LDL.LU R20, [R1+0x320] ;  /* 0x0003200001147983 */ /* 0x001ee80000300800 */
[----:B------:R-:W3:Y:S01]  /*5a030*/  LDL.LU R21, [R1+0x324] ;  /* 0x0003240001157983 */ /* 0x000ee20000300800 */
[----:B------:R-:W-:-:S02]  /*5a040*/  IMAD.MOV.U32 R22, RZ, RZ, R0 ;  /* 0x000000ffff167224 */ /* 0x000fc400078e0000 */
[----:B------:R-:W-:Y:S01]  /*5a050*/  IMAD.MOV.U32 R23, RZ, RZ, R2 ;  /* 0x000000ffff177224 */ /* 0x000fe200078e0002 */
[----:B------:R-:W4:Y:S04]  /*5a060*/  LDL.LU R0, [R1+0x4e24] ;  /* 0x004e240001007983 */ /* 0x000f280000300800 */
[----:B------:R-:W4:Y:S04]  /*5a070*/  LDL.LU R2, [R1+0x4e20] ;  /* 0x004e200001027983 */ /* 0x000f280000300800 */
[----:B------:R-:W-:Y:S04]  /*5a080*/  STL.64 [R1+0x4d88], R22 ;  /* 0x004d881601007387 */ /* 0x000fe80000100a00 */
[----:B---3--:R0:W-:Y:S04]  /*5a090*/  STL.64 [R1+0x4d80], R20 ;  /* 0x004d801401007387 */ /* 0x0081e80000100a00 */
[----:B0-----:R-:W3:Y:S04]  /*5a0a0*/  LDL.LU R20, [R1+0x330] ;  /* 0x0003300001147983 */ /* 0x001ee80000300800 */
[----:B------:R-:W3:Y:S04]  /*5a0b0*/  LDL.LU R21, [R1+0x334] ;  /* 0x0003340001157983 */ /* 0x000ee80000300800 */
[----:B------:R-:W2:Y:S04]  /*5a0c0*/  LDL.LU R22, [R1+0x338] ;  /* 0x0003380001167983 */ /* 0x000ea80000300800 */
[----:B------:R-:W2:Y:S01]  /*5a0d0*/  LDL.LU R23, [R1+0x33c] ;  /* 0x00033c0001177983 */ /* 0x000ea20000300800 */
[C---:B------:R-:W-:Y:S06]  /*5a0e0*/  HMMA.16816.F32 R12, R8.reuse, R26, R12 ;  /* 0x0000001a080c723c */ /* 0x040fec000000180c */
[----:B------:R-:W-:Y:S01]  /*5a0f0*/  IMAD.MOV.U32 R29, RZ, RZ, R26 ;  /* 0x000000ffff1d7224 */ /* 0x000fe200078e001a */
[----:B------:R-:W-:Y:S01]  /*5a100*/  MOV R28, R27 ;  /* 0x0000001b001c7202 */ /* 0x000fe20000000f00 */
[----:B--2---:R-:W-:Y:S04]  /*5a110*/  STL.64 [R1+0x4da0], R22 ;  /* 0x004da01601007387 */ /* 0x004fe80000100a00 */
[----:B---3--:R0:W-:Y:S04]  /*5a120*/  STL.64 [R1+0x4d98], R20 ;  /* 0x004d981401007387 */ /* 0x0081e80000100a00 */
[----:B0-----:R-:W2:Y:S04]  /*5a130*/  LDL.LU R20, [R1+0x340] ;  /* 0x0003400001147983 */ /* 0x001ea80000300800 */
[----:B------:R-:W2:Y:S04]  /*5a140*/  LDL.LU R21, [R1+0x344] ;  /* 0x0003440001157983 */ /* 0x000ea80000300800 */
[----:B------:R-:W-:Y:S04]  /*5a150*/  STL.64 [R1+0x780], R12 ;  /* 0x0007800c01007387 */ /* 0x000fe80000100a00 */
[----:B------:R0:W-:Y:S04]  /*5a160*/  STL.64 [R1+0x788], R14 ;  /* 0x0007880e01007387 */ /* 0x0001e80000100a00 */
[----:B0-----:R-:W3:Y:S04]  /*5a170*/  LDL.LU.64 R14, [R1+0x4e18] ;  /* 0x004e1800010e7983 */ /* 0x001ee80000300a00 */
[----:B------:R-:W3:Y:S04]  /*5a180*/  LDL.LU.64 R26, [R1+0x4e10] ;  /* 0x004e1000011a7983 */ /* 0x000ee80000300a00 */
[----:B------:R-:W3:Y:S02]  /*5a190*/  LDL.LU.64 R24, [R1+0x4e08] ;  /* 0x004e080001187983 */ /* 0x000ee40000300a00 */
[----:B---3--:R-:W-:-:S15]  /*5a1a0*/  HMMA.16816.F32 R24, R8, R14, R24 ;  /* 0x0000000e0818723c */ /* 0x008fde0000001818 */
[----:B------:R-:W-:-:S08]  /*5a1b0*/  NOP ;  /* 0x0000000000007918 */ /* 0x000fd00000000000 */
[----:B------:R0:W-:Y:S04]  /*5a1c0*/  STL.64 [R1+0x790], R24 ;  /* 0x0007901801007387 */ /* 0x0001e80000100a00 */
[----:B------:R-:W-:Y:S01]  /*5a1d0*/  STL.64 [R1+0x798], R26 ;  /* 0x0007981a01007387 */ /* 0x000fe20000100a00 */
[----:B0-----:R-:W-:Y:S02]  /*5a1e0*/  IMAD.MOV.U32 R24, RZ, RZ, R14 ;  /* 0x000000ffff187224 */ /* 0x001fe400078e000e */
[----:B------:R-:W-:Y:S02]  /*5a1f0*/  IMAD.MOV.U32 R25, RZ, RZ, R15 ;  /* 0x000000ffff197224 */ /* 0x000fe400078e000f */
[----:B------:R-:W3:Y:S04]  /*5a200*/  LDL.LU.64 R14, [R1+0x4e00] ;  /* 0x004e0000010e7983 */ /* 0x000ee80000300a00 */
[----:B------:R-:W3:Y:S01]  /*5a210*/  LDL.LU.64 R12, [R1+0x4df8] ;  /* 0x004df800010c7983 */ /* 0x000ee20000300a00 */
[----:B------:R-:W-:Y:S01]  /*5a220*/  IMAD.MOV.U32 R3, RZ, RZ, R7 ;  /* 0x000000ffff037224 */ /* 0x000fe200078e0007 */
[----:B---3--:R-:W-:-:S15]  /*5a230*/  HMMA.16816.F32 R12, R8, R6, R12 ;  /* 0x00000006080c723c */ /* 0x008fde000000180c */
[----:B------:R-:W-:-:S08]  /*5a240*/  NOP ;  /* 0x0000000000007918 */ /* 0x000fd00000000000 */
[----:B------:R-:W-:Y:S04]  /*5a250*/  STL.64 [R1+0x7a0], R12 ;  /* 0x0007a00c01007387 */ /* 0x000fe80000100a00 */
[----:B------:R0:W-:Y:S02]  /*5a260*/  STL.64 [R1+0x7a8], R14 ;  /* 0x0007a80e01007387 */ /* 0x0001e40000100a00 */
[----:B0-----:R-:W-:Y:S02]  /*5a270*/  IMAD.MOV.U32 R15, RZ, RZ, R6 ;  /* 0x000000ffff0f7224 */ /* 0x001fe400078e0006 */
[----:B------:R-:W4:Y:S02]  /*5a280*/  LDL.LU.64 R6, [R1+0x4df0] ;  /* 0x004df00001067983 */ /* 0x000f240000300a00 */
[----:B----4-:R-:W-:Y:S06]  /*5a290*/  HMMA.16816.F32 R16, R8, R6, R16 ;  /* 0x000000060810723c */ /* 0x010fec0000001810 */
[----:B------:R-:W-:-:S02]  /*5a2a0*/  IMAD.MOV.U32 R13, RZ, RZ, R6 ;  /* 0x000000ffff0d7224 */ /* 0x000fc400078e0006 */
[----:B------:R-:W-:-:S15]  /*5a2b0*/  IMAD.MOV.U32 R14, RZ, RZ, R7 ;  /* 0x000000ffff0e7224 */ /* 0x000fde00078e0007 */
[----:B------:R-:W-:Y:S04]  /*5a2c0*/  STL.64 [R1+0x7b0], R16 ;  /* 0x0007b01001007387 */ /* 0x000fe80000100a00 */
[----:B------:R0:W-:Y:S04]  /*5a2d0*/  STL.64 [R1+0x7b8], R18 ;  /* 0x0007b81201007387 */ /* 0x0001e80000100a00 */
[----:B0-----:R-:W3:Y:S04]  /*5a2e0*/  LDL.LU.64 R18, [R1+0x4de8] ;  /* 0x004de80001127983 */ /* 0x001ee80000300a00 */
[----:B------:R-:W3:Y:S04]  /*5a2f0*/  LDL.LU.64 R16, [R1+0x4de0] ;  /* 0x004de00001107983 */ /* 0x000ee80000300a00 */
[----:B------:R-:W3:Y:S02]  /*5a300*/  LDL.LU.64 R6, [R1+0x4dd8] ;  /* 0x004dd80001067983 */ /* 0x000ee40000300a00 */
[----:B---3--:R-:W-:Y:S06]  /*5a310*/  HMMA.16816.F32 R16, R8, R6, R16 ;  /* 0x000000060810723c */ /* 0x008fec0000001810 */
        /* <DEDUP_REMOVED lines=8> */
[----:B------:R-:W-:-:S15]  /*5a3a0*/  IMAD.MOV.U32 R26, RZ, RZ, R19 ;  /* 0x000000ffff1a7224 */ /* 0x000fde00078e0013 */
[----:B------:R-:W-:-:S02]  /*5a3b0*/  NOP ;  /* 0x0000000000007918 */ /* 0x000fc40000000000 */
[----:B------:R0:W-:Y:S04]  /*5a3c0*/  STL.64 [R1+0x7d0], R4 ;  /* 0x0007d00401007387 */ /* 0x0001e80000100a00 */
[----:B------:R1:W-:Y:S01]  /*5a3d0*/  STL.64 [R1+0x7d8], R6 ;  /* 0x0007d80601007387 */ /* 0x0003e20000100a00 */
[----:B0-----:R-:W-:-:S03]  /*5a3e0*/  IMAD.MOV.U32 R5, RZ, RZ, R18 ;  /* 0x000000ffff057224 */ /* 0x001fc600078e0012 */
[----:B-1----:R-:W3:Y:S04]  /*5a3f0*/  LDL.LU.64 R6, [R1+0x4db8] ;  /* 0x004db80001067983 */ /* 0x002ee80000300a00 */
[----:B------:R-:W4:Y:S04]  /*5a400*/  LDL.LU R4, [R1+0x4db0] ;  /* 0x004db00001047983 */ /* 0x000f280000300800 */
[----:B------:R-:W2:Y:S01]  /*5a410*/  LDL.LU.64 R18, [R1+0x4da8] ;  /* 0x004da80001127983 */ /* 0x000ea20000300a00 */
[----:B------:R-:W-:Y:S02]  /*5a420*/  IMAD.MOV.U32 R22, RZ, RZ, R2 ;  /* 0x000000ffff167224 */ /* 0x000fe400078e0002 */
[----:B------:R-:W-:-:S07]  /*5a430*/  IMAD.MOV.U32 R23, RZ, RZ, R0 ;  /* 0x000000ffff177224 */ /* 0x000fce00078e0000 */
[----:B--2---:R-:W-:Y:S01]  /*5a440*/  HMMA.16816.F32 R16, R8, R18, R20 ;  /* 0x000000120810723c */ /* 0x004fe20000001814 */
[----:B------:R-:W2:Y:S04]  /*5a450*/  LDL.LU.64 R22, [R1+0x4da0] ;  /* 0x004da00001167983 */ /* 0x000ea80000300a00 */
[----:B------:R-:W2:-:S15]  /*5a460*/  LDL.LU.64 R20, [R1+0x4d98] ;  /* 0x004d980001147983 */ /* 0x000e9e0000300a00 */
[----:B------:R-:W-:-:S03]  /*5a470*/  NOP ;  /* 0x0000000000007918 */ /* 0x000fc60000000000 */
        /* <DEDUP_REMOVED lines=12> */
[----:B------:R-:W4:-:S15]  /*5a540*/  LDL.LU.64 R20, [R1+0x4d68] ;  /* 0x004d680001147983 */ /* 0x000f1e0000300a00 */
[----:B------:R-:W-:-:S02]  /*5a550*/  NOP ;  /* 0x0000000000007918 */ /* 0x000fc40000000000 */
[----:B------:R0:W-:Y:S01]  /*5a560*/  STL.64 [R1+0x8d0], R16 ;  /* 0x0008d01001007387 */ /* 0x0001e20000100a00 */
[----:B------:R-:W-:Y:S01]  /*5a570*/  MOV R2, R18 ;  /* 0x0000001200027202 */ /* 0x000fe20000000f00 */
[----:B------:R-:W-:Y:S02]  /*5a580*/  IMAD.MOV.U32 R0, RZ, RZ, R19 ;  /* 0x000000ffff007224 */ /* 0x000fe400078e0013 */
[----:B0-----:R-:W3:Y:S04]  /*5a590*/  LDL.LU R16, [R1+0xf0] ;  /* 0x0000f00001107983 */ /* 0x001ee80000300800 */
[----:B------:R-:W3:Y:S04]  /*5a5a0*/  LDL.LU R17, [R1+0xf4] ;  /* 0x0000f40001117983 */ /* 0x000ee80000300800 */
[----:B------:R-:W2:Y:S04]  /*5a5b0*/  LDL.LU R18, [R1+0xf8] ;  /* 0x0000f80001127983 */ /* 0x000ea80000300800 */
[----:B------:R-:W2:Y:S04]  /*5a5c0*/  LDL.LU R19, [R1+0xfc] ;  /* 0x0000fc0001137983 */ /* 0x000ea80000300800 */
[----:B--2---:R0:W-:Y:S04]  /*5a5d0*/  STL.64 [R1+0x4c08], R18 ;  /* 0x004c081201007387 */ /* 0x0041e80000100a00 */
[----:B---3--:R-:W-:Y:S04]  /*5a5e0*/  STL.64 [R1+0x4c00], R16 ;  /* 0x004c001001007387 */ /* 0x008fe80000100a00 */
[----:B0-----:R-:W2:Y:S04]  /*5a5f0*/  LDL.64 R18, [R1+0x28] ;  /* 0x0000280001127983 */ /* 0x001ea80000100a00 */
[----:B--2---:R0:W-:Y:S04]  /*5a600*/  STL.64 [R1+0x4c18], R18 ;  /* 0x004c181201007387 */ /* 0x0041e80000100a00 */
[----:B0-----:R-:W2:Y:S04]  /*5a610*/  LDL.LU.64 R18, [R1+0x38] ;  /* 0x0000380001127983 */ /* 0x001ea80000300a00 */
[----:B--2---:R0:W-:Y:S04]  /*5a620*/  STL.64 [R1+0x4c30], R18 ;  /* 0x004c301201007387 */ /* 0x0041e80000100a00 */
[----:B------:R-:W2:Y:S04]  /*5a630*/  LDL.LU R16, [R1+0x100] ;  /* 0x0001000001107983 */ /* 0x000ea80000300800 */
[----:B------:R-:W2:Y:S04]  /*5a640*/  LDL.LU R17, [R1+0x104] ;  /* 0x0001040001117983 */ /* 0x000ea80000300800 */
[----:B0-----:R-:W2:Y:S04]  /*5a650*/  LDL.LU R18, [R1+0x108] ;  /* 0x0001080001127983 */ /* 0x001ea80000300800 */
[----:B------:R-:W2:Y:S04]  /*5a660*/  LDL.LU R19, [R1+0x10c] ;  /* 0x00010c0001137983 */ /* 0x000ea80000300800 */
[----:B------:R-:W-:Y:S04]  /*5a670*/  STL [R1+0x450c], R0 ;  /* 0x00450c0001007387 */ /* 0x000fe80000100800 */
[----:B------:R-:W-:Y:S01]  /*5a680*/  STL [R1+0x4508], R2 ;  /* 0x0045080201007387 */ /* 0x000fe20000100800 */
[----:B--2---:R-:W-:Y:S03]  /*5a690*/  HMMA.16816.F32 R16, R8, R6, R16 ;  /* 0x000000060810723c */ /* 0x004fe60000001810 */
[----:B------:R-:W2:-:S15]  /*5a6a0*/  LDL.LU R8, [R1+0x1d0] ;  /* 0x0001d00001087983 */ /* 0x000e9e0000300800 */
[----:B------:R-:W-:-:S05]  /*5a6b0*/  NOP ;  /* 0x0000000000007918 */ /* 0x000fca0000000000 */
[----:B------:R-:W-:Y:S04]  /*5a6c0*/  STL.64 [R1+0x630], R16 ;  /* 0x0006301001007387 */ /* 0x000fe80000100a00 */
[----:B------:R-:W-:Y:S04]  /*5a6d0*/  STL.64 [R1+0x638], R18 ;  /* 0x0006381201007387 */ /* 0x000fe80000100a00 */
[----:B------:R-:W2:Y:S04]  /*5a6e0*/  LDL.LU R9, [R1+0x1d4] ;  /* 0x0001d40001097983 */ /* 0x000ea80000300800 */
[----:B------:R-:W3:Y:S04]  /*5a6f0*/  LDL.LU R10, [R1+0x1d8] ;  /* 0x0001d800010a7983 */ /* 0x000ee80000300800 */
[----:B------:R-:W3:Y:S04]  /*5a700*/  LDL.LU R11, [R1+0x1dc] ;  /* 0x0001dc00010b7983 */ /* 0x000ee80000300800 */
[----:B---3--:R0:W-:Y:S04]  /*5a710*/  STL.64 [R1+0x4c40], R10 ;  /* 0x004c400a01007387 */ /* 0x0081e80000100a00 */
[----:B--2---:R-:W-:Y:S01]  /*5a720*/  STL.64 [R1+0x4c38], R8 ;  /* 0x004c380801007387 */ /* 0x004fe20000100a00 */
[----:B0-----:R-:W-:-:S02]  /*5a730*/  IMAD.MOV.U32 R10, RZ, RZ, R5 ;  /* 0x000000ffff0a7224 */ /* 0x001fc400078e0005 */
[----:B------:R-:W-:Y:S01]  /*5a740*/  IMAD.MOV.U32 R11, RZ, RZ, R26 ;  /* 0x000000ffff0b7224 */ /* 0x000fe200078e001a */
[----:B------:R-:W2:Y:S04]  /*5a750*/  LDL.LU R5, [R1+0x4d64] ;  /* 0x004d640001057983 */ /* 0x000ea80000300800 */
[----:B------:R-:W3:Y:S04]  /*5a760*/  LDL.LU R26, [R1+0x4d60] ;  /* 0x004d6000011a7983 */ /* 0x000ee80000300800 */
[----:B------:R0:W-:Y:S02]  /*5a770*/  STL.64 [R1+0x4c50], R10 ;  /* 0x004c500a01007387 */ /* 0x0001e40000100a00 */
[----:B0-----:R-:W-:-:S02]  /*5a780*/  IMAD.MOV.U32 R10, RZ, RZ, R27 ;  /* 0x000000ffff0a7224 */ /* 0x001fc400078e001b */
[----:B------:R-:W-:Y:S01]  /*5a790*/  IMAD.MOV.U32 R11, RZ, RZ, R12 ;  /* 0x000000ffff0b7224 */ /* 0x000fe200078e000c */
[----:B------:R-:W3:Y:S04]  /*5a7a0*/  LDL.LU R27, [R1+0x4d5c] ;  /* 0x004d5c00011b7983 */ /* 0x000ee80000300800 */
[----:B------:R-:W3:Y:S04]  /*5a7b0*/  LDL.LU R12, [R1+0x4d58] ;  /* 0x004d5800010c7983 */ /* 0x000ee80000300800 */
[----:B------:R-:W-:Y:S04]  /*5a7c0*/  STL.64 [R1+0x4c68], R10 ;  /* 0x004c680a01007387 */ /* 0x000fe80000100a00 */
[----:B------:R-:W4:Y:S04]  /*5a7d0*/  LDL.LU.64 R18, [R1+0x48] ;  /* 0x0000480001127983 */ /* 0x000f280000300a00 */
[----:B----4-:R0:W-:Y:S04]  /*5a7e0*/  STL.64 [R1+0x4c48], R18 ;  /* 0x004c481201007387 */ /* 0x0101e80000100a00 */
        /* <DEDUP_REMOVED lines=26> */
[----:B------:R-:W-:Y:S01]  /*5a990*/  IMAD.MOV.U32 R10, RZ, RZ, R24 ;  /* 0x000000ffff0a7224 */ /* 0x000fe200078e0018 */
[----:B------:R-:W-:-:S02]  /*5a9a0*/  MOV R11, R25 ;  /* 0x00000019000b7202 */ /* 0x000fc40000000f00 */
        /* <DEDUP_REMOVED lines=41> */
[----:B------:R-:W3:Y:S04]  /*5ac40*/  LDL.LU R22, [R1+0x298] ;  /* 0x0002980001167983 */ /* 0x000ee80000300800 */
[----:B------:R-:W3:Y:S04]  /*5ac50*/  LDL.LU R23, [R1+0x29c] ;  /* 0x00029c0001177983 */ /* 0x000ee80000300800 */
[----:B------:R-:W2:Y:S04]  /*5ac60*/  LDL.LU.64 R10, [R1+0x8] ;  /* 0x00000800010a7983 */ /* 0x000ea80000300a00 */
[----:B--2---:R0:W-:Y:S04]  /*5ac70*/  STL.64 [R1+0x4d28], R10 ;  /* 0x004d280a01007387 */ /* 0x0041e80000100a00 */
[----:B------:R-:W2:Y:S04]  /*5ac80*/  LDL.LU R8, [R1+0x280] ;  /* 0x0002800001087983 */ /* 0x000ea80000300800 */
[----:B------:R-:W2:Y:S04]  /*5ac90*/  LDL.LU R9, [R1+0x284] ;  /* 0x0002840001097983 */ /* 0x000ea80000300800 */
[----:B0-----:R-:W2:Y:S04]  /*5aca0*/  LDL.LU R10, [R1+0x288] ;  /* 0x00028800010a7983 */ /* 0x001ea80000300800 */
[----:B------:R-:W2:Y:S04]  /*5acb0*/  LDL.LU R11, [R1+0x28c] ;  /* 0x00028c00010b7983 */ /* 0x000ea80000300800 */
[----:B----4-:R-:W-:Y:S04]  /*5acc0*/  STL.64 [R1+0x4cf0], R18 ;  /* 0x004cf01201007387 */ /* 0x010fe80000100a00 */
[----:B------:R0:W-:Y:S04]  /*5acd0*/  STL.64 [R1+0x4ce8], R16 ;  /* 0x004ce81001007387 */ /* 0x0001e80000100a00 */
[----:B0-----:R-:W4:Y:S04]  /*5ace0*/  LDL.LU R16, [R1+0x250] ;  /* 0x0002500001107983 */ /* 0x001f280000300800 */
[----:B------:R-:W4:Y:S04]  /*5acf0*/  LDL.LU R17, [R1+0x254] ;  /* 0x0002540001117983 */ /* 0x000f280000300800 */
[----:B------:R-:W3:Y:S04]  /*5ad00*/  LDL.LU R18, [R1+0x258] ;  /* 0x0002580001127983 */ /* 0x000ee80000300800 */
[----:B------:R-:W3:Y:S04]  /*5ad10*/  LDL.LU R19, [R1+0x25c] ;  /* 0x00025c0001137983 */ /* 0x000ee80000300800 */
[----:B---3--:R-:W-:Y:S04]  /*5ad20*/  STL.64 [R1+0x4d08], R18 ;  /* 0x004d081201007387 */ /* 0x008fe80000100a00 */
[----:B----4-:R0:W-:Y:S04]  /*5ad30*/  STL.64 [R1+0x4d00], R16 ;  /* 0x004d001001007387 */ /* 0x0101e80000100a00 */
[----:B0-----:R-:W3:Y:S04]  /*5ad40*/  LDL.LU R16, [R1+0x260] ;  /* 0x0002600001107983 */ /* 0x001ee80000300800 */
[----:B------:R-:W3:Y:S04]  /*5ad50*/  LDL.LU R17, [R1+0x264] ;  /* 0x0002640001117983 */ /* 0x000ee80000300800 */
[----:B------:R-:W4:Y:S04]  /*5ad60*/  LDL.LU R18, [R1+0x268] ;  /* 0x0002680001127983 */ /* 0x000f280000300800 */
[----:B------:R-:W4:Y:S01]  /*5ad70*/  LDL.LU R19, [R1+0x26c] ;  /* 0x00026c0001137983 */ /* 0x000f220000300800 */
[C---:B------:R-:W-:Y:S03]  /*5ad80*/  HMMA.16816.F32 R20, R12.reuse, R26, R20 ;  /* 0x0000001a0c14723c */ /* 0x040fe60000001814 */
[----:B----4-:R-:W-:Y:S04]  /*5ad90*/  STL.64 [R1+0x4d20], R18 ;  /* 0x004d201201007387 */ /* 0x010fe80000100a00 */
[----:B---3--:R0:W-:Y:S04]  /*5ada0*/  STL.64 [R1+0x4d18], R16 ;  /* 0x004d181001007387 */ /* 0x0081e80000100a00 */
[----:B0-----:R-:W3:Y:S04]  /*5adb0*/  LDL.LU R16, [R1+0x270] ;  /* 0x0002700001107983 */ /* 0x001ee80000300800 */
[----:B------:R-:W3:Y:S04]  /*5adc0*/  LDL.LU R17, [R1+0x274] ;  /* 0x0002740001117983 */ /* 0x000ee80000300800 */
[----:B------:R-:W3:Y:S04]  /*5add0*/  LDL.LU R18, [R1+0x278] ;  /* 0x0002780001127983 */ /* 0x000ee80000300800 */
[----:B------:R-:W3:Y:S04]  /*5ade0*/  LDL.LU R19, [R1+0x27c] ;  /* 0x00027c0001137983 */ /* 0x000ee80000300800 */
[----:B------:R0:W-:Y:S04]  /*5adf0*/  STL.64 [R1+0x4c10], R6 ;  /* 0x004c100601007387 */ /* 0x0001e80000100a00 */
[----:B------:R-:W4:Y:S04]  /*5ae00*/  LDL.LU R4, [R1+0x1b0] ;  /* 0x0001b00001047983 */ /* 0x000f280000300800 */
[----:B------:R-:W4:Y:S04]  /*5ae10*/  LDL.LU R5, [R1+0x1b4] ;  /* 0x0001b40001057983 */ /* 0x000f280000300800 */
[----:B0-----:R-:W2:Y:S04]  /*5ae20*/  LDL.LU R6, [R1+0x1b8] ;  /* 0x0001b80001067983 */ /* 0x001ea80000300800 */
[----:B------:R-:W2:Y:S04]  /*5ae30*/  LDL.LU R7, [R1+0x1bc] ;  /* 0x0001bc0001077983 */ /* 0x000ea80000300800 */
[----:B--2---:R-:W-:Y:S04]  /*5ae40*/  STL.64 [R1+0x4c28], R6 ;  /* 0x004c280601007387 */ /* 0x004fe80000100a00 */
[----:B----4-:R0:W-:Y:S04]  /*5ae50*/  STL.64 [R1+0x4c20], R4 ;  /* 0x004c200401007387 */ /* 0x0101e80000100a00 */
[----:B0-----:R-:W2:Y:S04]  /*5ae60*/  LDL.LU R4, [R1+0x1c0] ;  /* 0x0001c00001047983 */ /* 0x001ea80000300800 */
[----:B------:R-:W2:Y:S04]  /*5ae70*/  LDL.LU R5, [R1+0x1c4] ;  /* 0x0001c40001057983 */ /* 0x000ea80000300800 */
[----:B------:R-:W2:Y:S04]  /*5ae80*/  LDL.LU R6, [R1+0x1c8] ;  /* 0x0001c80001067983 */ /* 0x000ea80000300800 */
[----:B------:R-:W2:Y:S04]  /*5ae90*/  LDL.LU R7, [R1+0x1cc] ;  /* 0x0001cc0001077983 */ /* 0x000ea80000300800 */
[----:B------:R-:W-:Y:S04]  /*5aea0*/  STL.64 [R1+0x620], R20 ;  /* 0x0006201401007387 */ /* 0x000fe80000100a00 */
[----:B------:R0:W-:Y:S04]  /*5aeb0*/  STL.64 [R1+0x628], R22 ;  /* 0x0006281601007387 */ /* 0x0001e80000100a00 */
[----:B0-----:R-:W4:Y:S04]  /*5aec0*/  LDL.LU.64 R22, [R1+0x4d38] ;  /* 0x004d380001167983 */ /* 0x001f280000300a00 */
[----:B------:R-:W3:Y:S01]  /*5aed0*/  LDL.LU.64 R20, [R1+0x4d30] ;  /* 0x004d300001147983 */ /* 0x000ee20000300a00 */
[----:B----4-:R-:W-:-:S15]  /*5aee0*/  HMMA.16816.F32 R8, R12, R22, R8 ;  /* 0x000000160c08723c */ /* 0x010fde0000001808 */
[----:B------:R-:W-:-:S08]  /*5aef0*/  NOP ;  /* 0x0000000000007918 */ /* 0x000fd00000000000 */
[----:B------:R-:W-:Y:S04]  /*5af00*/  STL.64 [R1+0x5f0], R8 ;  /* 0x0005f00801007387 */ /* 0x000fe80000100a00 */
[----:B------:R0:W-:Y:S04]  /*5af10*/  STL.64 [R1+0x5f8], R10 ;  /* 0x0005f80a01007387 */ /* 0x0001e80000100a00 */
[----:B0-----:R-:W4:Y:S04]  /*5af20*/  LDL.LU.64 R10, [R1+0x4d28] ;  /* 0x004d2800010a7983 */ /* 0x001f280000300a00 */
[----:B------:R-:W-:Y:S04]  /*5af30*/  STL.64 [R1+0x4be8], R22 ;  /* 0x004be81601007387 */ /* 0x000fe80000100a00 */
[----:B---3--:R0:W-:Y:S04]  /*5af40*/  STL.64 [R1+0x4be0], R20 ;  /* 0x004be01401007387 */ /* 0x0081e80000100a00 */
[----:B0-----:R-:W3:Y:S04]  /*5af50*/  LDL.LU R20, [R1+0xe0] ;  /* 0x0000e00001147983 */ /* 0x001ee80000300800 */
[----:B------:R-:W3:Y:S04]  /*5af60*/  LDL.LU R21, [R1+0xe4] ;  /* 0x0000e40001157983 */ /* 0x000ee80000300800 */
[----:B------:R-:W3:Y:S04]  /*5af70*/  LDL.LU R22, [R1+0xe8] ;  /* 0x0000e80001167983 */ /* 0x000ee80000300800 */
[----:B------:R-:W3:Y:S01]  /*5af80*/  LDL.LU R23, [R1+0xec] ;  /* 0x0000ec0001177983 */ /* 0x000ee20000300800 */
[----:B----4-:R-:W-:Y:S06]  /*5af90*/  HMMA.16816.F32 R16, R12, R10, R16 ;  /* 0x0000000a0c10723c */ /* 0x010fec0000001810 */
[----:B------:R-:W-:-:S02]  /*5afa0*/  IMAD.MOV.U32 R2, RZ, RZ, R10 ;  /* 0x000000ffff027224 */ /* 0x000fc400078e000a */
[----:B------:R-:W-:-:S15]  /*5afb0*/  IMAD.MOV.U32 R0, RZ, RZ, R11 ;  /* 0x000000ffff007224 */ /* 0x000fde00078e000b */
[----:B------:R-:W-:Y:S04]  /*5afc0*/  STL.64 [R1+0x5c0], R16 ;  /* 0x0005c01001007387 */ /* 0x000fe80000100a00 */
[----:B------:R0:W-:Y:S04]  /*5afd0*/  STL.64 [R1+0x5c8], R18 ;  /* 0x0005c81201007387 */ /* 0x0001e80000100a00 */
[----:B0-----:R-:W4:Y:S04]  /*5afe0*/  LDL.LU.64 R18, [R1+0x4d20] ;  /* 0x004d200001127983 */ /* 0x001f280000300a00 */
[----:B------:R-:W4:Y:S04]  /*5aff0*/  LDL.LU.64 R16, [R1+0x4d18] ;  /* 0x004d180001107983 */ /* 0x000f280000300a00 */
[----:B------:R-:W4:Y:S02]  /*5b000*/  LDL.LU.64 R10, [R1+0x4d10] ;  /* 0x004d1000010a7983 */ /* 0x000f240000300a00 */
[----:B----4-:R-:W-:Y:S02]  /*5b010*/  HMMA.16816.F32 R8, R12, R10, R16 ;  /* 0x0000000a0c08723c */ /* 0x010fe40000001810 */
[----:B------:R-:W4:Y:S04]  /*5b020*/  LDL.LU.64 R18, [R1+0x4d08] ;  /* 0x004d080001127983 */ /* 0x000f280000300a00 */
[----:B------:R-:W4:-:S15]  /*5b030*/  LDL.LU.64 R16, [R1+0x4d00] ;  /* 0x004d000001107983 */ /* 0x000f1e0000300a00 */
[----:B------:R-:W-:-:S02]  /*5b040*/  NOP ;  /* 0x0000000000007918 */ /* 0x000fc40000000000 */
        /* <DEDUP_REMOVED lines=53> */
[----:B------:R-:W4:-:S15]  /*5b3a0*/  LDL.LU.64 R18, [R1+0x4c48] ;  /* 0x004c480001127983 */ /* 0x000f1e0000300a00 */
[----:B------:R-:W-:-:S06]  /*5b3b0*/  NOP ;  /* 0x0000000000007918 */ /* 0x000fcc0000000000 */
[----:B------:R-:W-:Y:S04]  /*5b3c0*/  STL.64 [R1+0xa20], R8 ;  /* 0x000a200801007387 */ /* 0x000fe80000100a00 */
[----:B------:R0:W-:Y:S04]  /*5b3d0*/  STL.64 [R1+0xa28], R10 ;  /* 0x000a280a01007387 */ /* 0x0001e80000100a00 */
[----:B0-----:R-:W4:Y:S04]  /*5b3e0*/  LDL.LU.64 R10, [R1+0x4c40] ;  /* 0x004c4000010a7983 */ /* 0x001f280000300a00 */
[----:B------:R-:W4:Y:S02]  /*5b3f0*/  LDL.LU.64 R8, [R1+0x4c38] ;  /* 0x004c380001087983 */ /* 0x000f240000300a00 */
[----:B----4-:R-:W-:-:S15]  /*5b400*/  HMMA.16816.F32 R8, R12, R18, R8 ;  /* 0x000000120c08723c */ /* 0x010fde0000001808 */
[----:B------:R-:W-:-:S08]  /*5b410*/  NOP ;  /* 0x0000000000007918 */ /* 0x000fd00000000000 */
[----:B------:R0:W-:Y:S04]  /*5b420*/  STL.64 [R1+0xa10], R8 ;  /* 0x000a100801007387 */ /* 0x0001e80000100a00 */
[----:B------:R1:W-:Y:S01]  /*5b430*/  STL.64 [R1+0xa18], R10 ;  /* 0x000a180a01007387 */ /* 0x0003e20000100a00 */
[----:B0-----:R-:W-:Y:S01]  /*5b440*/  MOV R9, R18 ;  /* 0x0000001200097202 */ /* 0x001fe20000000f00 */
[----:B------:R-:W-:Y:S02]  /*5b450*/  IMAD.MOV.U32 R8, RZ, RZ, R19 ;  /* 0x000000ffff087224 */ /* 0x000fe400078e0013 */
[----:B------:R-:W2:Y:S02]  /*5b460*/  LDL.LU.64 R18, [R1+0x4c30] ;  /* 0x004c300001127983 */ /* 0x000ea40000300a00 */
[----:B--2---:R-:W-:Y:S06]  /*5b470*/  HMMA.16816.F32 R4, R12, R18, R4 ;  /* 0x000000120c04723c */ /* 0x004fec0000001804 */
[----:B-1----:R-:W-:-:S02]  /*5b480*/  IMAD.MOV.U32 R11, RZ, RZ, R18 ;  /* 0x000000ffff0b7224 */ /* 0x002fc400078e0012 */
[----:B------:R-:W-:-:S15]  /*5b490*/  IMAD.MOV.U32 R10, RZ, RZ, R19 ;  /* 0x000000ffff0a7224 */ /* 0x000fde00078e0013 */
[----:B------:R-:W-:Y:S04]  /*5b4a0*/  STL.64 [R1+0xa00], R4 ;  /* 0x000a000401007387 */ /* 0x000fe80000100a00 */
[----:B------:R0:W-:Y:S04]  /*5b4b0*/  STL.64 [R1+0xa08], R6 ;  /* 0x000a080601007387 */ /* 0x0001e80000100a00 */
[----:B0-----:R-:W2:Y:S04]  /*5b4c0*/  LDL.LU.64 R6, [R1+0x4c28] ;  /* 0x004c280001067983 */ /* 0x001ea80000300a00 */
[----:B------:R-:W2:Y:S04]  /*5b4d0*/  LDL.LU.64 R4, [R1+0x4c20] ;  /* 0x004c200001047983 */ /* 0x000ea80000300a00 */
[----:B------:R-:W2:Y:S02]  /*5b4e0*/  LDL.LU.64 R18, [R1+0x4c18] ;  /* 0x004c180001127983 */ /* 0x000ea40000300a00 */
[----:B--2---:R-:W-:Y:S06]  /*5b4f0*/  HMMA.16816.F32 R4, R12, R18, R4 ;  /* 0x000000120c04723c */ /* 0x004fec0000001804 */
[----:B------:R-:W-:-:S15]  /*5b500*/  IMAD.MOV.U32 R28, RZ, RZ, R19 ;  /* 0x000000ffff1c7224 */ /* 0x000fde00078e0013 */
[----:B------:R-:W-:-:S02]  /*5b510*/  NOP ;  /* 0x0000000000007918 */ /* 0x000fc40000000000 */
[----:B------:R-:W-:Y:S04]  /*5b520*/  STL.64 [R1+0x9f0], R4 ;  /* 0x0009f00401007387 */ /* 0x000fe80000100a00 */
[----:B------:R0:W-:Y:S04]  /*5b530*/  STL.64 [R1+0x9f8], R6 ;  /* 0x0009f80601007387 */ /* 0x0001e80000100a00 */
[----:B0-----:R-:W2:Y:S04]  /*5b540*/  LDL.LU.64 R6, [R1+0x4c10] ;  /* 0x004c100001067983 */ /* 0x001ea80000300a00 */
[----:B------:R-:W2:Y:S04]  /*5b550*/  LDL.LU.64 R18, [R1+0x4c08] ;  /* 0x004c080001127983 */ /* 0x000ea80000300a00 */
[----:B------:R-:W2:Y:S02]  /*5b560*/  LDL.LU.64 R16, [R1+0x4c00] ;  /* 0x004c000001107983 */ /* 0x000ea40000300a00 */
[----:B--2---:R-:W-:Y:S02]  /*5b570*/  HMMA.16816.F32 R4, R12, R6, R16 ;  /* 0x000000060c04723c */ /* 0x004fe40000001810 */
[----:B------:R-:W3:Y:S04]  /*5b580*/  LDL.LU.64 R18, [R1+0x4bf8] ;  /* 0x004bf80001127983 */ /* 0x000ee80000300a00 */
[----:B------:R-:W3:Y:S04]  /*5b590*/  LDL.LU.64 R16, [R1+0x4bf0] ;  /* 0x004bf00001107983 */ /* 0x000ee80000300a00 */
[----:B------:R-:W2:-:S13]  /*5b5a0*/  LDL.LU R12, [R1+0x7e0] ;  /* 0x0007e000010c7983 */ /* 0x000e9a0000300800 */
[----:B------:R-:W-:Y:S04]  /*5b5b0*/  STL.64 [R1+0x4f0], R4 ;  /* 0x0004f00401007387 */ /* 0x000fe80000100a00 */
[----:B------:R-:W-:Y:S04]  /*5b5c0*/  STL.64 [R1+0x4f8], R6 ;  /* 0x0004f80601007387 */ /* 0x000fe80000100a00 */
[----:B------:R-:W2:Y:S04]  /*5b5d0*/  LDL.LU R13, [R1+0x7e4] ;  /* 0x0007e400010d7983 */ /* 0x000ea80000300800 */
[----:B------:R-:W2:Y:S04]  /*5b5e0*/  LDL.LU R14, [R1+0x7e8] ;  /* 0x0007e800010e7983 */ /* 0x000ea80000300800 */
[----:B------:R-:W2:Y:S01]  /*5b5f0*/  LDL.LU R15, [R1+0x7ec] ;  /* 0x0007ec00010f7983 */ /* 0x000ea20000300800 */
[----:B---3--:R-:W-:-:S15]  /*5b600*/  HMMA.16816.F32 R20, R16, R26, R20 ;  /* 0x0000001a1014723c */ /* 0x008fde0000001814 */
[----:B------:R-:W-:-:S08]  /*5b610*/  NOP ;  /* 0x0000000000007918 */ /* 0x000fd00000000000 */
[----:B------:R-:W-:Y:S04]  /*5b620*/  STL.64 [R1+0x4c0], R20 ;  /* 0x0004c01401007387 */ /* 0x000fe80000100a00 */
[----:B------:R0:W-:Y:S04]  /*5b630*/  STL.64 [R1+0x4c8], R22 ;  /* 0x0004c81601007387 */ /* 0x0001e80000100a00 */
[----:B0-----:R-:W2:Y:S04]  /*5b640*/  LDL.LU.64 R22, [R1+0x4be8] ;  /* 0x004be80001167983 */ /* 0x001ea80000300a00 */
[----:B------:R-:W3:Y:S01]  /*5b650*/  LDL.LU.64 R20, [R1+0x4be0] ;  /* 0x004be00001147983 */ /* 0x000ee20000300a00 */
[----:B------:R-:W0:Y:S01]  /*5b660*/  S2R R7, SR_TID.X ;  /* 0x0000000000077919 */ /* 0x000e220000002100 */
[----:B--2---:R-:W-:Y:S02]  /*5b670*/  HMMA.16816.F32 R12, R16, R22, R12 ;  /* 0x00000016100c723c */ /* 0x004fe4000000180c */
[----:B---3--:R-:W-:-:S15]  /*5b680*/  STL.64 [R1+0x4a30], R20 ;  /* 0x004a301401007387 */ /* 0x008fde0000100a00 */
[----:B------:R-:W-:-:S06]  /*5b690*/  NOP ;  /* 0x0000000000007918 */ /* 0x000fcc0000000000 */
[----:B------:R-:W-:Y:S04]  /*5b6a0*/  STL.64 [R1+0x490], R12 ;  /* 0x0004900c01007387 */ /* 0x000fe80000100a00 */
[----:B------:R-:W-:Y:S04]  /*5b6b0*/  STL.64 [R1+0x498], R14 ;  /* 0x0004980e01007387 */ /* 0x000fe80000100a00 */
[----:B------:R-:W1:Y:S04]  /*5b6c0*/  LDSM.16.MT88.4 R12, [R3+UR4+0x12000] ;  /* 0x01200004030c783b */ /* 0x000e680008004200 */
[----:B-1----:R-:W-:Y:S04]  /*5b6d0*/  STL.64 [R1+0x4ae0], R14 ;  /* 0x004ae00e01007387 */ /* 0x002fe80000100a00 */
[----:B------:R1:W-:Y:S04]  /*5b6e0*/  STL.64 [R1+0x4ad8], R12 ;  /* 0x004ad80c01007387 */ /* 0x0003e80000100a00 */
[----:B-1----:R-:W2:Y:S04]  /*5b6f0*/  LDL.LU R12, [R1+0x7f0] ;  /* 0x0007f000010c7983 */ /* 0x002ea80000300800 */
[----:B------:R-:W2:Y:S01]  /*5b700*/  LDL.LU R13, [R1+0x7f4] ;  /* 0x0007f400010d7983 */ /* 0x000ea20000300800 */
[C---:B0-----:R-:W-:Y:S01]  /*5b710*/  LOP3.LUT R29, R7.reuse, 0x7, RZ, 0xc0, !PT ;  /* 0x00000007071d7812 */ /* 0x041fe200078ec0ff */
[----:B------:R-:W-:-:S04]  /*5b720*/  IMAD.SHL.U32 R6, R7, 0x2, RZ ;  /* 0x0000000207067824 */ /* 0x000fc800078e00ff */
[----:B------:R-:W-:Y:S02]  /*5b730*/  IMAD R29, R29, 0x110, RZ ;  /* 0x000001101d1d7824 */ /* 0x000fe400078e02ff */
[----:B------:R-:W-:-:S03]  /*5b740*/  IMAD.SHL.U32 R7, R7, 0x40, RZ ;  /* 0x0000004007077824 */ /* 0x000fc600078e00ff */
[----:B------:R-:W-:-:S04]  /*5b750*/  LOP3.LUT R29, R29, 0x30, R6, 0x78, !PT ;  /* 0x000000301d1d7812 */ /* 0x000fc800078e7806 */
[----:B------:R-:W-:-:S04]  /*5b760*/  LOP3.LUT R29, R29, 0x800, R7, 0xf8, !PT ;  /* 0x000008001d1d7812 */ /* 0x000fc800078ef807 */
[----:B------:R-:W-:Y:S01]  /*5b770*/  LOP3.LUT R29, R29, 0x40, RZ, 0x3c, !PT ;  /* 0x000000401d1d7812 */ /* 0x000fe200078e3cff */
[----:B------:R-:W-:Y:S02]  /*5b780*/  IMAD.MOV.U32 R14, RZ, RZ, R25 ;  /* 0x000000ffff0e7224 */ /* 0x000fe400078e0019 */
[----:B------:R-:W-:Y:S02]  /*5b790*/  IMAD.MOV.U32 R15, RZ, RZ, R24 ;  /* 0x000000ffff0f7224 */ /* 0x000fe400078e0018 */
[----:B------:R-:W0:Y:S04]  /*5b7a0*/  LDSM.16.M88.4 R24, [R29+UR4] ;  /* 0x000000041d18783b */ /* 0x000e280008000200 */
[----:B------:R-:W1:Y:S01]  /*5b7b0*/  LDSM.16.M88.4 R4, [R29+UR4+0x1000] ;  /* 0x001000041d04783b */ /* 0x000e620008000200 */
[----:B------:R-:W-:-:S02]  /*5b7c0*/  IMAD.MOV.U32 R22, RZ, RZ, R2 ;  /* 0x000000ffff167224 */ /* 0x000fc400078e0002 */
[----:B------:R-:W-:Y:S01]  /*5b7d0*/  IMAD.MOV.U32 R23, RZ, RZ, R0 ;  /* 0x000000ffff177224 */ /* 0x000fe200078e0000 */
[----:B0-----:R-:W-:Y:S04]  /*5b7e0*/  STL [R1+0x47cc], R27 ;  /* 0x0047cc1b01007387 */ /* 0x001fe80000100800 */
[----:B-1----:R-:W-:Y:S04]  /*5b7f0*/  STL [R1+0x4160], R6 ;  /* 0x0041600601007387 */ /* 0x002fe80000100800 */
[----:B------:R-:W-:Y:S04]  /*5b800*/  STL [R1+0x4140], R7 ;  /* 0x0041400701007387 */ /* 0x000fe80000100800 */
[----:B------:R-:W-:Y:S04]  /*5b810*/  STL.64 [R1+0x4ad0], R4 ;  /* 0x004ad00401007387 */ /* 0x000fe80000100a00 */
[----:B------:R-:W-:Y:S01]  /*5b820*/  LDSM.16.M88.4 R4, [R29+UR4+0x3000] ;  /* 0x003000041d04783b */ /* 0x000fe20008000200 */
[----:B--2---:R-:W-:Y:S03]  /*5b830*/  HMMA.16816.F32 R12, R16, R22, R12 ;  /* 0x00000016100c723c */ /* 0x004fe6000000180c */
[----:B------:R-:W0:-:S15]  /*5b840*/  LDSM.16.M88.4 R20, [R29+UR4+0x2000] ;  /* 0x002000041d14783b */ /* 0x000e1e0008000200 */
[----:B------:R-:W-:-:S05]  /*5b850*/  NOP ;  /* 0x0000000000007918 */ /* 0x000fca0000000000 */
[----:B------:R-:W-:Y:S04]  /*5b860*/  STL.64 [R1+0x470], R12 ;  /* 0x0004700c01007387 */ /* 0x000fe80000100a00 */
[----:B------:R-:W-:Y:S04]  /*5b870*/  STL.64 [R1+0x478], R14 ;  /* 0x0004780e01007387 */ /* 0x000fe80000100a00 */
[----:B------:R-:W1:Y:S04]  /*5b880*/  LDSM.16.M88.4 R12, [R29+UR4+0x4000] ;  /* 0x004000041d0c783b */ /* 0x000e680008000200 */
[----:B0-----:R-:W-:Y:S04]  /*5b890*/  STL.64 [R1], R20 ;  /* 0x0000001401007387 */ /* 0x001fe80000100a00 */
[----:B------:R-:W-:Y:S04]  /*5b8a0*/  STL.64 [R1+0x8], R22 ;  /* 0x0000081601007387 */ /* 0x000fe80000100a00 */
[----:B------:R-:W0:Y:S04]  /*5b8b0*/  LDSM.16.M88.4 R20, [R29+UR4+0x5000] ;  /* 0x005000041d14783b */ /* 0x000e280008000200 */
[----:B------:R-:W-:Y:S04]  /*5b8c0*/  STL.64 [R1+0x1a0], R4 ;  /* 0x0001a00401007387 */ /* 0x000fe80000100a00 */
[----:B------:R-:W-:Y:S04]  /*5b8d0*/  STL.64 [R1+0x1a8], R6 ;  /* 0x0001a80601007387 */ /* 0x000fe80000100a00 */
[----:B------:R-:W2:Y:S04]  /*5b8e0*/  LDSM.16.M88.4 R4, [R29+UR4+0x6000] ;  /* 0x006000041d04783b */ /* 0x000ea80008000200 */
[----:B-1----:R-:W-:Y:S04]  /*5b8f0*/  STL.64 [R1+0x190], R12 ;  /* 0x0001900c01007387 */ /* 0x002fe80000100a00 */
[----:B------:R-:W-:Y:S04]  /*5b900*/  STL.64 [R1+0x198], R14 ;  /* 0x0001980e01007387 */ /* 0x000fe80000100a00 */
[----:B------:R-:W1:Y:S04]  /*5b910*/  LDSM.16.M88.4 R12, [R29+UR4+0x7000] ;  /* 0x007000041d0c783b */ /* 0x000e680008000200 */
[----:B0-----:R-:W-:Y:S04]  /*5b920*/  STL.64 [R1+0x180], R20 ;  /* 0x0001801401007387 */ /* 0x001fe80000100a00 */
[----:B------:R-:W-:Y:S04]  /*5b930*/  STL.64 [R1+0x188], R22 ;  /* 0x0001881601007387 */ /* 0x000fe80000100a00 */
[----:B------:R-:W0:Y:S04]  /*5b940*/  LDSM.16.M88.4 R20, [R29+UR4+0x8000] ;  /* 0x008000041d14783b */ /* 0x000e280008000200 */
[----:B--2---:R-:W-:Y:S04]  /*5b950*/  STL.64 [R1+0x170], R4 ;  /* 0x0001700401007387 */ /* 0x004fe80000100a00 */
[----:B------:R-:W-:Y:S04]  /*5b960*/  STL.64 [R1+0x178], R6 ;  /* 0x0001780601007387 */ /* 0x000fe80000100a00 */
[----:B------:R-:W2:Y:S04]  /*5b970*/  LDSM.16.M88.4 R4, [R29+UR4+0x9000] ;  /* 0x009000041d04783b */ /* 0x000ea80008000200 */
[----:B-1----:R-:W-:Y:S04]  /*5b980*/  STL.64 [R1+0x160], R12 ;  /* 0x0001600c01007387 */ /* 0x002fe80000100a00 */
[----:B------:R-:W-:Y:S04]  /*5b990*/  STL.64 [R1+0x168], R14 ;  /* 0x0001680e01007387 */ /* 0x000fe80000100a00 */
[----:B------:R-:W1:Y:S04]  /*5b9a0*/  LDSM.16.M88.4 R12, [R29+UR4+0xa000] ;  /* 0x00a000041d0c783b */ /* 0x000e680008000200 */
[----:B0-----:R-:W-:Y:S04]  /*5b9b0*/  STL.64 [R1+0x150], R20 ;  /* 0x0001501401007387 */ /* 0x001fe80000100a00 */
[----:B------:R-:W-:Y:S04]  /*5b9c0*/  STL.64 [R1+0x158], R22 ;  /* 0x0001581601007387 */ /* 0x000fe80000100a00 */
[----:B--2---:R-:W-:Y:S04]  /*5b9d0*/  STL.64 [R1+0x140], R4 ;  /* 0x0001400401007387 */ /* 0x004fe80000100a00 */
[----:B------:R-:W-:Y:S04]  /*5b9e0*/  STL.64 [R1+0x148], R6 ;  /* 0x0001480601007387 */ /* 0x000fe80000100a00 */
[----:B------:R-:W0:Y:S04]  /*5b9f0*/  LDSM.16.M88.4 R4, [R29+UR4+0xc000] ;  /* 0x00c000041d04783b */ /* 0x000e280008000200 */
[----:B------:R-:W-:Y:S04]  /*5ba00*/  LDSM.16.M88.4 R20, [R29+UR4+0xb000] ;  /* 0x00b000041d14783b */ /* 0x000fe80008000200 */
[----:B-1----:R-:W-:Y:S04]  /*5ba10*/  STL.64 [R1+0x130], R12 ;  /* 0x0001300c01007387 */ /* 0x002fe80000100a00 */
[----:B------:R-:W-:Y:S04]  /*5ba20*/  STL.64 [R1+0x138], R14 ;  /* 0x0001380e01007387 */ /* 0x000fe80000100a00 */
[----:B------:R-:W1:Y:S04]  /*5ba30*/  LDSM.16.M88.4 R12, [R29+UR4+0xd000] ;  /* 0x00d000041d0c783b */ /* 0x000e680008000200 */
[----:B0-----:R-:W-:Y:S04]  /*5ba40*/  STL.64 [R1+0x110], R4 ;  /* 0x0001100401007387 */ /* 0x001fe80000100a00 */
[----:B------:R-:W-:Y:S04]  /*5ba50*/  STL.64 [R1+0x118], R6 ;  /* 0x0001180601007387 */ /* 0x000fe80000100a00 */
[----:B------:R-:W0:Y:S04]  /*5ba60*/  LDSM.16.M88.4 R4, [R29+UR4+0xe000] ;  /* 0x00e000041d04783b */ /* 0x000e280008000200 */
[----:B-1----:R-:W-:Y:S04]  /*5ba70*/  STL.64 [R1+0x100], R12 ;  /* 0x0001000c01007387 */ /* 0x002fe80000100a00 */
[----:B------:R-:W-:Y:S04]  /*5ba80*/  STL.64 [R1+0x108], R14 ;  /* 0x0001080e01007387 */ /* 0x000fe80000100a00 */
[----:B0-----:R-:W-:Y:S01]  /*5ba90*/  STL.64 [R1+0xf0], R4 ;  /* 0x0000f00401007387 */ /* 0x001fe20000100a00 */
[----:B------:R-:W-:-:S03]  /*5baa0*/  MOV R2, R4 ;  /* 0x0000000400027202 */ /* 0x000fc60000000f00 */
[----:B------:R-:W-:Y:S01]  /*5bab0*/  STL.64 [R1+0xf8], R6 ;  /* 0x0000f80601007387 */ /* 0x000fe20000100a00 */
[----:B------:R-:W-:-:S03]  /*5bac0*/  IMAD.MOV.U32 R0, RZ, RZ, R5 ;  /* 0x000000ffff007224 */ /* 0x000fc600078e0005 */
[----:B------:R-:W0:Y:S04]  /*5bad0*/  LDSM.16.M88.4 R4, [R29+UR4+0xf000] ;  /* 0x00f000041d04783b */ /* 0x000e280008000200 */
[----:B------:R-:W-:Y:S04]  /*5bae0*/  STL.64 [R1+0x120], R20 ;  /* 0x0001201401007387 */ /* 0x000fe80000100a00 */
[----:B------:R1:W-:Y:S04]  /*5baf0*/  STL.64 [R1+0x128], R22 ;  /* 0x0001281601007387 */ /* 0x0003e80000100a00 */
[----:B------:R-:W-:Y:S01]  /*5bb00*/  STL.64 [R1+0x4a40], R20 ;  /* 0x004a401401007387 */ /* 0x000fe20000100a00 */
[----:B-1----:R-:W-:-:S02]  /*5bb10*/  IMAD.MOV.U32 R22, RZ, RZ, R11 ;  /* 0x000000ffff167224 */ /* 0x002fc400078e000b */
[----:B------:R-:W-:Y:S01]  /*5bb20*/  IMAD.MOV.U32 R23, RZ, RZ, R10 ;  /* 0x000000ffff177224 */ /* 0x000fe200078e000a */
[----:B0-----:R-:W-:Y:S04]  /*5bb30*/  STL.64 [R1+0xe0], R4 ;  /* 0x0000e00401007387 */ /* 0x001fe80000100a00 */
[----:B------:R-:W-:Y:S04]  /*5bb40*/  STL.64 [R1+0xe8], R6 ;  /* 0x0000e80601007387 */ /* 0x000fe80000100a00 */
[----:B------:R0:W-:Y:S02]  /*5bb50*/  STL.64 [R1+0x4b10], R22 ;  /* 0x004b101601007387 */ /* 0x0001e40000100a00 */
[----:B0-----:R-:W-:-:S02]  /*5bb60*/  IMAD.MOV.U32 R22, RZ, RZ, R9 ;  /* 0x000000ffff167224 */ /* 0x001fc400078e0009 */
[----:B------:R-:W-:Y:S02]  /*5bb70*/  IMAD.MOV.U32 R23, RZ, RZ, R8 ;  /* 0x000000ffff177224 */ /* 0x000fe400078e0008 */
[----:B------:R-:W0:Y:S01]  /*5bb80*/  LDSM.16.MT88.4 R8, [R3+UR4+0x12080] ;  /* 0x012080040308783b */ /* 0x000e220008004200 */
[----:B------:R-:W-:Y:S02]  /*5bb90*/  IMAD.MOV.U32 R27, RZ, RZ, R5 ;  /* 0x000000ffff1b7224 */ /* 0x000fe400078e0005 */
[----:B------:R-:W-:Y:S01]  /*5bba0*/  IMAD.MOV.U32 R29, RZ, RZ, R4 ;  /* 0x000000ffff1d7224 */ /* 0x000fe200078e0004 */
[----:B------:R-:W-:Y:S04]  /*5bbb0*/  STL.64 [R1+0x4b28], R22 ;  /* 0x004b281601007387 */ /* 0x000fe80000100a00 */
[----:B------:R-:W-:Y:S04]  /*5bbc0*/  STL [R1+0x49f4], R27 ;  /* 0x0049f41b01007387 */ /* 0x000fe80000100800 */
[----:B------:R-:W-:Y:S04]  /*5bbd0*/  STL [R1+0x4af0], R26 ;  /* 0x004af01a01007387 */ /* 0x000fe80000100800 */
[----:B------:R-:W-:Y:S04]  /*5bbe0*/  STL.64 [R1+0x4ae8], R24 ;  /* 0x004ae81801007387 */ /* 0x000fe80000100a00 */
[----:B------:R-:W-:Y:S04]  /*5bbf0*/  STL [R1+0x49f0], R29 ;  /* 0x0049f01d01007387 */ /* 0x000fe80000100800 */
[----:B0-----:R-:W-:Y:S04]  /*5bc00*/  STL.64 [R1+0x49d8], R10 ;  /* 0x0049d80a01007387 */ /* 0x001fe80000100a00 */
[----:B------:R0:W-:Y:S04]  /*5bc10*/  STL.64 [R1+0x49d0], R8 ;  /* 0x0049d00801007387 */ /* 0x0001e80000100a00 */
[----:B0-----:R-:W2:Y:S04]  /*5bc20*/  LDL.LU R8, [R1+0x8a0] ;  /* 0x0008a00001087983 */ /* 0x001ea80000300800 */
[----:B------:R-:W2:Y:S04]  /*5bc30*/  LDL.LU R9, [R1+0x8a4] ;  /* 0x0008a40001097983 */ /* 0x000ea80000300800 */
[----:B------:R-:W3:Y:S04]  /*5bc40*/  LDL.LU R10, [R1+0x8a8] ;  /* 0x0008a800010a7983 */ /* 0x000ee80000300800 */
[----:B------:R-:W3:Y:S04]  /*5bc50*/  LDL.LU R11, [R1+0x8ac] ;  /* 0x0008ac00010b7983 */ /* 0x000ee80000300800 */
[----:B------:R-:W4:Y:S04]  /*5bc60*/  LDL.LU R22, [R1+0x58] ;  /* 0x0000580001167983 */ /* 0x000f280000300800 */
[----:B------:R-:W4:Y:S04]  /*5bc70*/  LDL.LU R23, [R1+0x5c] ;  /* 0x00005c0001177983 */ /* 0x000f280000300800 */
        /* <DEDUP_REMOVED lines=36> */
[----:B----4-:R0:W-:Y:S04]  /*5bec0*/  STL.64 [R1+0x4ba0], R22 ;  /* 0x004ba01601007387 */ /* 0x0101e80000100a00 */
[----:B0-----:R-:W4:Y:S04]  /*5bed0*/  LDL.LU R22, [R1+0xa8] ;  /* 0x0000a80001167983 */ /* 0x001f280000300800 */
[----:B------:R-:W4:Y:S04]  /*5bee0*/  LDL.LU R23, [R1+0xac] ;  /* 0x0000ac0001177983 */ /* 0x000f280000300800 */
[----:B------:R-:W2:Y:S04]  /*5bef0*/  LDL.LU R14, [R1+0xd8] ;  /* 0x0000d800010e7983 */ /* 0x000ea80000300800 */
[----:B------:R-:W2:Y:S04]  /*5bf00*/  LDL.LU R15, [R1+0xdc] ;  /* 0x0000dc00010f7983 */ /* 0x000ea80000300800 */
[----:B------:R-:W2:Y:S04]  /*5bf10*/  LDL.LU R24, [R1+0x800] ;  /* 0x0008000001187983 */ /* 0x000ea80000300800 */
[----:B------:R-:W2:Y:S04]  /*5bf20*/  LDL.LU R25, [R1+0x804] ;  /* 0x0008040001197983 */ /* 0x000ea80000300800 */
[----:B------:R-:W2:Y:S04]  /*5bf30*/  LDL.LU R26, [R1+0x808] ;  /* 0x00080800011a7983 */ /* 0x000ea80000300800 */
[----:B------:R-:W2:Y:S04]  /*5bf40*/  LDL.LU R27, [R1+0x80c] ;  /* 0x00080c00011b7983 */ /* 0x000ea80000300800 */
        /* <DEDUP_REMOVED lines=10> */
[----:B------:R-:W4:Y:S04]  /*5bff0*/  LDL.LU R6, [R1+0xc8] ;  /* 0x0000c80001067983 */ /* 0x000f280000300800 */
[----:B------:R-:W4:Y:S04]  /*5c000*/  LDL.LU R7, [R1+0xcc] ;  /* 0x0000cc0001077983 */ /* 0x000f280000300800 */
[----:B------:R-:W4:Y:S04]  /*5c010*/  LDL.LU R20, [R1+0x810] ;  /* 0x0008100001147983 */ /* 0x000f280000300800 */
[----:B------:R-:W4:Y:S04]  /*5c020*/  LDL.LU R21, [R1+0x814] ;  /* 0x0008140001157983 */ /* 0x000f280000300800 */
[----:B0-----:R-:W4:Y:S04]  /*5c030*/  LDL.LU R22, [R1+0x818] ;  /* 0x0008180001167983 */ /* 0x001f280000300800 */
[----:B------:R-:W4:Y:S04]  /*5c040*/  LDL.LU R23, [R1+0x81c] ;  /* 0x00081c0001177983 */ /* 0x000f280000300800 */
        /* <DEDUP_REMOVED lines=20> */
[----:B------:R-:W3:Y:S04]  /*5c190*/  LDL.LU R14, [R1+0x18] ;  /* 0x00001800010e7983 */ /* 0x000ee80000300800 */
[----:B------:R-:W-:Y:S04]  /*5c1a0*/  STL.64 [R1+0x460], R24 ;  /* 0x0004601801007387 */ /* 0x000fe80000100a00 */
[----:B------:R-:W-:Y:S04]  /*5c1b0*/  STL.64 [R1+0x468], R26 ;  /* 0x0004681a01007387 */ /* 0x000fe80000100a00 */
[----:B------:R-:W3:Y:S04]  /*5c1c0*/  LDL.LU R15, [R1+0x1c] ;  /* 0x00001c00010f7983 */ /* 0x000ee80000300800 */
[----:B---3--:R0:W-:Y:S04]  /*5c1d0*/  STL.64 [R1+0x4af8], R14 ;  /* 0x004af80e01007387 */ /* 0x0081e80000100a00 */
[----:B0-----:R-:W3:Y:S01]  /*5c1e0*/  LDL.LU R14, [R1+0x28] ;  /* 0x00002800010e7983 */ /* 0x001ee20000300800 */
[----:B------:R-:W-:-:S03]  /*5c1f0*/  IMAD.MOV.U32 R15, RZ, RZ, R28 ;  /* 0x000000ffff0f7224 */ /* 0x000fc600078e001c */
[----:B------:R-:W3:Y:S04]  /*5c200*/  LDL.LU R28, [R1+0x4bd8] ;  /* 0x004bd800011c7983 */ /* 0x000ee80000300800 */
[----:B------:R-:W2:Y:S04]  /*5c210*/  LDL.LU R24, [R1+0x8b0] ;  /* 0x0008b00001187983 */ /* 0x000ea80000300800 */
        /* <DEDUP_REMOVED lines=13> */
[----:B0-----:R-:W4:Y:S04]  /*5c2f0*/  LDL.LU R4, [R1+0x310] ;  /* 0x0003100001047983 */ /* 0x001f280000300800 */
[----:B------:R-:W4:Y:S04]  /*5c300*/  LDL.LU R5, [R1+0x314] ;  /* 0x0003140001057983 */ /* 0x000f280000300800 */
[----:B-1----:R-:W4:Y:S04]  /*5c310*/  LDL.LU R6, [R1+0x318] ;  /* 0x0003180001067983 */ /* 0x002f280000300800 */
[----:B------:R-:W4:Y:S01]  /*5c320*/  LDL.LU R7, [R1+0x31c] ;  /* 0x00031c0001077983 */ /* 0x000f220000300800 */
[----:B---3--:R-:W-:Y:S03]  /*5c330*/  HMMA.16816.F32 R20, R16, R22, R8 ;  /* 0x000000161014723c */ /* 0x008fe60000001808 */
[----:B------:R-:W3:Y:S04]  /*5c340*/  LDL.LU.64 R10, [R1+0x4bc8] ;  /* 0x004bc800010a7983 */ /* 0x000ee80000300a00 */
[----:B------:R-:W3:-:S15]  /*5c350*/  LDL.LU.64 R8, [R1+0x4bc0] ;  /* 0x004bc00001087983 */ /* 0x000ede0000300a00 */
[----:B------:R-:W-:-:S01]  /*5c360*/  NOP ;  /* 0x0000000000007918 */ /* 0x000fc20000000000 */
[----:B------:R-:W-:Y:S04]  /*5c370*/  STL.64 [R1+0x420], R20 ;  /* 0x0004201401007387 */ /* 0x000fe80000100a00 */
[----:B------:R0:W-:Y:S04]  /*5c380*/  STL.64 [R1+0x428], R22 ;  /* 0x0004281601007387 */ /* 0x0001e80000100a00 */
[----:B0-----:R-:W3:Y:S02]  /*5c390*/  LDL.LU.64 R22, [R1+0x4bb8] ;  /* 0x004bb80001167983 */ /* 0x001ee40000300a00 */
[----:B---3--:R-:W-:Y:S02]  /*5c3a0*/  HMMA.16816.F32 R20, R16, R22, R8 ;  /* 0x000000161014723c */ /* 0x008fe40000001808 */
[----:B------:R-:W3:Y:S04]  /*5c3b0*/  LDL.LU.64 R10, [R1+0x4bb0] ;  /* 0x004bb000010a7983 */ /* 0x000ee80000300a00 */
[----:B------:R-:W3:-:S15]  /*5c3c0*/  LDL.LU.64 R8, [R1+0x4ba8] ;  /* 0x004ba80001087983 */ /* 0x000ede0000300a00 */
[----:B------:R-:W-:-:S02]  /*5c3d0*/  NOP ;  /* 0x0000000000007918 */ /* 0x000fc40000000000 */
        /* <DEDUP_REMOVED lines=46> */
[----:B------:R-:W3:-:S15]  /*5c6c0*/  LDL.LU R8, [R1+0xcf0] ;  /* 0x000cf00001087983 */ /* 0x000ede0000300800 */
[----:B------:R-:W-:-:S06]  /*5c6d0*/  NOP ;  /* 0x0000000000007918 */ /* 0x000fcc0000000000 */
[----:B------:R-:W-:Y:S04]  /*5c6e0*/  STL.64 [R1+0x380], R20 ;  /* 0x0003801401007387 */ /* 0x000fe80000100a00 */
[----:B------:R-:W-:Y:S04]  /*5c6f0*/  STL.64 [R1+0x388], R22 ;  /* 0x0003881601007387 */ /* 0x000fe80000100a00 */
[----:B------:R-:W3:Y:S04]  /*5c700*/  LDL.LU R9, [R1+0xcf4] ;  /* 0x000cf40001097983 */ /* 0x000ee80000300800 */
[----:B------:R-:W2:Y:S04]  /*5c710*/  LDL.LU R10, [R1+0xcf8] ;  /* 0x000cf800010a7983 */ /* 0x000ea80000300800 */
[----:B------:R-:W2:Y:S04]  /*5c720*/  LDL.LU R11, [R1+0xcfc] ;  /* 0x000cfc00010b7983 */ /* 0x000ea80000300800 */
[----:B--2---:R-:W-:Y:S04]  /*5c730*/  STL.64 [R1+0x4ab8], R10 ;  /* 0x004ab80a01007387 */ /* 0x004fe80000100a00 */
[----:B---3--:R0:W-:Y:S04]  /*5c740*/  STL.64 [R1+0x4ab0], R8 ;  /* 0x004ab00801007387 */ /* 0x0081e80000100a00 */
[----:B0-----:R-:W2:Y:S01]  /*5c750*/  LDL.64 R8, [R1+0x1a0] ;  /* 0x0001a00001087983 */ /* 0x001ea20000100a00 */
[C---:B------:R-:W-:Y:S03]  /*5c760*/  HMMA.16816.F32 R12, R16.reuse, R14, R24 ;  /* 0x0000000e100c723c */ /* 0x040fe60000001818 */
[----:B--2---:R0:W-:Y:S04]  /*5c770*/  STL.64 [R1+0x4ac0], R8 ;  /* 0x004ac00801007387 */ /* 0x0041e80000100a00 */
[----:B0-----:R-:W2:Y:S04]  /*5c780*/  LDL.LU R8, [R1+0xd10] ;  /* 0x000d100001087983 */ /* 0x001ea80000300800 */
[----:B------:R-:W2:Y:S04]  /*5c790*/  LDL.LU R9, [R1+0xd14] ;  /* 0x000d140001097983 */ /* 0x000ea80000300800 */
[----:B------:R-:W2:Y:S04]  /*5c7a0*/  LDL.LU R10, [R1+0xd18] ;  /* 0x000d1800010a7983 */ /* 0x000ea80000300800 */
[----:B------:R-:W2:Y:S04]  /*5c7b0*/  LDL.LU R11, [R1+0xd1c] ;  /* 0x000d1c00010b7983 */ /* 0x000ea80000300800 */
[----:B------:R-:W3:Y:S04]  /*5c7c0*/  LDL.64 R20, [R1+0x180] ;  /* 0x0001800001147983 */ /* 0x000ee80000100a00 */
[----:B---3--:R0:W-:Y:S04]  /*5c7d0*/  STL.64 [R1+0x4ac8], R20 ;  /* 0x004ac81401007387 */ /* 0x0081e80000100a00 */
[----:B0-----:R-:W2:Y:S04]  /*5c7e0*/  LDL.64 R20, [R1] ;  /* 0x0000000001147983 */ /* 0x001ea80000100a00 */
[----:B------:R-:W3:Y:S04]  /*5c7f0*/  LDL.LU.64 R26, [R1+0x4b08] ;  /* 0x004b0800011a7983 */ /* 0x000ee80000300a00 */
[----:B------:R-:W3:Y:S04]  /*5c800*/  LDL.LU.64 R24, [R1+0x4b00] ;  /* 0x004b000001187983 */ /* 0x000ee80000300a00 */
[----:B------:R-:W-:Y:S04]  /*5c810*/  STL.64 [R1+0x360], R12 ;  /* 0x0003600c01007387 */ /* 0x000fe80000100a00 */
[----:B------:R0:W-:Y:S04]  /*5c820*/  STL.64 [R1+0x368], R14 ;  /* 0x0003680e01007387 */ /* 0x0001e80000100a00 */
[----:B0-----:R-:W3:Y:S02]  /*5c830*/  LDL.LU.64 R14, [R1+0x4af8] ;  /* 0x004af800010e7983 */ /* 0x001ee40000300a00 */
[----:B---3--:R-:W-:Y:S02]  /*5c840*/  HMMA.16816.F32 R16, R16, R14, R24 ;  /* 0x0000000e1010723c */ /* 0x008fe40000001818 */
[----:B------:R-:W3:Y:S04]  /*5c850*/  LDL.LU R26, [R1+0x4af0] ;  /* 0x004af000011a7983 */ /* 0x000ee80000300800 */
[----:B------:R-:W4:Y:S04]  /*5c860*/  LDL.LU.64 R24, [R1+0x4ae8] ;  /* 0x004ae80001187983 */ /* 0x000f280000300a00 */
[----:B------:R-:W4:Y:S04]  /*5c870*/  LDL.LU.64 R14, [R1+0x4ae0] ;  /* 0x004ae000010e7983 */ /* 0x000f280000300a00 */
[----:B------:R-:W4:Y:S09]  /*5c880*/  LDL.LU.64 R12, [R1+0x4ad8] ;  /* 0x004ad800010c7983 */ /* 0x000f320000300a00 */
[----:B------:R0:W-:Y:S04]  /*5c890*/  STL.64 [R1+0x80], R16 ;  /* 0x0000801001007387 */ /* 0x0001e80000100a00 */
[----:B------:R1:W-:Y:S04]  /*5c8a0*/  STL.64 [R1+0x88], R18 ;  /* 0x0000881201007387 */ /* 0x0003e80000100a00 */
[----:B0-----:R-:W2:Y:S04]  /*5c8b0*/  LDL.LU R16, [R1+0x300] ;  /* 0x0003000001107983 */ /* 0x001ea80000300800 */
[----:B------:R-:W2:Y:S04]  /*5c8c0*/  LDL.LU R17, [R1+0x304] ;  /* 0x0003040001117983 */ /* 0x000ea80000300800 */
[----:B-1----:R-:W2:Y:S04]  /*5c8d0*/  LDL.LU R18, [R1+0x308] ;  /* 0x0003080001127983 */ /* 0x002ea80000300800 */
[----:B------:R-:W2:Y:S01]  /*5c8e0*/  LDL.LU R19, [R1+0x30c] ;  /* 0x00030c0001137983 */ /* 0x000ea20000300800 */
[----:B----4-:R-:W-:-:S15]  /*5c8f0*/  HMMA.16816.F32 R4, R12, R24, R4 ;  /* 0x000000180c04723c */ /* 0x010fde0000001804 */
[----:B------:R-:W-:-:S08]  /*5c900*/  NOP ;  /* 0x0000000000007918 */ /* 0x000fd00000000000 */
[----:B------:R0:W-:Y:S04]  /*5c910*/  STL.64 [R1+0x70], R4 ;  /* 0x0000700401007387 */ /* 0x0001e80000100a00 */
[----:B------:R-:W-:Y:S04]  /*5c920*/  STL.64 [R1+0x78], R6 ;  /* 0x0000780601007387 */ /* 0x000fe80000100a00 */
[----:B0-----:R-:W4:Y:S04]  /*5c930*/  LDL.LU.64 R4, [R1+0x4ad0] ;  /* 0x004ad00001047983 */ /* 0x001f280000300a00 */
[----:B---3--:R-:W-:Y:S04]  /*5c940*/  STL [R1+0x49e8], R26 ;  /* 0x0049e81a01007387 */ /* 0x008fe80000100800 */
[----:B------:R0:W-:Y:S04]  /*5c950*/  STL.64 [R1+0x49e0], R24 ;  /* 0x0049e01801007387 */ /* 0x0001e80000100a00 */
[----:B0-----:R-:W3:Y:S04]  /*5c960*/  LDL.LU R24, [R1+0xce0] ;  /* 0x000ce00001187983 */ /* 0x001ee80000300800 */
[----:B------:R-:W3:Y:S04]  /*5c970*/  LDL.LU R25, [R1+0xce4] ;  /* 0x000ce40001197983 */ /* 0x000ee80000300800 */
[----:B------:R-:W3:Y:S04]  /*5c980*/  LDL.LU R26, [R1+0xce8] ;  /* 0x000ce800011a7983 */ /* 0x000ee80000300800 */
[----:B------:R-:W3:Y:S01]  /*5c990*/  LDL.LU R27, [R1+0xcec] ;  /* 0x000cec00011b7983 */ /* 0x000ee20000300800 */
[----:B--2---:R-:W-:Y:S06]  /*5c9a0*/  HMMA.16816.F32 R8, R12, R20, R8 ;  /* 0x000000140c08723c */ /* 0x004fec0000001808 */
[----:B------:R-:W-:-:S15]  /*5c9b0*/  IMAD.MOV.U32 R3, RZ, RZ, R21 ;  /* 0x000000ffff037224 */ /* 0x000fde00078e0015 */
[----:B------:R-:W-:-:S03]  /*5c9c0*/  NOP ;  /* 0x0000000000007918 */ /* 0x000fc60000000000 */
[----:B------:R-:W-:Y:S01]  /*5c9d0*/  IMAD.MOV.U32 R6, RZ, RZ, R11 ;  /* 0x000000ffff067224 */ /* 0x000fe200078e000b */
[----:B----4-:R-:W-:-:S15]  /*5c9e0*/  HMMA.16816.F32 R16, R12, R4, R16 ;  /* 0x000000040c10723c */ /* 0x010fde0000001810 */
[----:B------:R-:W-:-:S08]  /*5c9f0*/  NOP ;  /* 0x0000000000007918 */ /* 0x000fd00000000000 */
[----:B------:R-:W-:Y:S04]  /*5ca00*/  STL [R1+0x64], R17 ;  /* 0x0000641101007387 */ /* 0x000fe80000100800 */
[----:B------:R-:W-:Y:S01]  /*5ca10*/  STL.64 [R1+0x68], R18 ;  /* 0x0000681201007387 */ /* 0x000fe20000100a00 */
[----:B------:R-:W-:-:S03]  /*5ca20*/  IMAD.MOV.U32 R7, RZ, RZ, R16 ;  /* 0x000000ffff077224 */ /* 0x000fc600078e0010 */
[----:B------:R-:W0:Y:S04]  /*5ca30*/  LDSM.16.MT88.4 R16, [R28+UR4+0x12000] ;  /* 0x012000041c10783b */ /* 0x000e280008004200 */
[----:B------:R1:W-:Y:S04]  /*5ca40*/  STL [R1+0x4788], R7 ;  /* 0x0047880701007387 */ /* 0x0003e80000100800 */
[----:B------:R-:W-:Y:S01]  /*5ca50*/  STL [R1+0x49f8], R28 ;  /* 0x0049f81c01007387 */ /* 0x000fe20000100800 */
[----:B-1----:R-:W-:-:S03]  /*5ca60*/  IMAD.MOV.U32 R7, RZ, RZ, R20 ;  /* 0x000000ffff077224 */ /* 0x002fc600078e0014 */
[----:B0-----:R-:W-:Y:S04]  /*5ca70*/  STL.64 [R1+0x4898], R18 ;  /* 0x0048981201007387 */ /* 0x001fe80000100a00 */
[----:B------:R0:W-:Y:S02]  /*5ca80*/  STL.64 [R1+0x4890], R16 ;  /* 0x0048901001007387 */ /* 0x0001e40000100a00 */
[----:B0-----:R-:W-:Y:S01]  /*5ca90*/  IMAD.MOV.U32 R16, RZ, RZ, R2 ;  /* 0x000000ffff107224 */ /* 0x001fe200078e0002 */
[----:B------:R-:W-:-:S05]  /*5caa0*/  MOV R17, R0 ;  /* 0x0000000000117202 */ /* 0x000fca0000000f00 */
[----:B------:R0:W-:Y:S04]  /*5cab0*/  STL.64 [R1+0x4a38], R16 ;  /* 0x004a381001007387 */ /* 0x0001e80000100a00 */
[----:B0-----:R-:W2:Y:S04]  /*5cac0*/  LDL.64 R16, [R1+0x190] ;  /* 0x0001900001107983 */ /* 0x001ea80000100a00 */
[----:B------:R-:W3:Y:S04]  /*5cad0*/  LDL.LU.64 R20, [R1+0x4ac8] ;  /* 0x004ac80001147983 */ /* 0x000ee80000300a00 */
[----:B------:R0:W-:Y:S04]  /*5cae0*/  STL.64 [R1+0x350], R8 ;  /* 0x0003500801007387 */ /* 0x0001e80000100a00 */
[----:B------:R-:W-:Y:S04]  /*5caf0*/  STL [R1+0x358], R10 ;  /* 0x0003580a01007387 */ /* 0x000fe80000100800 */
[----:B0-----:R-:W4:Y:S04]  /*5cb00*/  LDL.LU.64 R8, [R1+0x4ac0] ;  /* 0x004ac00001087983 */ /* 0x001f280000300a00 */
[----:B------:R-:W-:Y:S04]  /*5cb10*/  STL [R1+0x49fc], R7 ;  /* 0x0049fc0701007387 */ /* 0x000fe80000100800 */
[----:B------:R-:W-:Y:S04]  /*5cb20*/  STL [R1+0x478c], R6 ;  /* 0x00478c0601007387 */ /* 0x000fe80000100800 */
[----:B------:R0:W-:Y:S04]  /*5cb30*/  STL.64 [R1+0x49c8], R4 ;  /* 0x0049c80401007387 */ /* 0x0001e80000100a00 */
[----:B0-----:R-:W4:Y:S04]  /*5cb40*/  LDL.LU R4, [R1+0xd00] ;  /* 0x000d000001047983 */ /* 0x001f280000300800 */
[----:B------:R-:W4:Y:S04]  /*5cb50*/  LDL.LU R5, [R1+0xd04] ;  /* 0x000d040001057983 */ /* 0x000f280000300800 */
[----:B------:R-:W4:Y:S04]  /*5cb60*/  LDL.LU R6, [R1+0xd08] ;  /* 0x000d080001067983 */ /* 0x000f280000300800 */
[----:B------:R-:W4:Y:S02]  /*5cb70*/  LDL.LU R7, [R1+0xd0c] ;  /* 0x000d0c0001077983 */ /* 0x000f240000300800 */
[----:B----4-:R-:W-:-:S15]  /*5cb80*/  HMMA.16816.F32 R4, R12, R8, R4 ;  /* 0x000000080c04723c */ /* 0x010fde0000001804 */
[----:B------:R-:W-:-:S08]  /*5cb90*/  NOP ;  /* 0x0000000000007918 */ /* 0x000fd00000000000 */
[----:B------:R0:W-:Y:S04]  /*5cba0*/  STL.64 [R1+0x340], R4 ;  /* 0x0003400401007387 */ /* 0x0001e80000100a00 */
[----:B------:R2:W-:Y:S04]  /*5cbb0*/  STL.64 [R1+0x348], R6 ;  /* 0x0003480601007387 */ /* 0x0005e80000100a00 */
[----:B------:R-:W4:Y:S01]  /*5cbc0*/  LDL.LU.64 R10, [R1+0x4ab8] ;  /* 0x004ab800010a7983 */ /* 0x000f220000300a00 */
[----:B0-----:R-:W-:Y:S02]  /*5cbd0*/  IMAD.MOV.U32 R5, RZ, RZ, R8 ;  /* 0x000000ffff057224 */ /* 0x001fe400078e0008 */
[----:B------:R-:W-:-:S02]  /*5cbe0*/  IMAD.MOV.U32 R4, RZ, RZ, R9 ;  /* 0x000000ffff047224 */ /* 0x000fc400078e0009 */
[----:B------:R-:W4:Y:S01]  /*5cbf0*/  LDL.LU.64 R8, [R1+0x4ab0] ;  /* 0x004ab00001087983 */ /* 0x000f220000300a00 */
[----:B--2---:R-:W-:Y:S01]  /*5cc00*/  IMAD.MOV.U32 R6, RZ, RZ, R17 ;  /* 0x000000ffff067224 */ /* 0x004fe200078e0011 */
[----:B----4-:R-:W-:-:S15]  /*5cc10*/  HMMA.16816.F32 R8, R12, R16, R8 ;  /* 0x000000100c08723c */ /* 0x010fde0000001808 */
[----:B------:R-:W-:-:S08]  /*5cc20*/  NOP ;  /* 0x0000000000007918 */ /* 0x000fd00000000000 */
[----:B------:R-:W-:Y:S04]  /*5cc30*/  STL.64 [R1+0x330], R8 ;  /* 0x0003300801007387 */ /* 0x000fe80000100a00 */
[----:B------:R-:W-:Y:S04]  /*5cc40*/  STL.64 [R1+0x338], R10 ;  /* 0x0003380a01007387 */ /* 0x000fe80000100a00 */
[----:B------:R-:W-:Y:S04]  /*5cc50*/  STL [R1+0x4a50], R6 ;  /* 0x004a500601007387 */ /* 0x000fe80000100800 */
[----:B------:R3:W-:Y:S02]  /*5cc60*/  STL.64 [R1+0x4a48], R4 ;  /* 0x004a480401007387 */ /* 0x0007e40000100a00 */
[----:B---3--:R-:W-:Y:S06]  /*5cc70*/  HMMA.16816.F32 R4, R12, R20, R24 ;  /* 0x000000140c04723c */ /* 0x008fec0000001818 */
[----:B------:R-:W-:-:S02]  /*5cc80*/  IMAD.MOV.U32 R10, RZ, RZ, R20 ;  /* 0x000000ffff0a7224 */ /* 0x000fc400078e0014 */
[----:B------:R-:W-:Y:S02]  /*5cc90*/  IMAD.MOV.U32 R8, RZ, RZ, R16 ;  /* 0x000000ffff087224 */ /* 0x000fe400078e0010 */
[----:B------:R-:W-:-:S13]  /*5cca0*/  IMAD.MOV.U32 R9, RZ, RZ, R21 ;  /* 0x000000ffff097224 */ /* 0x000fda00078e0015 */
[----:B------:R-:W-:Y:S04]  /*5ccb0*/  STL.64 [R1+0x320], R4 ;  /* 0x0003200401007387 */ /* 0x000fe80000100a00 */
[----:B------:R-:W-:Y:S04]  /*5ccc0*/  STL.64 [R1+0x328], R6 ;  /* 0x0003280601007387 */ /* 0x000fe80000100a00 */
[----:B------:R-:W2:Y:S04]  /*5ccd0*/  LDL.LU R24, [R1+0xcd0] ;  /* 0x000cd00001187983 */ /* 0x000ea80000300800 */
[----:B------:R-:W2:Y:S04]  /*5cce0*/  LDL.LU R25, [R1+0xcd4] ;  /* 0x000cd40001197983 */ /* 0x000ea80000300800 */
[----:B------:R-:W2:Y:S04]  /*5ccf0*/  LDL.LU R26, [R1+0xcd8] ;  /* 0x000cd800011a7983 */ /* 0x000ea80000300800 */
[----:B------:R-:W2:Y:S04]  /*5cd00*/  LDL.LU R27, [R1+0xcdc] ;  /* 0x000cdc00011b7983 */ /* 0x000ea80000300800 */
[----:B------:R-:W-:Y:S04]  /*5cd10*/  STL [R1+0x4aa8], R10 ;  /* 0x004aa80a01007387 */ /* 0x000fe80000100800 */
[----:B------:R0:W-:Y:S04]  /*5cd20*/  STL.64 [R1+0x4aa0], R8 ;  /* 0x004aa00801007387 */ /* 0x0001e80000100a00 */
[----:B0-----:R-:W2:Y:S04]  /*5cd30*/  LDL.64 R8, [R1+0x170] ;  /* 0x0001700001087983 */ /* 0x001ea80000100a00 */
[----:B------:R-:W3:Y:S04]  /*5cd40*/  LDL.LU R4, [R1+0xc90] ;  /* 0x000c900001047983 */ /* 0x000ee80000300800 */
[----:B------:R-:W3:Y:S04]  /*5cd50*/  LDL.LU R5, [R1+0xc94] ;  /* 0x000c940001057983 */ /* 0x000ee80000300800 */
[----:B------:R-:W4:Y:S04]  /*5cd60*/  LDL.LU R6, [R1+0xc98] ;  /* 0x000c980001067983 */ /* 0x000f280000300800 */
[----:B------:R-:W4:Y:S04]  /*5cd70*/  LDL.LU R7, [R1+0xc9c] ;  /* 0x000c9c0001077983 */ /* 0x000f280000300800 */
[----:B----4-:R-:W-:Y:S04]  /*5cd80*/  STL.64 [R1+0x4a60], R6 ;  /* 0x004a600601007387 */ /* 0x010fe80000100a00 */
[----:B---3--:R0:W-:Y:S04]  /*5cd90*/  STL.64 [R1+0x4a58], R4 ;  /* 0x004a580401007387 */ /* 0x0081e80000100a00 */
[----:B0-----:R-:W3:Y:S04]  /*5cda0*/  LDL.64 R4, [R1+0x140] ;  /* 0x0001400001047983 */ /* 0x001ee80000100a00 */
[----:B---3--:R0:W-:Y:S04]  /*5cdb0*/  STL.64 [R1+0x4a70], R4 ;  /* 0x004a700401007387 */ /* 0x0081e80000100a00 */
[----:B0-----:R-:W3:Y:S04]  /*5cdc0*/  LDL.64 R4, [R1+0x150] ;  /* 0x0001500001047983 */ /* 0x001ee80000100a00 */
[----:B---3--:R0:W-:Y:S04]  /*5cdd0*/  STL.64 [R1+0x4a88], R4 ;  /* 0x004a880401007387 */ /* 0x0081e80000100a00 */
[----:B------:R-:W3:Y:S04]  /*5cde0*/  LDL.64 R20, [R1+0x130] ;  /* 0x0001300001147983 */ /* 0x000ee80000100a00 */
[----:B0-----:R-:W4:Y:S04]  /*5cdf0*/  LDL.64 R4, [R1+0x160] ;  /* 0x0001600001047983 */ /* 0x001f280000100a00 */
[----:B---3--:R0:W-:Y:S04]  /*5ce00*/  STL.64 [R1+0x4a68], R20 ;  /* 0x004a681401007387 */ /* 0x0081e80000100a00 */
[----:B0-----:R-:W3:Y:S04]  /*5ce10*/  LDL.LU R20, [R1+0xca0] ;  /* 0x000ca00001147983 */ /* 0x001ee80000300800 */
[----:B------:R-:W3:Y:S04]  /*5ce20*/  LDL.LU R21, [R1+0xca4] ;  /* 0x000ca40001157983 */ /* 0x000ee80000300800 */
[----:B------:R-:W4:Y:S04]  /*5ce30*/  LDL.LU R22, [R1+0xca8] ;  /* 0x000ca80001167983 */ /* 0x000f280000300800 */
[----:B------:R-:W4:Y:S01]  /*5ce40*/  LDL.LU R23, [R1+0xcac] ;  /* 0x000cac0001177983 */ /* 0x000f220000300800 */
[----:B--2---:R-:W-:Y:S03]  /*5ce50*/  HMMA.16816.F32 R24, R12, R8, R24 ;  /* 0x000000080c18723c */ /* 0x004fe60000001818 */
[----:B----4-:R-:W-:Y:S04]  /*5ce60*/  STL.64 [R1+0x4a80], R22 ;  /* 0x004a801601007387 */ /* 0x010fe80000100a00 */
[----:B---3--:R0:W-:Y:S04]  /*5ce70*/  STL.64 [R1+0x4a78], R20 ;  /* 0x004a781401007387 */ /* 0x0081e80000100a00 */
[----:B0-----:R-:W2:Y:S04]  /*5ce80*/  LDL.LU R20, [R1+0xcb0] ;  /* 0x000cb00001147983 */ /* 0x001ea80000300800 */
[----:B------:R-:W2:Y:S04]  /*5ce90*/  LDL.LU R21, [R1+0xcb4] ;  /* 0x000cb40001157983 */ /* 0x000ea80000300800 */
[----:B------:R-:W3:Y:S04]  /*5cea0*/  LDL.LU R22, [R1+0xcb8] ;  /* 0x000cb80001167983 */ /* 0x000ee80000300800 */
[----:B------:R-:W3:Y:S01]  /*5ceb0*/  LDL.LU R23, [R1+0xcbc] ;  /* 0x000cbc0001177983 */ /* 0x000ee20000300800 */
[----:B------:R-:W-:-:S03]  /*5cec0*/  MOV R11, R9 ;  /* 0x00000009000b7202 */ /* 0x000fc60000000f00 */
[----:B---3--:R-:W-:Y:S04]  /*5ced0*/  STL.64 [R1+0x4a98], R22 ;  /* 0x004a981601007387 */ /* 0x008fe80000100a00 */
[----:B--2---:R0:W-:Y:S04]  /*5cee0*/  STL.64 [R1+0x4a90], R20 ;  /* 0x004a901401007387 */ /* 0x0041e80000100a00 */
[----:B0-----:R-:W2:Y:S04]  /*5cef0*/  LDL.LU R20, [R1+0xcc0] ;  /* 0x000cc00001147983 */ /* 0x001ea80000300800 */
[----:B------:R-:W2:Y:S04]  /*5cf00*/  LDL.LU R21, [R1+0xcc4] ;  /* 0x000cc40001157983 */ /* 0x000ea80000300800 */
[----:B------:R-:W2:Y:S04]  /*5cf10*/  LDL.LU R22, [R1+0xcc8] ;  /* 0x000cc80001167983 */ /* 0x000ea80000300800 */
[----:B------:R-:W2:Y:S04]  /*5cf20*/  LDL.LU R23, [R1+0xccc] ;  /* 0x000ccc0001177983 */ /* 0x000ea80000300800 */
[----:B------:R-:W3:Y:S04]  /*5cf30*/  LDL.LU R16, [R1+0xc80] ;  /* 0x000c800001107983 */ /* 0x000ee80000300800 */
[----:B------:R-:W3:Y:S04]  /*5cf40*/  LDL.LU R17, [R1+0xc84] ;  /* 0x000c840001117983 */ /* 0x000ee80000300800 */
[----:B------:R-:W3:Y:S04]  /*5cf50*/  LDL.LU R18, [R1+0xc88] ;  /* 0x000c880001127983 */ /* 0x000ee80000300800 */
[----:B------:R-:W3:Y:S04]  /*5cf60*/  LDL.LU R19, [R1+0xc8c] ;  /* 0x000c8c0001137983 */ /* 0x000ee80000300800 */
[----:B------:R0:W-:Y:S04]  /*5cf70*/  STL.64 [R1+0x310], R24 ;  /* 0x0003101801007387 */ /* 0x0001e80000100a00 */
[----:B------:R-:W-:Y:S04]  /*5cf80*/  STL.64 [R1+0x318], R26 ;  /* 0x0003181a01007387 */ /* 0x000fe80000100a00 */
[----:B------:R-:W4:Y:S01]  /*5cf90*/  LDL.LU R10, [R1+0x4aa8] ;  /* 0x004aa800010a7983 */ /* 0x000f220000300800 */
[----:B0-----:R-:W-:-:S03]  /*5cfa0*/  IMAD.MOV.U32 R24, RZ, RZ, R8 ;  /* 0x000000ffff187224 */ /* 0x001fc600078e0008 */
[----:B------:R-:W2:Y:S04]  /*5cfb0*/  LDL.LU.64 R8, [R1+0x4aa0] ;  /* 0x004aa00001087983 */ /* 0x000ea80000300a00 */
[----:B----4-:R-:W-:Y:S04]  /*5cfc0*/  STL.64 [R1+0x4a08], R10 ;  /* 0x004a080a01007387 */ /* 0x010fe80000100a00 */
[----:B--2---:R0:W-:Y:S04]  /*5cfd0*/  STL.64 [R1+0x4a00], R8 ;  /* 0x004a000801007387 */ /* 0x0041e80000100a00 */
[----:B0-----:R-:W2:Y:S04]  /*5cfe0*/  LDL.LU R8, [R1+0xc60] ;  /* 0x000c600001087983 */ /* 0x001ea80000300800 */
[----:B------:R-:W2:Y:S04]  /*5cff0*/  LDL.LU R9, [R1+0xc64] ;  /* 0x000c640001097983 */ /* 0x000ea80000300800 */
[----:B------:R-:W4:Y:S04]  /*5d000*/  LDL.LU R10, [R1+0xc68] ;  /* 0x000c6800010a7983 */ /* 0x000f280000300800 */
[----:B------:R-:W4:Y:S01]  /*5d010*/  LDL.LU R11, [R1+0xc6c] ;  /* 0x000c6c00010b7983 */ /* 0x000f220000300800 */
[----:B------:R-:W-:Y:S06]  /*5d020*/  HMMA.16816.F32 R20, R12, R4, R20 ;  /* 0x000000040c14723c */ /* 0x000fec0000001814 */
[----:B------:R-:W-:-:S02]  /*5d030*/  IMAD.MOV.U32 R26, RZ, RZ, R4 ;  /* 0x000000ffff1a7224 */ /* 0x000fc400078e0004 */
[----:B------:R-:W-:Y:S01]  /*5d040*/  IMAD.MOV.U32 R25, RZ, RZ, R5 ;  /* 0x000000ffff197224 */ /* 0x000fe200078e0005 */
[----:B----4-:R-:W-:Y:S04]  /*5d050*/  STL.64 [R1+0x4a18], R10 ;  /* 0x004a180a01007387 */ /* 0x010fe80000100a00 */
[----:B--2---:R0:W-:Y:S04]  /*5d060*/  STL.64 [R1+0x4a10], R8 ;  /* 0x004a100801007387 */ /* 0x0041e80000100a00 */
[----:B0-----:R-:W2:Y:S06]  /*5d070*/  LDL.64 R8, [R1+0x110] ;  /* 0x0001100001087983 */ /* 0x001eac0000100a00 */
[----:B------:R-:W-:Y:S04]  /*5d080*/  STL.64 [R1+0x300], R20 ;  /* 0x0003001401007387 */ /* 0x000fe80000100a00 */
[----:B------:R0:W-:Y:S04]  /*5d090*/  STL.64 [R1+0x308], R22 ;  /* 0x0003081601007387 */ /* 0x0001e80000100a00 */
[----:B0-----:R-:W4:Y:S04]  /*5d0a0*/  LDL.LU.64 R22, [R1+0x4a98] ;  /* 0x004a980001167983 */ /* 0x001f280000300a00 */
[----:B------:R-:W4:Y:S04]  /*5d0b0*/  LDL.LU.64 R20, [R1+0x4a90] ;  /* 0x004a900001147983 */ /* 0x000f280000300a00 */
[----:B------:R-:W4:Y:S02]  /*5d0c0*/  LDL.LU.64 R4, [R1+0x4a88] ;  /* 0x004a880001047983 */ /* 0x000f240000300a00 */
        /* <DEDUP_REMOVED lines=8> */
[----:B------:R-:W-:Y:S04]  /*5d150*/  STL.64 [R1+0x4a28], R26 ;  /* 0x004a281a01007387 */ /* 0x000fe80000100a00 */
[----:B------:R0:W-:Y:S04]  /*5d160*/  STL.64 [R1+0x4a20], R24 ;  /* 0x004a201801007387 */ /* 0x0001e80000100a00 */
[----:B0-----:R-:W2:Y:S04]  /*5d170*/  LDL.LU R24, [R1+0xc70] ;  /* 0x000c700001187983 */ /* 0x001ea80000300800 */
[----:B------:R-:W2:Y:S04]  /*5d180*/  LDL.LU R25, [R1+0xc74] ;  /* 0x000c740001197983 */ /* 0x000ea80000300800 */
[----:B------:R-:W2:Y:S04]  /*5d190*/  LDL.LU R26, [R1+0xc78] ;  /* 0x000c7800011a7983 */ /* 0x000ea80000300800 */
[----:B------:R-:W2:Y:S01]  /*5d1a0*/  LDL.LU R27, [R1+0xc7c] ;  /* 0x000c7c00011b7983 */ /* 0x000ea20000300800 */
[----:B----4-:R-:W-:Y:S06]  /*5d1b0*/  HMMA.16816.F32 R20, R12, R4, R20 ;  /* 0x000000040c14723c */ /* 0x010fec0000001814 */
[----:B------:R-:W-:-:S02]  /*5d1c0*/  IMAD.MOV.U32 R2, RZ, RZ, R4 ;  /* 0x000000ffff027224 */ /* 0x000fc400078e0004 */
[----:B------:R-:W-:-:S15]  /*5d1d0*/  IMAD.MOV.U32 R0, RZ, RZ, R5 ;  /* 0x000000ffff007224 */ /* 0x000fde00078e0005 */
[----:B------:R0:W-:Y:S04]  /*5d1e0*/  STL.64 [R1+0x2e0], R20 ;  /* 0x0002e01401007387 */ /* 0x0001e80000100a00 */
[----:B------:R-:W-:Y:S04]  /*5d1f0*/  STL.64 [R1+0x2e8], R22 ;  /* 0x0002e81601007387 */ /* 0x000fe80000100a00 */
[----:B0-----:R-:W4:Y:S04]  /*5d200*/  LDL.LU.64 R20, [R1+0x4a68] ;  /* 0x004a680001147983 */ /* 0x001f280000300a00 */
[----:B------:R-:W4:Y:S04]  /*5d210*/  LDL.LU.64 R6, [R1+0x4a60] ;  /* 0x004a600001067983 */ /* 0x000f280000300a00 */
[----:B------:R-:W4:Y:S02]  /*5d220*/  LDL.LU.64 R4, [R1+0x4a58] ;  /* 0x004a580001047983 */ /* 0x000f240000300a00 */
[----:B----4-:R-:W-:Y:S06]  /*5d230*/  HMMA.16816.F32 R4, R12, R20, R4 ;  /* 0x000000140c04723c */ /* 0x010fec0000001804 */
[----:B------:R-:W-:-:S15]  /*5d240*/  IMAD.MOV.U32 R28, RZ, RZ, R21 ;  /* 0x000000ffff1c7224 */ /* 0x000fde00078e0015 */
[----:B------:R-:W-:-:S02]  /*5d250*/  NOP ;  /* 0x0000000000007918 */ /* 0x000fc40000000000 */
[----:B------:R-:W-:Y:S04]  /*5d260*/  STL.64 [R1+0x2d0], R4 ;  /* 0x0002d00401007387 */ /* 0x000fe80000100a00 */
[----:B------:R0:W-:Y:S04]  /*5d270*/  STL.64 [R1+0x2d8], R6 ;  /* 0x0002d80601007387 */ /* 0x0001e80000100a00 */
[----:B0-----:R-:W4:Y:S04]  /*5d280*/  LDL.LU R6, [R1+0x4a50] ;  /* 0x004a500001067983 */ /* 0x001f280000300800 */
[----:B------:R-:W4:Y:S01]  /*5d290*/  LDL.LU.64 R4, [R1+0x4a48] ;  /* 0x004a480001047983 */ /* 0x000f220000300a00 */
[----:B------:R-:W-:-:S03]  /*5d2a0*/  IMAD.MOV.U32 R7, RZ, RZ, R20 ;  /* 0x000000ffff077224 */ /* 0x000fc600078e0014 */
[----:B------:R-:W3:Y:S02]  /*5d2b0*/  LDL.LU.64 R20, [R1+0x4a40] ;  /* 0x004a400001147983 */ /* 0x000ee40000300a00 */
[----:B---3--:R-:W-:-:S15]  /*5d2c0*/  HMMA.16816.F32 R16, R12, R20, R16 ;  /* 0x000000140c10723c */ /* 0x008fde0000001810 */
[----:B------:R-:W-:-:S08]  /*5d2d0*/  NOP ;  /* 0x0000000000007918 */ /* 0x000fd00000000000 */
[----:B------:R0:W-:Y:S04]  /*5d2e0*/  STL.64 [R1+0x2c0], R16 ;  /* 0x0002c01001007387 */ /* 0x0001e80000100a00 */
[----:B------:R1:W-:Y:S04]  /*5d2f0*/  STL.64 [R1+0x2c8], R18 ;  /* 0x0002c81201007387 */ /* 0x0003e80000100a00 */
[----:B0-----:R-:W3:Y:S01]  /*5d300*/  LDL.LU.64 R16, [R1+0x4a38] ;  /* 0x004a380001107983 */ /* 0x001ee20000300a00 */
[----:B-1----:R-:W-:Y:S02]  /*5d310*/  IMAD.MOV.U32 R19, RZ, RZ, R20 ;  /* 0x000000ffff137224 */ /* 0x002fe400078e0014 */
[----:B------:R-:W-:-:S02]  /*5d320*/  IMAD.MOV.U32 R18, RZ, RZ, R21 ;  /* 0x000000ffff127224 */ /* 0x000fc400078e0015 */
[----:B------:R-:W4:Y:S04]  /*5d330*/  LDL.LU.64 R20, [R1+0x4a30] ;  /* 0x004a300001147983 */ /* 0x000f280000300a00 */
[----:B------:R-:W3:Y:S04]  /*5d340*/  LDL.LU R22, [R1+0x4a8] ;  /* 0x0004a80001167983 */ /* 0x000ee80000300800 */
[----:B------:R-:W3:Y:S01]  /*5d350*/  LDL.LU R23, [R1+0x4ac] ;  /* 0x0004ac0001177983 */ /* 0x000ee20000300800 */
[----:B--2---:R-:W-:Y:S03]  /*5d360*/  HMMA.16816.F32 R24, R12, R8, R24 ;  /* 0x000000080c18723c */ /* 0x004fe60000001818 */
[----:B---3--:R-:W-:Y:S04]  /*5d370*/  STL.64 [R1+0x48a8], R22 ;  /* 0x0048a81601007387 */ /* 0x008fe80000100a00 */
[----:B----4-:R0:W-:Y:S04]  /*5d380*/  STL.64 [R1+0x48a0], R20 ;  /* 0x0048a01401007387 */ /* 0x0101e80000100a00 */
[----:B0-----:R-:W2:Y:S04]  /*5d390*/  LDL.LU R20, [R1+0x920] ;  /* 0x0009200001147983 */ /* 0x001ea80000300800 */
[----:B------:R-:W2:Y:S04]  /*5d3a0*/  LDL.LU R21, [R1+0x924] ;  /* 0x0009240001157983 */ /* 0x000ea80000300800 */
[----:B------:R-:W3:Y:S04]  /*5d3b0*/  LDL.LU R22, [R1+0x928] ;  /* 0x0009280001167983 */ /* 0x000ee80000300800 */
[----:B------:R-:W3:Y:S04]  /*5d3c0*/  LDL.LU R23, [R1+0x92c] ;  /* 0x00092c0001177983 */ /* 0x000ee80000300800 */
[----:B---3--:R-:W-:Y:S04]  /*5d3d0*/  STL.64 [R1+0x48b8], R22 ;  /* 0x0048b81601007387 */ /* 0x008fe80000100a00 */
[----:B--2---:R0:W-:Y:S04]  /*5d3e0*/  STL.64 [R1+0x48b0], R20 ;  /* 0x0048b01401007387 */ /* 0x0041e80000100a00 */
[----:B0-----:R-:W2:Y:S04]  /*5d3f0*/  LDL R20, [R1+0x100] ;  /* 0x0001000001147983 */ /* 0x001ea80000100800 */
[----:B------:R-:W2:Y:S04]  /*5d400*/  LDL R21, [R1+0x104] ;  /* 0x0001040001157983 */ /* 0x000ea80000100800 */
[----:B------:R-:W-:Y:S04]  /*5d410*/  STL.64 [R1+0x2b0], R24 ;  /* 0x0002b01801007387 */ /* 0x000fe80000100a00 */
[----:B------:R0:W-:Y:S01]  /*5d420*/  STL.64 [R1+0x2b8], R26 ;  /* 0x0002b81a01007387 */ /* 0x0001e20000100a00 */
[----:B------:R-:W-:Y:S01]  /*5d430*/  MOV R23, R8 ;  /* 0x0000000800177202 */ /* 0x000fe20000000f00 */
[----:B------:R-:W-:-:S02]  /*5d440*/  IMAD.MOV.U32 R22, RZ, RZ, R9 ;  /* 0x000000ffff167224 */ /* 0x000fc400078e0009 */
[----:B0-----:R-:W3:Y:S04]  /*5d450*/  LDL.LU.64 R26, [R1+0x4a28] ;  /* 0x004a2800011a7983 */ /* 0x001ee80000300a00 */
[----:B------:R-:W4:Y:S04]  /*5d460*/  LDL.LU.64 R24, [R1+0x4a20] ;  /* 0x004a200001187983 */ /* 0x000f280000300a00 */
[----:B------:R-:W2:Y:S04]  /*5d470*/  LDL.LU.64 R10, [R1+0x4a18] ;  /* 0x004a1800010a7983 */ /* 0x000ea80000300a00 */
[----:B------:R-:W2:Y:S02]  /*5d480*/  LDL.LU.64 R8, [R1+0x4a10] ;  /* 0x004a100001087983 */ /* 0x000ea40000300a00 */
[----:B--2---:R-:W-:-:S15]  /*5d490*/  HMMA.16816.F32 R8, R12, R20, R8 ;  /* 0x000000140c08723c */ /* 0x004fde0000001808 */
[----:B------:R-:W-:-:S08]  /*5d4a0*/  NOP ;  /* 0x0000000000007918 */ /* 0x000fd00000000000 */
[----:B------:R-:W-:Y:S04]  /*5d4b0*/  STL.64 [R1+0x2a0], R8 ;  /* 0x0002a00801007387 */ /* 0x000fe80000100a00 */
[----:B------:R0:W-:Y:S04]  /*5d4c0*/  STL.64 [R1+0x2a8], R10 ;  /* 0x0002a80a01007387 */ /* 0x0001e80000100a00 */
[----:B0-----:R-:W2:Y:S04]  /*5d4d0*/  LDL.LU.64 R10, [R1+0x4a08] ;  /* 0x004a0800010a7983 */ /* 0x001ea80000300a00 */
[----:B------:R-:W2:Y:S04]  /*5d4e0*/  LDL.LU.64 R8, [R1+0x4a00] ;  /* 0x004a000001087983 */ /* 0x000ea80000300a00 */
[----:B------:R0:W-:Y:S02]  /*5d4f0*/  STL.64 [R1+0x48c8], R20 ;  /* 0x0048c81401007387 */ /* 0x0001e40000100a00 */
[----:B0-----:R-:W-:-:S02]  /*5d500*/  IMAD.MOV.U32 R20, RZ, RZ, R23 ;  /* 0x000000ffff147224 */ /* 0x001fc400078e0017 */
[----:B------:R-:W-:-:S05]  /*5d510*/  IMAD.MOV.U32 R21, RZ, RZ, R22 ;  /* 0x000000ffff157224 */ /* 0x000fca00078e0016 */
[----:B------:R0:W-:Y:S04]  /*5d520*/  STL.64 [R1+0x48e0], R20 ;  /* 0x0048e01401007387 */ /* 0x0001e80000100a00 */
[----:B0-----:R-:W3:Y:S04]  /*5d530*/  LDL.LU R20, [R1+0xc50] ;  /* 0x000c500001147983 */ /* 0x001ee80000300800 */
[----:B------:R-:W3:Y:S04]  /*5d540*/  LDL.LU R21, [R1+0xc54] ;  /* 0x000c540001157983 */ /* 0x000ee80000300800 */
[----:B------:R-:W3:Y:S04]  /*5d550*/  LDL.LU R22, [R1+0xc58] ;  /* 0x000c580001167983 */ /* 0x000ee80000300800 */
[----:B------:R-:W3:Y:S02]  /*5d560*/  LDL.LU R23, [R1+0xc5c] ;  /* 0x000c5c0001177983 */ /* 0x000ee40000300800 */
[----:B---3--:R-:W-:-:S15]  /*5d570*/  HMMA.16816.F32 R20, R12, R16, R20 ;  /* 0x000000100c14723c */ /* 0x008fde0000001814 */
[----:B------:R-:W-:-:S08]  /*5d580*/  NOP ;  /* 0x0000000000007918 */ /* 0x000fd00000000000 */
[----:B------:R0:W-:Y:S04]  /*5d590*/  STL.64 [R1+0x290], R20 ;  /* 0x0002901401007387 */ /* 0x0001e80000100a00 */
[----:B------:R-:W-:Y:S01]  /*5d5a0*/  STL.64 [R1+0x298], R22 ;  /* 0x0002981601007387 */ /* 0x000fe20000100a00 */
[----:B0-----:R-:W-:Y:S02]  /*5d5b0*/  IMAD.MOV.U32 R20, RZ, RZ, R19 ;  /* 0x000000ffff147224 */ /* 0x001fe400078e0013 */
[----:B------:R-:W-:-:S05]  /*5d5c0*/  IMAD.MOV.U32 R21, RZ, RZ, R18 ;  /* 0x000000ffff157224 */ /* 0x000fca00078e0012 */
[----:B------:R-:W-:Y:S04]  /*5d5d0*/  STL.64 [R1+0x48f8], R20 ;  /* 0x0048f81401007387 */ /* 0x000fe80000100a00 */
[----:B------:R0:W-:Y:S04]  /*5d5e0*/  STL.64 [R1+0x48c0], R16 ;  /* 0x0048c01001007387 */ /* 0x0001e80000100a00 */
[----:B0-----:R-:W3:Y:S04]  /*5d5f0*/  LDL.LU R16, [R1+0x930] ;  /* 0x0009300001107983 */ /* 0x001ee80000300800 */
[----:B------:R-:W3:Y:S04]  /*5d600*/  LDL.LU R17, [R1+0x934] ;  /* 0x0009340001117983 */ /* 0x000ee80000300800 */
[----:B------:R-:W4:Y:S04]  /*5d610*/  LDL.LU R18, [R1+0x938] ;  /* 0x0009380001127983 */ /* 0x000f280000300800 */
[----:B------:R-:W4:Y:S01]  /*5d620*/  LDL.LU R19, [R1+0x93c] ;  /* 0x00093c0001137983 */ /* 0x000f220000300800 */
[----:B------:R-:W-:-:S02]  /*5d630*/  IMAD.MOV.U32 R20, RZ, RZ, R7 ;  /* 0x000000ffff147224 */ /* 0x000fc400078e0007 */
[----:B------:R-:W-:Y:S01]  /*5d640*/  IMAD.MOV.U32 R21, RZ, RZ, R28 ;  /* 0x000000ffff157224 */ /* 0x000fe200078e001c */
[----:B------:R-:W2:Y:S04]  /*5d650*/  LDL.LU R7, [R1+0x49fc] ;  /* 0x0049fc0001077983 */ /* 0x000ea80000300800 */
[----:B------:R-:W2:Y:S04]  /*5d660*/  LDL.LU R28, [R1+0x49f8] ;  /* 0x0049f800011c7983 */ /* 0x000ea80000300800 */
[----:B------:R-:W-:Y:S04]  /*5d670*/  STL.64 [R1+0x4910], R20 ;  /* 0x0049101401007387 */ /* 0x000fe80000100a00 */
[----:B----4-:R-:W-:Y:S04]  /*5d680*/  STL.64 [R1+0x48d8], R18 ;  /* 0x0048d81201007387 */ /* 0x010fe80000100a00 */
[----:B---3--:R0:W-:Y:S04]  /*5d690*/  STL.64 [R1+0x48d0], R16 ;  /* 0x0048d01001007387 */ /* 0x0081e80000100a00 */
        /* <DEDUP_REMOVED lines=8> */
[----:B---3--:R-:W-:Y:S04]  /*5d720*/  STL.64 [R1+0x4920], R22 ;  /* 0x0049201601007387 */ /* 0x008fe80000100a00 */
[----:B--2---:R0:W-:Y:S02]  /*5d730*/  STL.64 [R1+0x4918], R20 ;  /* 0x0049181401007387 */ /* 0x0041e40000100a00 */
[----:B0-----:R-:W-:-:S02]  /*5d740*/  IMAD.MOV.U32 R20, RZ, RZ, R27 ;  /* 0x000000ffff147224 */ /* 0x001fc400078e001b */
[----:B------:R-:W-:Y:S01]  /*5d750*/  IMAD.MOV.U32 R21, RZ, RZ, R29 ;  /* 0x000000ffff157224 */ /* 0x000fe200078e001d */
[----:B------:R-:W2:Y:S04]  /*5d760*/  LDL.LU R27, [R1+0x49f4] ;  /* 0x0049f400011b7983 */ /* 0x000ea80000300800 */
[----:B------:R-:W3:Y:S04]  /*5d770*/  LDL.LU R29, [R1+0x49f0] ;  /* 0x0049f000011d7983 */ /* 0x000ee80000300800 */
[----:B------:R0:W-:Y:S02]  /*5d780*/  STL.64 [R1+0x4938], R20 ;  /* 0x0049381401007387 */ /* 0x0001e40000100a00 */
[----:B0-----:R-:W-:Y:S01]  /*5d790*/  IMAD.MOV.U32 R20, RZ, RZ, R26 ;  /* 0x000000ffff147224 */ /* 0x001fe200078e001a */
[----:B------:R-:W-:-:S05]  /*5d7a0*/  MOV R21, R25 ;  /* 0x0000001900157202 */ /* 0x000fca0000000f00 */
[----:B------:R-:W-:Y:S04]  /*5d7b0*/  STL.64 [R1+0x4950], R20 ;  /* 0x0049501401007387 */ /* 0x000fe80000100a00 */
[----:B----4-:R-:W-:Y:S04]  /*5d7c0*/  STL.64 [R1+0x48f0], R18 ;  /* 0x0048f01201007387 */ /* 0x010fe80000100a00 */
[----:B------:R0:W-:Y:S04]  /*5d7d0*/  STL.64 [R1+0x48e8], R16 ;  /* 0x0048e81001007387 */ /* 0x0001e80000100a00 */
[----:B0-----:R-:W4:Y:S04]  /*5d7e0*/  LDL.LU R16, [R1+0x950] ;  /* 0x0009500001107983 */ /* 0x001f280000300800 */
[----:B------:R-:W4:Y:S04]  /*5d7f0*/  LDL.LU R17, [R1+0x954] ;  /* 0x0009540001117983 */ /* 0x000f280000300800 */
[----:B------:R-:W2:Y:S04]  /*5d800*/  LDL.LU R18, [R1+0x958] ;  /* 0x0009580001127983 */ /* 0x000ea80000300800 */
[----:B------:R-:W2:Y:S01]  /*5d810*/  LDL.LU R19, [R1+0x95c] ;  /* 0x00095c0001137983 */ /* 0x000ea20000300800 */
[----:B------:R-:W-:-:S02]  /*5d820*/  IMAD.MOV.U32 R20, RZ, RZ, R24 ;  /* 0x000000ffff147224 */ /* 0x000fc400078e0018 */
[----:B------:R-:W-:-:S05]  /*5d830*/  IMAD.MOV.U32 R21, RZ, RZ, R11 ;  /* 0x000000ffff157224 */ /* 0x000fca00078e000b */
        /* <DEDUP_REMOVED lines=28> */
[----:B------:R-:W2:Y:S04]  /*5da00*/  LDL.LU R4, [R1+0x700] ;  /* 0x0007000001047983 */ /* 0x000ea80000300800 */
[----:B------:R-:W2:Y:S01]  /*5da10*/  LDL.LU R5, [R1+0x704] ;  /* 0x0007040001057983 */ /* 0x000ea20000300800 */
[----:B------:R-:W-:-:S03]  /*5da20*/  IMAD.MOV.U32 R20, RZ, RZ, R7 ;  /* 0x000000ffff147224 */ /* 0x000fc600078e0007 */
[----:B------:R-:W2:Y:S04]  /*5da30*/  LDL.LU R6, [R1+0x708] ;  /* 0x0007080001067983 */ /* 0x000ea80000300800 */
[----:B------:R-:W2:Y:S01]  /*5da40*/  LDL.LU R7, [R1+0x70c] ;  /* 0x00070c0001077983 */ /* 0x000ea20000300800 */
[----:B---3--:R-:W-:-:S03]  /*5da50*/  MOV R8, R29 ;  /* 0x0000001d00087202 */ /* 0x008fc60000000f00 */
[----:B------:R-:W3:Y:S04]  /*5da60*/  LDL.LU R29, [R1+0x49ec] ;  /* 0x0049ec00011d7983 */ /* 0x000ee80000300800 */
[----:B------:R-:W3:Y:S04]  /*5da70*/  LDL.LU R24, [R1+0x710] ;  /* 0x0007100001187983 */ /* 0x000ee80000300800 */
[----:B------:R-:W3:Y:S01]  /*5da80*/  LDL.LU R25, [R1+0x714] ;  /* 0x0007140001197983 */ /* 0x000ee20000300800 */
[----:B------:R-:W-:-:S03]  /*5da90*/  IMAD.MOV.U32 R9, RZ, RZ, R27 ;  /* 0x000000ffff097224 */ /* 0x000fc600078e001b */
[----:B------:R-:W3:Y:S04]  /*5daa0*/  LDL.LU R26, [R1+0x718] ;  /* 0x00071800011a7983 */ /* 0x000ee80000300800 */
[----:B------:R-:W3:Y:S04]  /*5dab0*/  LDL.LU R27, [R1+0x71c] ;  /* 0x00071c00011b7983 */ /* 0x000ee80000300800 */
[----:B----4-:R-:W-:Y:S04]  /*5dac0*/  STL.64 [R1+0x4960], R18 ;  /* 0x0049601201007387 */ /* 0x010fe80000100a00 */
[----:B--2---:R0:W-:Y:S04]  /*5dad0*/  STL.64 [R1+0x4958], R16 ;  /* 0x0049581001007387 */ /* 0x0041e80000100a00 */
[----:B0-----:R-:W2:Y:S04]  /*5dae0*/  LDL.LU R16, [R1+0x9a0] ;  /* 0x0009a00001107983 */ /* 0x001ea80000300800 */
[----:B------:R-:W2:Y:S04]  /*5daf0*/  LDL.LU R17, [R1+0x9a4] ;  /* 0x0009a40001117983 */ /* 0x000ea80000300800 */
[----:B------:R-:W4:Y:S04]  /*5db00*/  LDL.LU R18, [R1+0x9a8] ;  /* 0x0009a80001127983 */ /* 0x000f280000300800 */
[----:B------:R-:W4:Y:S04]  /*5db10*/  LDL.LU R19, [R1+0x9ac] ;  /* 0x0009ac0001137983 */ /* 0x000f280000300800 */
        /* <DEDUP_REMOVED lines=23> */
[----:B------:R-:W2:Y:S04]  /*5dc90*/  LDL.LU R18, [R1+0x9e8] ;  /* 0x0009e80001127983 */ /* 0x000ea80000300800 */
[----:B------:R-:W2:Y:S04]  /*5dca0*/  LDL.LU R19, [R1+0x9ec] ;  /* 0x0009ec0001137983 */ /* 0x000ea80000300800 */
[----:B------:R-:W3:Y:S04]  /*5dcb0*/  LDL.LU R26, [R1+0x49e8] ;  /* 0x0049e800011a7983 */ /* 0x000ee80000300800 */
[----:B------:R-:W4:Y:S04]  /*5dcc0*/  LDL.LU.64 R24, [R1+0x49e0] ;  /* 0x0049e00001187983 */ /* 0x000f280000300a00 */
[----:B------:R-:W4:Y:S04]  /*5dcd0*/  LDL.LU.64 R10, [R1+0x49d8] ;  /* 0x0049d800010a7983 */ /* 0x000f280000300a00 */
[----:B------:R-:W4:Y:S04]  /*5dce0*/  LDL.LU.64 R8, [R1+0x49d0] ;  /* 0x0049d00001087983 */ /* 0x000f280000300a00 */
[----:B------:R0:W-:Y:S04]  /*5dcf0*/  STL.64 [R1+0x50], R12 ;  /* 0x0000500c01007387 */ /* 0x0001e80000100a00 */
[----:B------:R1:W-:Y:S04]  /*5dd00*/  STL.64 [R1+0x58], R14 ;  /* 0x0000580e01007387 */ /* 0x0003e80000100a00 */
[----:B0-----:R-:W3:Y:S04]  /*5dd10*/  LDL.LU R12, [R1+0x6f0] ;  /* 0x0006f000010c7983 */ /* 0x001ee80000300800 */
[----:B------:R-:W3:Y:S04]  /*5dd20*/  LDL.LU R13, [R1+0x6f4] ;  /* 0x0006f400010d7983 */ /* 0x000ee80000300800 */
[----:B-1----:R-:W3:Y:S04]  /*5dd30*/  LDL.LU R14, [R1+0x6f8] ;  /* 0x0006f800010e7983 */ /* 0x002ee80000300800 */
[----:B------:R-:W3:Y:S01]  /*5dd40*/  LDL.LU R15, [R1+0x6fc] ;  /* 0x0006fc00010f7983 */ /* 0x000ee20000300800 */
[----:B----4-:R-:W-:-:S15]  /*5dd50*/  HMMA.16816.F32 R4, R8, R24, R4 ;  /* 0x000000180804723c */ /* 0x010fde0000001804 */
[----:B------:R-:W-:-:S08]  /*5dd60*/  NOP ;  /* 0x0000000000007918 */ /* 0x000fd00000000000 */
[----:B------:R0:W-:Y:S04]  /*5dd70*/  STL.64 [R1+0x20], R4 ;  /* 0x0000200401007387 */ /* 0x0001e80000100a00 */
[----:B------:R-:W-:Y:S04]  /*5dd80*/  STL.64 [R1+0x28], R6 ;  /* 0x0000280601007387 */ /* 0x000fe80000100a00 */
[----:B0-----:R-:W3:Y:S01]  /*5dd90*/  LDL.LU.64 R4, [R1+0x49c8] ;  /* 0x0049c80001047983 */ /* 0x001ee20000300a00 */
[----:B------:R-:W-:-:S07]  /*5dda0*/  IMAD.MOV.U32 R21, RZ, RZ, R3 ;  /* 0x000000ffff157224 */ /* 0x000fce00078e0003 */
[C---:B--2---:R-:W-:Y:S06]  /*5ddb0*/  HMMA.16816.F32 R20, R8.reuse, R20, R16 ;  /* 0x000000140814723c */ /* 0x044fec0000001810 */
[----:B---3--:R-:W-:Y:S06]  /*5ddc0*/  HMMA.16816.F32 R12, R8, R4, R12 ;  /* 0x00000004080c723c */ /* 0x008fec000000180c */
[----:B------:R-:W-:-:S15]  /*5ddd0*/  STL.64 [R1+0x4888], R4 ;  /* 0x0048880401007387 */ /* 0x000fde0000100a00 */
[----:B------:R-:W-:-:S02]  /*5dde0*/  NOP ;  /* 0x0000000000007918 */ /* 0x000fc40000000000 */
[----:B------:R-:W-:Y:S04]  /*5ddf0*/  STL.64 [R1+0x10], R12 ;  /* 0x0000100c01007387 */ /* 0x000fe80000100a00 */
[----:B------:R-:W-:Y:S04]  /*5de00*/  STL.64 [R1+0x18], R14 ;  /* 0x0000180e01007387 */ /* 0x000fe80000100a00 */
[----:B------:R-:W0:Y:S04]  /*5de10*/  LDSM.16.MT88.4 R12, [R28+UR4+0x12080] ;  /* 0x012080041c0c783b */ /* 0x000e280008004200 */
[----:B0-----:R-:W-:Y:S04]  /*5de20*/  STL.64 [R1+0x47d8], R14 ;  /* 0x0047d80e01007387 */ /* 0x001fe80000100a00 */
[----:B------:R0:W-:Y:S04]  /*5de30*/  STL.64 [R1+0x47d0], R12 ;  /* 0x0047d00c01007387 */ /* 0x0001e80000100a00 */
[----:B0-----:R-:W2:Y:S04]  /*5de40*/  LDL.64 R12, [R1+0xe0] ;  /* 0x0000e000010c7983 */ /* 0x001ea80000100a00 */
[----:B------:R-:W3:Y:S04]  /*5de50*/  LDL.LU.64 R18, [R1+0x49c0] ;  /* 0x0049c00001127983 */ /* 0x000ee80000300a00 */
[----:B------:R-:W3:Y:S04]  /*5de60*/  LDL.LU.64 R16, [R1+0x49b8] ;  /* 0x0049b80001107983 */ /* 0x000ee80000300a00 */
        /* <DEDUP_REMOVED lines=15> */
[----:B------:R3:W-:Y:S04]  /*5df60*/  STL [R1+0x208], R22 ;  /* 0x0002081601007387 */ /* 0x0007e80000100800 */
[----:B0-----:R-:W3:Y:S01]  /*5df70*/  LDL.LU.64 R20, [R1+0x4980] ;  /* 0x0049800001147983 */ /* 0x001ee20000300a00 */
[----:B------:R-:W-:-:S05]  /*5df80*/  IMAD.MOV.U32 R28, RZ, RZ, R23 ;  /* 0x000000ffff1c7224 */ /* 0x000fca00078e0017 */
[----:B------:R-:W-:Y:S01]  /*5df90*/  STL [R1+0x4280], R28 ;  /* 0x0042801c01007387 */ /* 0x000fe20000100800 */
        /* <DEDUP_REMOVED lines=27> */
[----:B0-----:R-:W4:Y:S04]  /*5e150*/  LDL.LU.64 R22, [R1+0x4920] ;  /* 0x0049200001167983 */ /* 0x001f280000300a00 */
[----:B------:R-:W4:Y:S01]  /*5e160*/  LDL.LU.64 R20, [R1+0x4918] ;  /* 0x0049180001147983 */ /* 0x000f220000300a00 */
[----:B------:R-:W-:-:S02]  /*5e170*/  IMAD.MOV.U32 R4, RZ, RZ, R2 ;  /* 0x000000ffff047224 */ /* 0x000fc400078e0002 */
[----:B------:R-:W-:-:S07]  /*5e180*/  IMAD.MOV.U32 R5, RZ, RZ, R0 ;  /* 0x000000ffff057224 */ /* 0x000fce00078e0000 */
[----:B----4-:R-:W-:Y:S01]  /*5e190*/  HMMA.16816.F32 R4, R8, R4, R20 ;  /* 0x000000040804723c */ /* 0x010fe20000001814 */
[----:B------:R-:W3:-:S15]  /*5e1a0*/  LDL.LU.64 R20, [R1+0x4910] ;  /* 0x0049100001147983 */ /* 0x000ede0000300a00 */
[----:B------:R-:W-:-:S07]  /*5e1b0*/  NOP ;  /* 0x0000000000007918 */ /* 0x000fce0000000000 */
        /* <DEDUP_REMOVED lines=28> */
[----:B------:R-:W3:-:S15]  /*5e380*/  LDL.LU.64 R16, [R1+0x48c0] ;  /* 0x0048c00001107983 */ /* 0x000ede0000300a00 */
[----:B------:R-:W-:-:S06]  /*5e390*/  NOP ;  /* 0x0000000000007918 */ /* 0x000fcc0000000000 */
[----:B------:R-:W-:Y:S04]  /*5e3a0*/  STL.64 [R1+0xa0], R20 ;  /* 0x0000a01401007387 */ /* 0x000fe80000100a00 */
[----:B------:R0:W-:Y:S04]  /*5e3b0*/  STL.64 [R1+0xa8], R22 ;  /* 0x0000a81601007387 */ /* 0x0001e80000100a00 */
[----:B0-----:R-:W3:Y:S04]  /*5e3c0*/  LDL.LU.64 R22, [R1+0x48b8] ;  /* 0x0048b80001167983 */ /* 0x001ee80000300a00 */
[----:B------:R-:W3:Y:S02]  /*5e3d0*/  LDL.LU.64 R20, [R1+0x48b0] ;  /* 0x0048b00001147983 */ /* 0x000ee40000300a00 */
[----:B---3--:R-:W-:Y:S02]  /*5e3e0*/  HMMA.16816.F32 R16, R8, R16, R20 ;  /* 0x000000100810723c */ /* 0x008fe40000001814 */
[----:B------:R-:W2:Y:S04]  /*5e3f0*/  LDL.LU.64 R22, [R1+0x48a8] ;  /* 0x0048a80001167983 */ /* 0x000ea80000300a00 */
[----:B------:R-:W2:-:S15]  /*5e400*/  LDL.LU.64 R20, [R1+0x48a0] ;  /* 0x0048a00001147983 */ /* 0x000e9e0000300a00 */
[----:B------:R-:W-:-:S02]  /*5e410*/  NOP ;  /* 0x0000000000007918 */ /* 0x000fc40000000000 */
[----:B------:R-:W-:Y:S04]  /*5e420*/  STL.64 [R1+0x90], R16 ;  /* 0x0000901001007387 */ /* 0x000fe80000100a00 */
[----:B------:R0:W-:Y:S04]  /*5e430*/  STL.64 [R1+0x98], R18 ;  /* 0x0000981201007387 */ /* 0x0001e80000100a00 */
[----:B0-----:R-:W4:Y:S04]  /*5e440*/  LDL.LU.64 R18, [R1+0x4898] ;  /* 0x0048980001127983 */ /* 0x001f280000300a00 */
[----:B------:R-:W4:Y:S01]  /*5e450*/  LDL.LU.64 R16, [R1+0x4890] ;  /* 0x0048900001107983 */ /* 0x000f220000300a00 */
[----:B--2---:R-:W-:Y:S03]  /*5e460*/  HMMA.16816.F32 R20, R8, R12, R20 ;  /* 0x0000000c0814723c */ /* 0x004fe60000001814 */
[----:B------:R-:W2:Y:S04]  /*5e470*/  LDL.LU R8, [R1+0x4b0] ;  /* 0x0004b00001087983 */ /* 0x000ea80000300800 */
[----:B------:R-:W2:Y:S04]  /*5e480*/  LDL.LU R9, [R1+0x4b4] ;  /* 0x0004b40001097983 */ /* 0x000ea80000300800 */
[----:B------:R-:W2:Y:S04]  /*5e490*/  LDL.LU R10, [R1+0x4b8] ;  /* 0x0004b800010a7983 */ /* 0x000ea80000300800 */
[----:B------:R-:W2:Y:S04]  /*5e4a0*/  LDL.LU R11, [R1+0x4bc] ;  /* 0x0004bc00010b7983 */ /* 0x000ea80000300800 */
[----:B------:R0:W-:Y:S04]  /*5e4b0*/  STL.64 [R1+0x47e0], R12 ;  /* 0x0047e00c01007387 */ /* 0x0001e80000100a00 */
[----:B0-----:R-:W3:Y:S04]  /*5e4c0*/  LDL.64 R12, [R1+0x180] ;  /* 0x00018000010c7983 */ /* 0x001ee80000100a00 */
[----:B---3--:R0:W-:Y:S04]  /*5e4d0*/  STL.64 [R1+0x4878], R12 ;  /* 0x0048780c01007387 */ /* 0x0081e80000100a00 */
[----:B0-----:R-:W3:Y:S01]  /*5e4e0*/  LDL.64 R12, [R1+0x1a0] ;  /* 0x0001a000010c7983 */ /* 0x001ee20000100a00 */
[----:B----4-:R-:W-:Y:S03]  /*5e4f0*/  HMMA.16816.F32 R4, R16, R24, R4 ;  /* 0x000000181004723c */ /* 0x010fe60000001804 */
[----:B---3--:R0:W-:Y:S04]  /*5e500*/  STL.64 [R1+0x4880], R12 ;  /* 0x0048800c01007387 */ /* 0x0081e80000100a00 */
[----:B0-----:R-:W3:Y:S04]  /*5e510*/  LDL.LU R12, [R1+0xc40] ;  /* 0x000c4000010c7983 */ /* 0x001ee80000300800 */
[----:B------:R-:W3:Y:S04]  /*5e520*/  LDL.LU R13, [R1+0xc44] ;  /* 0x000c4400010d7983 */ /* 0x000ee80000300800 */
[----:B------:R-:W3:Y:S04]  /*5e530*/  LDL.LU R14, [R1+0xc48] ;  /* 0x000c4800010e7983 */ /* 0x000ee80000300800 */
[----:B------:R-:W3:Y:S04]  /*5e540*/  LDL.LU R15, [R1+0xc4c] ;  /* 0x000c4c00010f7983 */ /* 0x000ee80000300800 */
[----:B------:R-:W-:Y:S04]  /*5e550*/  STL.64 [R1+0x3f30], R22 ;  /* 0x003f301601007387 */ /* 0x000fe80000100a00 */
[----:B------:R0:W-:Y:S04]  /*5e560*/  STL.64 [R1+0x3f28], R20 ;  /* 0x003f281401007387 */ /* 0x0001e80000100a00 */
[----:B0-----:R-:W4:Y:S04]  /*5e570*/  LDL.LU.64 R20, [R1+0xf0] ;  /* 0x0000f00001147983 */ /* 0x001f280000300a00 */
[----:B------:R-:W2:Y:S04]  /*5e580*/  LDL.64 R22, [R1+0xf8] ;  /* 0x0000f80001167983 */ /* 0x000ea80000100a00 */
[----:B--2---:R-:W-:Y:S04]  /*5e590*/  STL.64 [R1+0x47f0], R22 ;  /* 0x0047f01601007387 */ /* 0x004fe80000100a00 */
[----:B----4-:R0:W-:Y:S04]  /*5e5a0*/  STL.64 [R1+0x47e8], R20 ;  /* 0x0047e81401007387 */ /* 0x0101e80000100a00 */
[----:B0-----:R-:W2:Y:S04]  /*5e5b0*/  LDL.LU R20, [R1+0xc10] ;  /* 0x000c100001147983 */ /* 0x001ea80000300800 */
[----:B------:R-:W2:Y:S04]  /*5e5c0*/  LDL.LU R21, [R1+0xc14] ;  /* 0x000c140001157983 */ /* 0x000ea80000300800 */
[----:B------:R-:W2:Y:S04]  /*5e5d0*/  LDL.LU R23, [R1+0xc1c] ;  /* 0x000c1c0001177983 */ /* 0x000ea80000300800 */
[----:B------:R0:W-:Y:S04]  /*5e5e0*/  STL.64 [R1+0x40], R4 ;  /* 0x0000400401007387 */ /* 0x0001e80000100a00 */
[----:B------:R-:W-:Y:S04]  /*5e5f0*/  STL.64 [R1+0x48], R6 ;  /* 0x0000480601007387 */ /* 0x000fe80000100a00 */
[----:B0-----:R-:W4:Y:S01]  /*5e600*/  LDL.LU.64 R4, [R1+0x4888] ;  /* 0x0048880001047983 */ /* 0x001f220000300a00 */
[----:B------:R-:W-:-:S02]  /*5e610*/  IMAD.MOV.U32 R22, RZ, RZ, R29 ;  /* 0x000000ffff167224 */ /* 0x000fc400078e001d */
[----:B------:R-:W0:Y:S01]  /*5e620*/  S2R R29, SR_TID.X ;  /* 0x00000000001d7919 */ /* 0x000e220000002100 */
[----:B------:R-:W-:Y:S04]  /*5e630*/  STL [R1+0x4800], R26 ;  /* 0x0048001a01007387 */ /* 0x000fe80000100800 */
[----:B------:R1:W-:Y:S04]  /*5e640*/  STL.64 [R1+0x47f8], R24 ;  /* 0x0047f81801007387 */ /* 0x0003e80000100a00 */
[----:B-1----:R-:W2:Y:S01]  /*5e650*/  LDL.64 R24, [R1+0x190] ;  /* 0x0001900001187983 */ /* 0x002ea20000100a00 */
[C---:B0-----:R-:W-:Y:S01]  /*5e660*/  LOP3.LUT R0, R29.reuse, 0x7, RZ, 0xc0, !PT ;  /* 0x000000071d007812 */ /* 0x041fe200078ec0ff */
[----:B------:R-:W-:-:S04]  /*5e670*/  IMAD.SHL.U32 R2, R29, 0x2, RZ ;  /* 0x000000021d027824 */ /* 0x000fc800078e00ff */
[----:B------:R-:W-:Y:S02]  /*5e680*/  IMAD R0, R0, 0x110, RZ ;  /* 0x0000011000007824 */ /* 0x000fe400078e02ff */
[----:B------:R-:W-:-:S03]  /*5e690*/  IMAD.SHL.U32 R29, R29, 0x80, RZ ;  /* 0x000000801d1d7824 */ /* 0x000fc600078e00ff */
[----:B------:R-:W-:-:S04]  /*5e6a0*/  LOP3.LUT R3, R0, 0x10, R2, 0x78, !PT ;  /* 0x0000001000037812 */ /* 0x000fc800078e7802 */
[----:B------:R-:W-:-:S04]  /*5e6b0*/  LOP3.LUT R3, R3, 0x800, R29, 0xf8, !PT ;  /* 0x0000080003037812 */ /* 0x000fc800078ef81d */
[----:B------:R-:W-:Y:S01]  /*5e6c0*/  LOP3.LUT R3, R3, 0x40, RZ, 0x3c, !PT ;  /* 0x0000004003037812 */ /* 0x000fe200078e3cff */
[----:B----4-:R-:W-:-:S15]  /*5e6d0*/  HMMA.16816.F32 R8, R16, R4, R8 ;  /* 0x000000041008723c */ /* 0x010fde0000001808 */
[----:B------:R-:W-:-:S08]  /*5e6e0*/  NOP ;  /* 0x0000000000007918 */ /* 0x000fd00000000000 */
[----:B------:R-:W-:Y:S04]  /*5e6f0*/  STL.64 [R1+0x30], R8 ;  /* 0x0000300801007387 */ /* 0x000fe80000100a00 */
[----:B------:R-:W-:Y:S01]  /*5e700*/  STL [R1+0x3c], R11 ;  /* 0x00003c0b01007387 */ /* 0x000fe20000100800 */
[----:B------:R-:W-:-:S03]  /*5e710*/  IMAD.MOV.U32 R29, RZ, RZ, R10 ;  /* 0x000000ffff1d7224 */ /* 0x000fc600078e000a */
[----:B------:R-:W0:Y:S04]  /*5e720*/  LDSM.16.MT88.4 R8, [R3+UR4+0x12000] ;  /* 0x012000040308783b */ /* 0x000e280008004200 */
[----:B------:R1:W-:Y:S04]  /*5e730*/  STL [R1+0x4794], R4 ;  /* 0x0047940401007387 */ /* 0x0003e80000100800 */
[----:B------:R4:W-:Y:S04]  /*5e740*/  STL [R1+0x4790], R5 ;  /* 0x0047900501007387 */ /* 0x0009e80000100800 */
[----:B-1----:R-:W2:Y:S04]  /*5e750*/  LDL.LU R4, [R1+0xc20] ;  /* 0x000c200001047983 */ /* 0x002ea80000300800 */
[----:B----4-:R-:W2:Y:S04]  /*5e760*/  LDL.LU R5, [R1+0xc24] ;  /* 0x000c240001057983 */ /* 0x010ea80000300800 */
[----:B------:R-:W2:Y:S04]  /*5e770*/  LDL.LU R6, [R1+0xc28] ;  /* 0x000c280001067983 */ /* 0x000ea80000300800 */
[----:B------:R-:W2:Y:S04]  /*5e780*/  LDL.LU R7, [R1+0xc2c] ;  /* 0x000c2c0001077983 */ /* 0x000ea80000300800 */
[----:B------:R-:W-:Y:S04]  /*5e790*/  STL [R1+0x4284], R29 ;  /* 0x0042841d01007387 */ /* 0x000fe80000100800 */
[----:B------:R-:W-:Y:S04]  /*5e7a0*/  STL [R1+0x4798], R3 ;  /* 0x0047980301007387 */ /* 0x000fe80000100800 */
[----:B0-----:R-:W-:Y:S04]  /*5e7b0*/  STL.64 [R1+0x4668], R10 ;  /* 0x0046680a01007387 */ /* 0x001fe80000100a00 */
[----:B------:R0:W-:Y:S04]  /*5e7c0*/  STL.64 [R1+0x4660], R8 ;  /* 0x0046600801007387 */ /* 0x0001e80000100a00 */
[----:B0-----:R-:W3:Y:S02]  /*5e7d0*/  LDL.64 R8, [R1] ;  /* 0x0000000001087983 */ /* 0x001ee40000100a00 */
[----:B---3--:R-:W-:-:S15]  /*5e7e0*/  HMMA.16816.F32 R12, R16, R8, R12 ;  /* 0x00000008100c723c */ /* 0x008fde000000180c */
[----:B------:R-:W-:-:S08]  /*5e7f0*/  NOP ;  /* 0x0000000000007918 */ /* 0x000fd00000000000 */
[----:B------:R0:W-:Y:S04]  /*5e800*/  STL.64 [R1+0x280], R12 ;  /* 0x0002800c01007387 */ /* 0x0001e80000100a00 */
[----:B------:R-:W-:Y:S04]  /*5e810*/  STL.64 [R1+0x288], R14 ;  /* 0x0002880e01007387 */ /* 0x000fe80000100a00 */
[----:B0-----:R-:W3:Y:S04]  /*5e820*/  LDL.LU.64 R12, [R1+0x4880] ;  /* 0x00488000010c7983 */ /* 0x001ee80000300a00 */
[----:B------:R0:W-:Y:S04]  /*5e830*/  STL [R1+0x47a0], R8 ;  /* 0x0047a00801007387 */ /* 0x0001e80000100800 */
[----:B------:R1:W-:Y:S04]  /*5e840*/  STL [R1+0x479c], R9 ;  /* 0x00479c0901007387 */ /* 0x0003e80000100800 */
[----:B0-----:R-:W3:Y:S04]  /*5e850*/  LDL.LU R8, [R1+0xc30] ;  /* 0x000c300001087983 */ /* 0x001ee80000300800 */
[----:B-1----:R-:W3:Y:S04]  /*5e860*/  LDL.LU R9, [R1+0xc34] ;  /* 0x000c340001097983 */ /* 0x002ee80000300800 */
[----:B------:R-:W3:Y:S04]  /*5e870*/  LDL.LU R10, [R1+0xc38] ;  /* 0x000c3800010a7983 */ /* 0x000ee80000300800 */
[----:B------:R-:W3:Y:S02]  /*5e880*/  LDL.LU R11, [R1+0xc3c] ;  /* 0x000c3c00010b7983 */ /* 0x000ee40000300800 */
[----:B---3--:R-:W-:-:S15]  /*5e890*/  HMMA.16816.F32 R8, R16, R12, R8 ;  /* 0x0000000c1008723c */ /* 0x008fde0000001808 */
[----:B------:R-:W-:-:S08]  /*5e8a0*/  NOP ;  /* 0x0000000000007918 */ /* 0x000fd00000000000 */
[----:B------:R-:W-:Y:S04]  /*5e8b0*/  STL.64 [R1+0x270], R8 ;  /* 0x0002700801007387 */ /* 0x000fe80000100a00 */
[----:B------:R0:W-:Y:S02]  /*5e8c0*/  STL.64 [R1+0x278], R10 ;  /* 0x0002780a01007387 */ /* 0x0001e40000100a00 */
[----:B0-----:R-:W-:Y:S02]  /*5e8d0*/  IMAD.MOV.U32 R11, RZ, RZ, R12 ;  /* 0x000000ffff0b7224 */ /* 0x001fe400078e000c */
[----:B------:R-:W-:Y:S02]  /*5e8e0*/  IMAD.MOV.U32 R10, RZ, RZ, R13 ;  /* 0x000000ffff0a7224 */ /* 0x000fe400078e000d */
[----:B------:R-:W3:Y:S01]  /*5e8f0*/  LDL.LU.64 R12, [R1+0x4878] ;  /* 0x00487800010c7983 */ /* 0x000ee20000300a00 */
[----:B--2---:R-:W-:Y:S03]  /*5e900*/  HMMA.16816.F32 R4, R16, R24, R4 ;  /* 0x000000181004723c */ /* 0x004fe60000001804 */
[----:B------:R-:W-:Y:S04]  /*5e910*/  STL [R1+0x47a8], R10 ;  /* 0x0047a80a01007387 */ /* 0x000fe80000100800 */
[----:B------:R3:W-:Y:S01]  /*5e920*/  STL [R1+0x47a4], R11 ;  /* 0x0047a40b01007387 */ /* 0x0007e20000100800 */
[----:B------:R-:W-:Y:S01]  /*5e930*/  IMAD.MOV.U32 R28, RZ, RZ, R25 ;  /* 0x000000ffff1c7224 */ /* 0x000fe200078e0019 */
[----:B------:R-:W-:-:S14]  /*5e940*/  MOV R29, R24 ;  /* 0x00000018001d7202 */ /* 0x000fdc0000000f00 */
[----:B------:R-:W-:Y:S04]  /*5e950*/  STL.64 [R1+0x260], R4 ;  /* 0x0002600401007387 */ /* 0x000fe80000100a00 */
[----:B------:R-:W-:Y:S04]  /*5e960*/  STL.64 [R1+0x268], R6 ;  /* 0x0002680601007387 */ /* 0x000fe80000100a00 */
[----:B------:R-:W-:Y:S04]  /*5e970*/  STL [R1+0x47b0], R28 ;  /* 0x0047b01c01007387 */ /* 0x000fe80000100800 */
[----:B------:R-:W-:Y:S01]  /*5e980*/  STL [R1+0x47ac], R29 ;  /* 0x0047ac1d01007387 */ /* 0x000fe20000100800 */
[----:B---3--:R-:W-:-:S15]  /*5e990*/  HMMA.16816.F32 R8, R16, R12, R20 ;  /* 0x0000000c1008723c */ /* 0x008fde0000001814 */
[----:B------:R-:W-:-:S08]  /*5e9a0*/  NOP ;  /* 0x0000000000007918 */ /* 0x000fd00000000000 */
[----:B------:R-:W-:Y:S04]  /*5e9b0*/  STL.64 [R1+0x250], R8 ;  /* 0x0002500801007387 */ /* 0x000fe80000100a00 */
[----:B------:R-:W-:Y:S04]  /*5e9c0*/  STL.64 [R1+0x258], R10 ;  /* 0x0002580a01007387 */ /* 0x000fe80000100a00 */
[----:B------:R-:W2:Y:S04]  /*5e9d0*/  LDL.LU R24, [R1+0xb90] ;  /* 0x000b900001187983 */ /* 0x000ea80000300800 */
[----:B------:R-:W2:Y:S04]  /*5e9e0*/  LDL.LU R25, [R1+0xb94] ;  /* 0x000b940001197983 */ /* 0x000ea80000300800 */
[----:B------:R-:W3:Y:S04]  /*5e9f0*/  LDL.LU R26, [R1+0xb98] ;  /* 0x000b9800011a7983 */ /* 0x000ee80000300800 */
[----:B------:R-:W3:Y:S04]  /*5ea00*/  LDL.LU R27, [R1+0xb9c] ;  /* 0x000b9c00011b7983 */ /* 0x000ee80000300800 */
[----:B---3--:R-:W-:Y:S04]  /*5ea10*/  STL.64 [R1+0x4810], R26 ;  /* 0x0048101a01007387 */ /* 0x008fe80000100a00 */
[----:B--2---:R0:W-:Y:S04]  /*5ea20*/  STL.64 [R1+0x4808], R24 ;  /* 0x0048081801007387 */ /* 0x0041e80000100a00 */
[----:B0-----:R-:W2:Y:S04]  /*5ea30*/  LDL.64 R24, [R1+0x110] ;  /* 0x0001100001187983 */ /* 0x001ea80000100a00 */
[----:B--2---:R0:W-:Y:S04]  /*5ea40*/  STL.64 [R1+0x4820], R24 ;  /* 0x0048201801007387 */ /* 0x0041e80000100a00 */
[----:B0-----:R-:W2:Y:S04]  /*5ea50*/  LDL.64 R24, [R1+0x120] ;  /* 0x0001200001187983 */ /* 0x001ea80000100a00 */
[----:B--2---:R0:W-:Y:S04]  /*5ea60*/  STL.64 [R1+0x4838], R24 ;  /* 0x0048381801007387 */ /* 0x0041e80000100a00 */
[----:B0-----:R-:W2:Y:S04]  /*5ea70*/  LDL.64 R24, [R1+0x130] ;  /* 0x0001300001187983 */ /* 0x001ea80000100a00 */
[----:B--2---:R0:W-:Y:S04]  /*5ea80*/  STL.64 [R1+0x4840], R24 ;  /* 0x0048401801007387 */ /* 0x0041e80000100a00 */
[----:B0-----:R-:W2:Y:S04]  /*5ea90*/  LDL.64 R24, [R1+0x140] ;  /* 0x0001400001187983 */ /* 0x001ea80000100a00 */
[----:B--2---:R-:W-:Y:S04]  /*5eaa0*/  STL.64 [R1+0x4858], R24 ;  /* 0x0048581801007387 */ /* 0x004fe80000100a00 */
[----:B------:R-:W2:Y:S04]  /*5eab0*/  LDL.64 R20, [R1+0x100] ;  /* 0x0001000001147983 */ /* 0x000ea80000100a00 */
        /* <DEDUP_REMOVED lines=9> */
[----:B--2---:R-:W-:Y:S04]  /*5eb50*/  STL.64 [R1+0x4870], R10 ;  /* 0x0048700a01007387 */ /* 0x004fe80000100a00 */
[----:B----4-:R0:W-:Y:S04]  /*5eb60*/  STL.64 [R1+0x4868], R8 ;  /* 0x0048680801007387 */ /* 0x0101e80000100a00 */
[----:B------:R-:W2:Y:S04]  /*5eb70*/  LDL.64 R24, [R1+0x150] ;  /* 0x0001500001187983 */ /* 0x000ea80000100a00 */
[----:B0-----:R-:W4:Y:S04]  /*5eb80*/  LDL.64 R8, [R1+0x170] ;  /* 0x0001700001087983 */ /* 0x001f280000100a00 */
[----:B--2---:R0:W-:Y:S04]  /*5eb90*/  STL.64 [R1+0x4860], R24 ;  /* 0x0048601801007387 */ /* 0x0041e80000100a00 */
[----:B0-----:R-:W2:Y:S04]  /*5eba0*/  LDL.64 R24, [R1+0x160] ;  /* 0x0001600001187983 */ /* 0x001ea80000100a00 */
[----:B---3--:R-:W-:Y:S04]  /*5ebb0*/  STL.64 [R1+0x4830], R22 ;  /* 0x0048301601007387 */ /* 0x008fe80000100a00 */
[----:B------:R0:W-:Y:S04]  /*5ebc0*/  STL.64 [R1+0x4828], R20 ;  /* 0x0048281401007387 */ /* 0x0001e80000100a00 */
[----:B0-----:R-:W3:Y:S04]  /*5ebd0*/  LDL.LU R20, [R1+0xbb0] ;  /* 0x000bb00001147983 */ /* 0x001ee80000300800 */
[----:B------:R-:W3:Y:S04]  /*5ebe0*/  LDL.LU R21, [R1+0xbb4] ;  /* 0x000bb40001157983 */ /* 0x000ee80000300800 */
[----:B------:R-:W4:Y:S04]  /*5ebf0*/  LDL.LU R22, [R1+0xbb8] ;  /* 0x000bb80001167983 */ /* 0x000f280000300800 */
[----:B------:R-:W4:Y:S01]  /*5ec00*/  LDL.LU R23, [R1+0xbbc] ;  /* 0x000bbc0001177983 */ /* 0x000f220000300800 */
[----:B------:R-:W-:-:S02]  /*5ec10*/  IMAD.MOV.U32 R6, RZ, RZ, R12 ;  /* 0x000000ffff067224 */ /* 0x000fc400078e000c */
[----:B------:R-:W-:Y:S01]  /*5ec20*/  IMAD.MOV.U32 R7, RZ, RZ, R13 ;  /* 0x000000ffff077224 */ /* 0x000fe200078e000d */
[----:B----4-:R-:W-:Y:S04]  /*5ec30*/  STL.64 [R1+0x4850], R22 ;  /* 0x0048501601007387 */ /* 0x010fe80000100a00 */
[----:B---3--:R0:W-:Y:S04]  /*5ec40*/  STL.64 [R1+0x4848], R20 ;  /* 0x0048481401007387 */ /* 0x0081e80000100a00 */
[----:B0-----:R-:W3:Y:S04]  /*5ec50*/  LDL.LU R20, [R1+0xbd0] ;  /* 0x000bd00001147983 */ /* 0x001ee80000300800 */
[----:B------:R-:W3:Y:S04]  /*5ec60*/  LDL.LU R21, [R1+0xbd4] ;  /* 0x000bd40001157983 */ /* 0x000ee80000300800 */
[----:B------:R-:W3:Y:S04]  /*5ec70*/  LDL.LU R22, [R1+0xbd8] ;  /* 0x000bd80001167983 */ /* 0x000ee80000300800 */
[----:B------:R-:W3:Y:S04]  /*5ec80*/  LDL.LU R23, [R1+0xbdc] ;  /* 0x000bdc0001177983 */ /* 0x000ee80000300800 */
[----:B------:R-:W4:Y:S04]  /*5ec90*/  LDL.LU R12, [R1+0xb80] ;  /* 0x000b8000010c7983 */ /* 0x000f280000300800 */
[----:B------:R-:W4:Y:S04]  /*5eca0*/  LDL.LU R13, [R1+0xb84] ;  /* 0x000b8400010d7983 */ /* 0x000f280000300800 */
[----:B------:R-:W4:Y:S04]  /*5ecb0*/  LDL.LU R14, [R1+0xb88] ;  /* 0x000b8800010e7983 */ /* 0x000f280000300800 */
[----:B------:R-:W4:Y:S04]  /*5ecc0*/  LDL.LU R15, [R1+0xb8c] ;  /* 0x000b8c00010f7983 */ /* 0x000f280000300800 */
[----:B------:R-:W-:Y:S04]  /*5ecd0*/  STL [R1+0x47b8], R7 ;  /* 0x0047b80701007387 */ /* 0x000fe80000100800 */
[----:B------:R0:W-:Y:S04]  /*5ece0*/  STL [R1+0x47b4], R6 ;  /* 0x0047b40601007387 */ /* 0x0001e80000100800 */
[----:B------:R-:W2:Y:S04]  /*5ecf0*/  LDL.LU R4, [R1+0xc00] ;  /* 0x000c000001047983 */ /* 0x000ea80000300800 */
[----:B------:R-:W2:Y:S04]  /*5ed00*/  LDL.LU R5, [R1+0xc04] ;  /* 0x000c040001057983 */ /* 0x000ea80000300800 */
[----:B0-----:R-:W2:Y:S04]  /*5ed10*/  LDL.LU R6, [R1+0xc08] ;  /* 0x000c080001067983 */ /* 0x001ea80000300800 */
[----:B------:R-:W2:Y:S02]  /*5ed20*/  LDL.LU R7, [R1+0xc0c] ;  /* 0x000c0c0001077983 */ /* 0x000ea40000300800 */
[----:B--2---:R-:W-:-:S15]  /*5ed30*/  HMMA.16816.F32 R4, R16, R8, R4 ;  /* 0x000000081004723c */ /* 0x004fde0000001804 */
[----:B------:R-:W-:-:S08]  /*5ed40*/  NOP ;  /* 0x0000000000007918 */ /* 0x000fd00000000000 */
[----:B------:R0:W-:Y:S04]  /*5ed50*/  STL.64 [R1+0x240], R4 ;  /* 0x0002400401007387 */ /* 0x0001e80000100a00 */
[----:B------:R-:W-:Y:S04]  /*5ed60*/  STL.64 [R1+0x248], R6 ;  /* 0x0002480601007387 */ /* 0x000fe80000100a00 */
[----:B------:R-:W2:Y:S01]  /*5ed70*/  LDL.LU.64 R10, [R1+0x4870] ;  /* 0x00487000010a7983 */ /* 0x000ea20000300a00 */
[----:B0-----:R-:W-:Y:S02]  /*5ed80*/  IMAD.MOV.U32 R4, RZ, RZ, R8 ;  /* 0x000000ffff047224 */ /* 0x001fe400078e0008 */
[----:B------:R-:W-:-:S02]  /*5ed90*/  IMAD.MOV.U32 R5, RZ, RZ, R9 ;  /* 0x000000ffff057224 */ /* 0x000fc400078e0009 */
[----:B------:R-:W2:Y:S04]  /*5eda0*/  LDL.LU.64 R8, [R1+0x4868] ;  /* 0x0048680001087983 */ /* 0x000ea80000300a00 */
[----:B------:R-:W-:Y:S04]  /*5edb0*/  STL [R1+0x47c0], R5 ;  /* 0x0047c00501007387 */ /* 0x000fe80000100800 */
[----:B------:R0:W-:Y:S01]  /*5edc0*/  STL [R1+0x47bc], R4 ;  /* 0x0047bc0401007387 */ /* 0x0001e20000100800 */
[----:B------:R-:W-:-:S03]  /*5edd0*/  IMAD.MOV.U32 R3, RZ, RZ, R25 ;  /* 0x000000ffff037224 */ /* 0x000fc600078e0019 */
[----:B0-----:R-:W4:Y:S04]  /*5ede0*/  LDL.LU R4, [R1+0xbc0] ;  /* 0x000bc00001047983 */ /* 0x001f280000300800 */
[----:B------:R-:W4:Y:S04]  /*5edf0*/  LDL.LU R5, [R1+0xbc4] ;  /* 0x000bc40001057983 */ /* 0x000f280000300800 */
[----:B------:R-:W4:Y:S04]  /*5ee00*/  LDL.LU R6, [R1+0xbc8] ;  /* 0x000bc80001067983 */ /* 0x000f280000300800 */
[----:B------:R-:W4:Y:S01]  /*5ee10*/  LDL.LU R7, [R1+0xbcc] ;  /* 0x000bcc0001077983 */ /* 0x000f220000300800 */
[----:B--2---:R-:W-:-:S15]  /*5ee20*/  HMMA.16816.F32 R8, R16, R24, R8 ;  /* 0x000000181008723c */ /* 0x004fde0000001808 */
[----:B------:R-:W-:-:S08]  /*5ee30*/  NOP ;  /* 0x0000000000007918 */ /* 0x000fd00000000000 */
[----:B------:R0:W-:Y:S04]  /*5ee40*/  STL.64 [R1+0x230], R8 ;  /* 0x0002300801007387 */ /* 0x0001e80000100a00 */
[----:B------:R-:W-:Y:S01]  /*5ee50*/  STL.64 [R1+0x238], R10 ;  /* 0x0002380a01007387 */ /* 0x000fe20000100a00 */
[----:B0-----:R-:W-:-:S03]  /*5ee60*/  IMAD.MOV.U32 R9, RZ, RZ, R24 ;  /* 0x000000ffff097224 */ /* 0x001fc600078e0018 */
[----:B------:R-:W2:Y:S04]  /*5ee70*/  LDL.LU.64 R24, [R1+0x4860] ;  /* 0x0048600001187983 */ /* 0x000ea80000300a00 */
[----:B------:R-:W-:Y:S04]  /*5ee80*/  STL [R1+0x47c8], R3 ;  /* 0x0047c80301007387 */ /* 0x000fe80000100800 */
[----:B------:R0:W-:Y:S04]  /*5ee90*/  STL [R1+0x47c4], R9 ;  /* 0x0047c40901007387 */ /* 0x0001e80000100800 */
[----:B------:R-:W2:Y:S04]  /*5eea0*/  LDL.LU R8, [R1+0xbe0] ;  /* 0x000be00001087983 */ /* 0x000ea80000300800 */
[----:B0-----:R-:W2:Y:S04]  /*5eeb0*/  LDL.LU R9, [R1+0xbe4] ;  /* 0x000be40001097983 */ /* 0x001ea80000300800 */
[----:B------:R-:W2:Y:S04]  /*5eec0*/  LDL.LU R10, [R1+0xbe8] ;  /* 0x000be800010a7983 */ /* 0x000ea80000300800 */
[----:B------:R-:W2:Y:S02]  /*5eed0*/  LDL.LU R11, [R1+0xbec] ;  /* 0x000bec00010b7983 */ /* 0x000ea40000300800 */
[----:B--2---:R-:W-:-:S15]  /*5eee0*/  HMMA.16816.F32 R8, R16, R24, R8 ;  /* 0x000000181008723c */ /* 0x004fde0000001808 */
[----:B------:R-:W-:-:S08]  /*5eef0*/  NOP ;  /* 0x0000000000007918 */ /* 0x000fd00000000000 */
[----:B------:R0:W-:Y:S04]  /*5ef00*/  STL.64 [R1+0x370], R8 ;  /* 0x0003700801007387 */ /* 0x0001e80000100a00 */
[----:B------:R1:W-:Y:S01]  /*5ef10*/  STL.64 [R1+0x378], R10 ;  /* 0x0003780a01007387 */ /* 0x0003e20000100a00 */
[----:B0-----:R-:W-:Y:S02]  /*5ef20*/  IMAD.MOV.U32 R8, RZ, RZ, R25 ;  /* 0x000000ffff087224 */ /* 0x001fe400078e0019 */
[----:B-1----:R-:W-:Y:S02]  /*5ef30*/  IMAD.MOV.U32 R11, RZ, RZ, R24 ;  /* 0x000000ffff0b7224 */ /* 0x002fe400078e0018 */
[----:B------:R-:W3:Y:S02]  /*5ef40*/  LDL.LU.64 R24, [R1+0x4858] ;  /* 0x0048580001187983 */ /* 0x000ee40000300a00 */
[----:B---3--:R-:W-:Y:S06]  /*5ef50*/  HMMA.16816.F32 R20, R16, R24, R20 ;  /* 0x000000181014723c */ /* 0x008fec0000001814 */
[----:B------:R-:W-:Y:S01]  /*5ef60*/  IMAD.MOV.U32 R29, RZ, RZ, R24 ;  /* 0x000000ffff1d7224 */ /* 0x000fe200078e0018 */
[----:B------:R-:W-:-:S15]  /*5ef70*/  MOV R10, R25 ;  /* 0x00000019000a7202 */ /* 0x000fde0000000f00 */
[----:B------:R-:W-:-:S01]  /*5ef80*/  NOP ;  /* 0x0000000000007918 */ /* 0x000fc20000000000 */
[----:B------:R-:W-:Y:S04]  /*5ef90*/  STL.64 [R1+0x3b0], R20 ;  /* 0x0003b01401007387 */ /* 0x000fe80000100a00 */
[----:B------:R0:W-:Y:S04]  /*5efa0*/  STL.64 [R1+0x3b8], R22 ;  /* 0x0003b81601007387 */ /* 0x0001e80000100a00 */
[----:B0-----:R-:W2:Y:S04]  /*5efb0*/  LDL.LU.64 R22, [R1+0x4850] ;  /* 0x0048500001167983 */ /* 0x001ea80000300a00 */
[----:B------:R-:W2:Y:S04]  /*5efc0*/  LDL.LU.64 R20, [R1+0x4848] ;  /* 0x0048480001147983 */ /* 0x000ea80000300a00 */
[----:B------:R-:W4:Y:S02]  /*5efd0*/  LDL.LU.64 R24, [R1+0x4840] ;  /* 0x0048400001187983 */ /* 0x000f240000300a00 */
[----:B----4-:R-:W-:Y:S06]  /*5efe0*/  HMMA.16816.F32 R4, R16, R24, R4 ;  /* 0x000000181004723c */ /* 0x010fec0000001804 */
[----:B------:R-:W-:-:S15]  /*5eff0*/  IMAD.MOV.U32 R28, RZ, RZ, R25 ;  /* 0x000000ffff1c7224 */ /* 0x000fde00078e0019 */
[----:B------:R-:W-:-:S02]  /*5f000*/  NOP ;  /* 0x0000000000007918 */ /* 0x000fc40000000000 */
[----:B------:R-:W-:Y:S04]  /*5f010*/  STL.64 [R1+0x400], R4 ;  /* 0x0004000401007387 */ /* 0x000fe80000100a00 */
[----:B------:R0:W-:Y:S02]  /*5f020*/  STL.64 [R1+0x408], R6 ;  /* 0x0004080601007387 */ /* 0x0001e40000100a00 */
[----:B0-----:R-:W-:Y:S02]  /*5f030*/  IMAD.MOV.U32 R6, RZ, RZ, R24 ;  /* 0x000000ffff067224 */ /* 0x001fe400078e0018 */
        /* <DEDUP_REMOVED lines=12> */
[----:B------:R0:W-:Y:S04]  /*5f100*/  STL.64 [R1+0x450], R20 ;  /* 0x0004501401007387 */ /* 0x0001e80000100a00 */
[----:B------:R-:W-:Y:S04]  /*5f110*/  STL.64 [R1+0x458], R22 ;  /* 0x0004581601007387 */ /* 0x000fe80000100a00 */
        /* <DEDUP_REMOVED lines=12> */
[----:B------:R-:W2:Y:S02]  /*5f1e0*/  LDL.LU.64 R20, [R1+0x47e8] ;  /* 0x0047e80001147983 */ /* 0x000ea40000300a00 */
[----:B--2---:R-:W-:-:S15]  /*5f1f0*/  HMMA.16816.F32 R12, R16, R20, R12 ;  /* 0x00000014100c723c */ /* 0x004fde000000180c */
[----:B------:R-:W-:-:S08]  /*5f200*/  NOP ;  /* 0x0000000000007918 */ /* 0x000fd00000000000 */
[----:B------:R0:W-:Y:S04]  /*5f210*/  STL.64 [R1+0x4b0], R12 ;  /* 0x0004b00c01007387 */ /* 0x0001e80000100a00 */
[----:B------:R-:W-:Y:S04]  /*5f220*/  STL.64 [R1+0x4b8], R14 ;  /* 0x0004b80e01007387 */ /* 0x000fe80000100a00 */
[----:B0-----:R-:W2:Y:S04]  /*5f230*/  LDL.LU.64 R12, [R1+0x47e0] ;  /* 0x0047e000010c7983 */ /* 0x001ea80000300a00 */
[----:B----4-:R-:W-:Y:S04]  /*5f240*/  STL.64 [R1+0x4678], R22 ;  /* 0x0046781601007387 */ /* 0x010fe80000100a00 */
[----:B------:R0:W-:Y:S04]  /*5f250*/  STL.64 [R1+0x4670], R20 ;  /* 0x0046701401007387 */ /* 0x0001e80000100a00 */
[----:B0-----:R-:W2:Y:S04]  /*5f260*/  LDL.LU R20, [R1+0x500] ;  /* 0x0005000001147983 */ /* 0x001ea80000300800 */
[----:B------:R-:W2:Y:S04]  /*5f270*/  LDL.LU R21, [R1+0x504] ;  /* 0x0005040001157983 */ /* 0x000ea80000300800 */
[----:B------:R-:W2:Y:S04]  /*5f280*/  LDL.LU R22, [R1+0x508] ;  /* 0x0005080001167983 */ /* 0x000ea80000300800 */
[----:B------:R-:W2:Y:S02]  /*5f290*/  LDL.LU R23, [R1+0x50c] ;  /* 0x00050c0001177983 */ /* 0x000ea40000300800 */
[----:B--2---:R-:W-:Y:S06]  /*5f2a0*/  HMMA.16816.F32 R16, R16, R12, R20 ;  /* 0x0000000c1010723c */ /* 0x004fec0000001814 */
[----:B------:R-:W-:-:S02]  /*5f2b0*/  IMAD.MOV.U32 R2, RZ, RZ, R12 ;  /* 0x000000ffff027224 */ /* 0x000fc400078e000c */
[----:B------:R-:W-:-:S15]  /*5f2c0*/  IMAD.MOV.U32 R0, RZ, RZ, R13 ;  /* 0x000000ffff007224 */ /* 0x000fde00078e000d */
[----:B------:R0:W-:Y:S04]  /*5f2d0*/  STL.64 [R1+0x4a0], R16 ;  /* 0x0004a01001007387 */ /* 0x0001e80000100a00 */
[----:B------:R1:W-:Y:S04]  /*5f2e0*/  STL.64 [R1+0x4a8], R18 ;  /* 0x0004a81201007387 */ /* 0x0003e80000100a00 */
[----:B------:R-:W3:Y:S04]  /*5f2f0*/  LDL.LU.64 R14, [R1+0x47d8] ;  /* 0x0047d800010e7983 */ /* 0x000ee80000300a00 */
[----:B------:R-:W3:Y:S04]  /*5f300*/  LDL.LU.64 R12, [R1+0x47d0] ;  /* 0x0047d000010c7983 */ /* 0x000ee80000300a00 */
[----:B0-----:R-:W3:Y:S04]  /*5f310*/  LDL.LU R16, [R1+0x4d0] ;  /* 0x0004d00001107983 */ /* 0x001ee80000300800 */
[----:B------:R-:W3:Y:S04]  /*5f320*/  LDL.LU R17, [R1+0x4d4] ;  /* 0x0004d40001117983 */ /* 0x000ee80000300800 */
[----:B-1----:R-:W3:Y:S04]  /*5f330*/  LDL.LU R18, [R1+0x4d8] ;  /* 0x0004d80001127983 */ /* 0x002ee80000300800 */
[----:B------:R-:W3:Y:S01]  /*5f340*/  LDL.LU R19, [R1+0x4dc] ;  /* 0x0004dc0001137983 */ /* 0x000ee20000300800 */
[----:B------:R-:W-:-:S03]  /*5f350*/  MOV R20, R27 ;  /* 0x0000001b00147202 */ /* 0x000fc60000000f00 */
[----:B------:R-:W2:Y:S01]  /*5f360*/  LDL.LU R27, [R1+0x47cc] ;  /* 0x0047cc00011b7983 */ /* 0x000ea20000300800 */
[----:B------:R-:W-:-:S03]  /*5f370*/  IMAD.MOV.U32 R21, RZ, RZ, R3 ;  /* 0x000000ffff157224 */ /* 0x000fc600078e0003 */
[----:B------:R-:W4:Y:S04]  /*5f380*/  LDL.LU R3, [R1+0x47c8] ;  /* 0x0047c80001037983 */ /* 0x000f280000300800 */
[----:B------:R0:W-:Y:S02]  /*5f390*/  STL.64 [R1+0x4690], R20 ;  /* 0x0046901401007387 */ /* 0x0001e40000100a00 */
[----:B0-----:R-:W-:Y:S02]  /*5f3a0*/  IMAD.MOV.U32 R20, RZ, RZ, R9 ;  /* 0x000000ffff147224 */ /* 0x001fe400078e0009 */
[----:B------:R-:W-:Y:S01]  /*5f3b0*/  IMAD.MOV.U32 R21, RZ, RZ, R5 ;  /* 0x000000ffff157224 */ /* 0x000fe200078e0005 */
[----:B------:R-:W4:Y:S01]  /*5f3c0*/  LDL.LU R9, [R1+0x47c4] ;  /* 0x0047c40001097983 */ /* 0x000f220000300800 */
[----:B---3--:R-:W-:-:S15]  /*5f3d0*/  HMMA.16816.F32 R16, R12, R24, R16 ;  /* 0x000000180c10723c */ /* 0x008fde0000001810 */
[----:B------:R-:W-:-:S08]  /*5f3e0*/  NOP ;  /* 0x0000000000007918 */ /* 0x000fd00000000000 */
[----:B------:R-:W-:Y:S04]  /*5f3f0*/  STL.64 [R1+0x4d0], R16 ;  /* 0x0004d01001007387 */ /* 0x000fe80000100a00 */
[----:B------:R-:W-:Y:S04]  /*5f400*/  STL.64 [R1+0x4d8], R18 ;  /* 0x0004d81201007387 */ /* 0x000fe80000100a00 */
[----:B------:R-:W3:Y:S04]  /*5f410*/  LDL.LU R5, [R1+0x47c0] ;  /* 0x0047c00001057983 */ /* 0x000ee80000300800 */
[----:B------:R-:W-:Y:S04]  /*5f420*/  STL.64 [R1+0x46a8], R20 ;  /* 0x0046a81401007387 */ /* 0x000fe80000100a00 */
[----:B--2---:R-:W-:Y:S04]  /*5f430*/  STL.64 [R1+0x4688], R26 ;  /* 0x0046881a01007387 */ /* 0x004fe80000100a00 */
[----:B------:R0:W-:Y:S04]  /*5f440*/  STL.64 [R1+0x4680], R24 ;  /* 0x0046801801007387 */ /* 0x0001e80000100a00 */
        /* <DEDUP_REMOVED lines=41> */
[----:B------:R0:W-:Y:S02]  /*5f6e0*/  STL.64 [R1+0x4708], R20 ;  /* 0x0047081401007387 */ /* 0x0001e40000100a00 */
[----:B0-----:R-:W-:-:S02]  /*5f6f0*/  IMAD.MOV.U32 R20, RZ, RZ, R9 ;  /* 0x000000ffff147224 */ /* 0x001fc400078e0009 */
        /* <DEDUP_REMOVED lines=10> */
[----:B---3--:R-:W-:-:S02]  /*5f7a0*/  IMAD.MOV.U32 R20, RZ, RZ, R4 ;  /* 0x000000ffff147224 */ /* 0x008fc400078e0004 */
        /* <DEDUP_REMOVED lines=36> */
[----:B------:R0:W-:Y:S04]  /*5f9f0*/  STL.64 [R1+0x4780], R20 ;  /* 0x0047801401007387 */ /* 0x0001e80000100a00 */
[----:B0-----:R-:W3:Y:S04]  /*5fa00*/  LDL.LU R20, [R1+0x910] ;  /* 0x0009100001147983 */ /* 0x001ee80000300800 */
[----:B------:R-:W3:Y:S04]  /*5fa10*/  LDL.LU R21, [R1+0x914] ;  /* 0x0009140001157983 */ /* 0x000ee80000300800 */
[----:B------:R-:W3:Y:S04]  /*5fa20*/  LDL.LU R22, [R1+0x918] ;  /* 0x0009180001167983 */ /* 0x000ee80000300800 */
[----:B------:R-:W3:Y:S04]  /*5fa30*/  LDL.LU R23, [R1+0x91c] ;  /* 0x00091c0001177983 */ /* 0x000ee80000300800 */
[----:B----4-:R-:W-:Y:S04]  /*5fa40*/  STL.64 [R1+0x4748], R26 ;  /* 0x0047481a01007387 */ /* 0x010fe80000100a00 */
[----:B--2---:R0:W-:Y:S04]  /*5fa50*/  STL.64 [R1+0x4740], R24 ;  /* 0x0047401801007387 */ /* 0x0041e80000100a00 */
[----:B0-----:R-:W2:Y:S04]  /*5fa60*/  LDL.LU R24, [R1+0x530] ;  /* 0x0005300001187983 */ /* 0x001ea80000300800 */
[----:B------:R-:W2:Y:S04]  /*5fa70*/  LDL.LU R25, [R1+0x534] ;  /* 0x0005340001197983 */ /* 0x000ea80000300800 */
[----:B------:R-:W4:Y:S04]  /*5fa80*/  LDL.LU R26, [R1+0x538] ;  /* 0x00053800011a7983 */ /* 0x000f280000300800 */
[----:B------:R-:W4:Y:S01]  /*5fa90*/  LDL.LU R27, [R1+0x53c] ;  /* 0x00053c00011b7983 */ /* 0x000f220000300800 */
[C---:B---3--:R-:W-:Y:S03]  /*5faa0*/  HMMA.16816.F32 R16, R12.reuse, R4, R16 ;  /* 0x000000040c10723c */ /* 0x048fe60000001810 */
[----:B----4-:R-:W-:Y:S04]  /*5fab0*/  STL.64 [R1+0x4760], R26 ;  /* 0x0047601a01007387 */ /* 0x010fe80000100a00 */
        /* <DEDUP_REMOVED lines=10> */
[----:B------:R-:W2:Y:S04]  /*5fb60*/  LDL.LU R26, [R1+0x6e8] ;  /* 0x0006e800011a7983 */ /* 0x000ea80000300800 */
[----:B------:R-:W2:Y:S04]  /*5fb70*/  LDL.LU R27, [R1+0x6ec] ;  /* 0x0006ec00011b7983 */ /* 0x000ea80000300800 */
[----:B------:R-:W-:Y:S04]  /*5fb80*/  STL.64 [R1+0x4658], R6 ;  /* 0x0046580601007387 */ /* 0x000fe80000100a00 */
[----:B------:R0:W-:Y:S04]  /*5fb90*/  STL.64 [R1+0x4650], R4 ;  /* 0x0046500401007387 */ /* 0x0001e80000100a00 */
[----:B------:R-:W-:Y:S04]  /*5fba0*/  STL.64 [R1+0x4e0], R16 ;  /* 0x0004e01001007387 */ /* 0x000fe80000100a00 */
[----:B------:R-:W-:Y:S04]  /*5fbb0*/  STL.64 [R1+0x4e8], R18 ;  /* 0x0004e81201007387 */ /* 0x000fe80000100a00 */
[----:B------:R-:W1:Y:S04]  /*5fbc0*/  LDSM.16.MT88.4 R16, [R3+UR4+0x12080] ;  /* 0x012080040310783b */ /* 0x000e680008004200 */
[----:B0-----:R-:W3:Y:S04]  /*5fbd0*/  LDL.LU R4, [R1+0x670] ;  /* 0x0006700001047983 */ /* 0x001ee80000300800 */
[----:B------:R-:W3:Y:S04]  /*5fbe0*/  LDL.LU R5, [R1+0x674] ;  /* 0x0006740001057983 */ /* 0x000ee80000300800 */
[----:B------:R-:W3:Y:S04]  /*5fbf0*/  LDL.LU R6, [R1+0x678] ;  /* 0x0006780001067983 */ /* 0x000ee80000300800 */
[----:B------:R-:W3:Y:S04]  /*5fc00*/  LDL.LU R7, [R1+0x67c] ;  /* 0x00067c0001077983 */ /* 0x000ee80000300800 */
[----:B-1----:R-:W-:Y:S04]  /*5fc10*/  STL.64 [R1+0x4558], R18 ;  /* 0x0045581201007387 */ /* 0x002fe80000100a00 */
[----:B------:R-:W-:Y:S04]  /*5fc20*/  STL.64 [R1+0x4550], R16 ;  /* 0x0045501001007387 */ /* 0x000fe80000100a00 */
[----:B------:R0:W-:Y:S04]  /*5fc30*/  STL.64 [R1+0x500], R20 ;  /* 0x0005001401007387 */ /* 0x0001e80000100a00 */
[----:B------:R2:W-:Y:S04]  /*5fc40*/  STL.64 [R1+0x508], R22 ;  /* 0x0005081601007387 */ /* 0x0005e80000100a00 */
[----:B0-----:R-:W2:Y:S01]  /*5fc50*/  LDL.LU.64 R20, [R1+0x4780] ;  /* 0x0047800001147983 */ /* 0x001ea20000300a00 */
[----:B------:R-:W-:Y:S01]  /*5fc60*/  MOV R16, R2 ;  /* 0x0000000200107202 */ /* 0x000fe20000000f00 */
[----:B------:R-:W-:-:S02]  /*5fc70*/  IMAD.MOV.U32 R17, RZ, RZ, R0 ;  /* 0x000000ffff117224 */ /* 0x000fc400078e0000 */
[----:B------:R-:W-:Y:S02]  /*5fc80*/  IMAD.MOV.U32 R2, RZ, RZ, R8 ;  /* 0x000000ffff027224 */ /* 0x000fe400078e0008 */
[----:B------:R-:W-:Y:S01]  /*5fc90*/  IMAD.MOV.U32 R0, RZ, RZ, R9 ;  /* 0x000000ffff007224 */ /* 0x000fe200078e0009 */
[----:B------:R-:W4:Y:S04]  /*5fca0*/  LDL.LU R8, [R1+0x640] ;  /* 0x0006400001087983 */ /* 0x000f280000300800 */
[----:B------:R-:W4:Y:S04]  /*5fcb0*/  LDL.LU R9, [R1+0x644] ;  /* 0x0006440001097983 */ /* 0x000f280000300800 */
[----:B------:R-:W4:Y:S04]  /*5fcc0*/  LDL.LU R10, [R1+0x648] ;  /* 0x00064800010a7983 */ /* 0x000f280000300800 */
[----:B------:R-:W4:Y:S01]  /*5fcd0*/  LDL.LU R11, [R1+0x64c] ;  /* 0x00064c00010b7983 */ /* 0x000f220000300800 */
        /* <DEDUP_REMOVED lines=77> */
[----:B------:R-:W3:Y:S02]  /*601b0*/  LDL.LU.64 R20, [R1+0x4670] ;  /* 0x0046700001147983 */ /* 0x000ee40000300a00 */
[----:B---3--:R-:W-:-:S15]  /*601c0*/  HMMA.16816.F32 R4, R12, R20, R4 ;  /* 0x000000140c04723c */ /* 0x008fde0000001804 */
[----:B------:R-:W-:-:S08]  /*601d0*/  NOP ;  /* 0x0000000000007918 */ /* 0x000fd00000000000 */
[----:B------:R0:W-:Y:S04]  /*601e0*/  STL.64 [R1+0x5e0], R4 ;  /* 0x0005e00401007387 */ /* 0x0001e80000100a00 */
[----:B------:R1:W-:Y:S04]  /*601f0*/  STL.64 [R1+0x5e8], R6 ;  /* 0x0005e80601007387 */ /* 0x0003e80000100a00 */
[----:B0-----:R-:W2:Y:S04]  /*60200*/  LDL.LU R4, [R1+0x660] ;  /* 0x0006600001047983 */ /* 0x001ea80000300800 */
[----:B------:R-:W2:Y:S04]  /*60210*/  LDL.LU R5, [R1+0x664] ;  /* 0x0006640001057983 */ /* 0x000ea80000300800 */
[----:B-1----:R-:W2:Y:S04]  /*60220*/  LDL.LU R6, [R1+0x668] ;  /* 0x0006680001067983 */ /* 0x002ea80000300800 */
[----:B------:R-:W2:Y:S04]  /*60230*/  LDL.LU R7, [R1+0x66c] ;  /* 0x00066c0001077983 */ /* 0x000ea80000300800 */
[----:B----4-:R-:W-:Y:S04]  /*60240*/  STL.64 [R1+0x4578], R22 ;  /* 0x0045781601007387 */ /* 0x010fe80000100a00 */
[----:B------:R0:W-:Y:S04]  /*60250*/  STL.64 [R1+0x4570], R20 ;  /* 0x0045701401007387 */ /* 0x0001e80000100a00 */
[----:B0-----:R-:W3:Y:S04]  /*60260*/  LDL.64 R20, [R1+0x170] ;  /* 0x0001700001147983 */ /* 0x001ee80000100a00 */
[----:B---3--:R0:W-:Y:S04]  /*60270*/  STL.64 [R1+0x4610], R20 ;  /* 0x0046101401007387 */ /* 0x0081e80000100a00 */
[----:B0-----:R-:W3:Y:S04]  /*60280*/  LDL.LU R20, [R1+0xb50] ;  /* 0x000b500001147983 */ /* 0x001ee80000300800 */
[----:B------:R-:W3:Y:S04]  /*60290*/  LDL.LU R21, [R1+0xb54] ;  /* 0x000b540001157983 */ /* 0x000ee80000300800 */
[----:B------:R-:W4:Y:S04]  /*602a0*/  LDL.LU R22, [R1+0xb58] ;  /* 0x000b580001167983 */ /* 0x000f280000300800 */
[----:B------:R-:W4:Y:S01]  /*602b0*/  LDL.LU R23, [R1+0xb5c] ;  /* 0x000b5c0001177983 */ /* 0x000f220000300800 */
[----:B------:R-:W-:Y:S03]  /*602c0*/  HMMA.16816.F32 R12, R12, R16, R8 ;  /* 0x000000100c0c723c */ /* 0x000fe60000001808 */
[----:B----4-:R-:W-:Y:S04]  /*602d0*/  STL.64 [R1+0x4620], R22 ;  /* 0x0046201601007387 */ /* 0x010fe80000100a00 */
[----:B---3--:R0:W-:Y:S04]  /*602e0*/  STL.64 [R1+0x4618], R20 ;  /* 0x0046181401007387 */ /* 0x0081e80000100a00 */
[----:B0-----:R-:W3:Y:S04]  /*602f0*/  LDL.64 R20, [R1+0x1a0] ;  /* 0x0001a00001147983 */ /* 0x001ee80000100a00 */
[----:B---3--:R-:W-:Y:S04]  /*60300*/  STL.64 [R1+0x4638], R20 ;  /* 0x0046381401007387 */ /* 0x008fe80000100a00 */
[----:B------:R-:W2:Y:S04]  /*60310*/  LDL.LU.64 R10, [R1+0x4668] ;  /* 0x00466800010a7983 */ /* 0x000ea80000300a00 */
[----:B------:R-:W2:Y:S04]  /*60320*/  LDL.LU.64 R8, [R1+0x4660] ;  /* 0x0046600001087983 */ /* 0x000ea80000300a00 */
[----:B------:R0:W-:Y:S04]  /*60330*/  STL.64 [R1+0x5d0], R12 ;  /* 0x0005d00c01007387 */ /* 0x0001e80000100a00 */
[----:B------:R1:W-:Y:S04]  /*60340*/  STL.64 [R1+0x5d8], R14 ;  /* 0x0005d80e01007387 */ /* 0x0003e80000100a00 */
[----:B0-----:R-:W3:Y:S04]  /*60350*/  LDL.LU R12, [R1+0x650] ;  /* 0x00065000010c7983 */ /* 0x001ee80000300800 */
[----:B------:R-:W3:Y:S04]  /*60360*/  LDL.LU R13, [R1+0x654] ;  /* 0x00065400010d7983 */ /* 0x000ee80000300800 */
[----:B-1----:R-:W3:Y:S04]  /*60370*/  LDL.LU R14, [R1+0x658] ;  /* 0x00065800010e7983 */ /* 0x002ee80000300800 */
[----:B------:R-:W3:Y:S04]  /*60380*/  LDL.LU R15, [R1+0x65c] ;  /* 0x00065c00010f7983 */ /* 0x000ee80000300800 */
[----:B------:R0:W-:Y:S04]  /*60390*/  STL.64 [R1+0x4580], R16 ;  /* 0x0045801001007387 */ /* 0x0001e80000100a00 */
[----:B0-----:R-:W4:Y:S04]  /*603a0*/  LDL.LU R16, [R1+0xb30] ;  /* 0x000b300001107983 */ /* 0x001f280000300800 */
[----:B------:R-:W4:Y:S04]  /*603b0*/  LDL.LU R17, [R1+0xb34] ;  /* 0x000b340001117983 */ /* 0x000f280000300800 */
[----:B------:R-:W2:Y:S04]  /*603c0*/  LDL.LU R18, [R1+0xb38] ;  /* 0x000b380001127983 */ /* 0x000ea80000300800 */
[----:B------:R-:W2:Y:S04]  /*603d0*/  LDL.LU R19, [R1+0xb3c] ;  /* 0x000b3c0001137983 */ /* 0x000ea80000300800 */
[----:B--2---:R-:W-:Y:S04]  /*603e0*/  STL.64 [R1+0x4630], R18 ;  /* 0x0046301201007387 */ /* 0x004fe80000100a00 */
[----:B----4-:R0:W-:Y:S04]  /*603f0*/  STL.64 [R1+0x4628], R16 ;  /* 0x0046281001007387 */ /* 0x0101e80000100a00 */
[----:B0-----:R-:W2:Y:S04]  /*60400*/  LDL.LU R16, [R1+0xb60] ;  /* 0x000b600001107983 */ /* 0x001ea80000300800 */
[----:B------:R-:W2:Y:S04]  /*60410*/  LDL.LU R17, [R1+0xb64] ;  /* 0x000b640001117983 */ /* 0x000ea80000300800 */
[----:B------:R-:W4:Y:S04]  /*60420*/  LDL.LU R18, [R1+0xb68] ;  /* 0x000b680001127983 */ /* 0x000f280000300800 */
[----:B------:R-:W4:Y:S01]  /*60430*/  LDL.LU R19, [R1+0xb6c] ;  /* 0x000b6c0001137983 */ /* 0x000f220000300800 */
[----:B------:R-:W-:Y:S01]  /*60440*/  HMMA.16816.F32 R4, R8, R24, R4 ;  /* 0x000000180804723c */ /* 0x000fe20000001804 */
[----:B------:R-:W-:-:S02]  /*60450*/  IMAD.MOV.U32 R20, RZ, RZ, R2 ;  /* 0x000000ffff147224 */ /* 0x000fc400078e0002 */
[----:B------:R-:W0:Y:S01]  /*60460*/  S2R R2, SR_TID.X ;  /* 0x0000000000027919 */ /* 0x000e220000002100 */
[----:B----4-:R-:W-:Y:S04]  /*60470*/  STL.64 [R1+0x4648], R18 ;  /* 0x0046481201007387 */ /* 0x010fe80000100a00 */
[----:B--2---:R1:W-:Y:S04]  /*60480*/  STL.64 [R1+0x4640], R16 ;  /* 0x0046401001007387 */ /* 0x0043e80000100a00 */
[----:B-1----:R-:W2:Y:S04]  /*60490*/  LDL.LU R16, [R1+0xb70] ;  /* 0x000b700001107983 */ /* 0x002ea80000300800 */
[----:B------:R-:W2:Y:S04]  /*604a0*/  LDL.LU R17, [R1+0xb74] ;  /* 0x000b740001117983 */ /* 0x000ea80000300800 */
[----:B------:R-:W2:Y:S04]  /*604b0*/  LDL.LU R18, [R1+0xb78] ;  /* 0x000b780001127983 */ /* 0x000ea80000300800 */
[----:B------:R-:W2:Y:S04]  /*604c0*/  LDL.LU R19, [R1+0xb7c] ;  /* 0x000b7c0001137983 */ /* 0x000ea80000300800 */
[----:B------:R-:W-:Y:S04]  /*604d0*/  STL.64 [R1+0x600], R4 ;  /* 0x0006000401007387 */ /* 0x000fe80000100a00 */
[----:B------:R1:W-:Y:S04]  /*604e0*/  STL.64 [R1+0x608], R6 ;  /* 0x0006080601007387 */ /* 0x0003e80000100a00 */
[----:B-1----:R-:W4:Y:S04]  /*604f0*/  LDL.LU.64 R6, [R1+0x4658] ;  /* 0x0046580001067983 */ /* 0x002f280000300a00 */
[----:B------:R-:W3:Y:S01]  /*60500*/  LDL.LU.64 R4, [R1+0x4650] ;  /* 0x0046500001047983 */ /* 0x000ee20000300a00 */
[----:B------:R-:W-:Y:S01]  /*60510*/  IMAD.MOV.U32 R21, RZ, RZ, R0 ;  /* 0x000000ffff157224 */ /* 0x000fe200078e0000 */
[C---:B0-----:R-:W-:Y:S01]  /*60520*/  LOP3.LUT R0, R2.reuse, 0x7, RZ, 0xc0, !PT ;  /* 0x0000000702007812 */ /* 0x041fe200078ec0ff */
[----:B------:R-:W-:-:S04]  /*60530*/  IMAD.SHL.U32 R3, R2, 0x2, RZ ;  /* 0x0000000202037824 */ /* 0x000fc800078e00ff */
[----:B------:R-:W-:Y:S02]  /*60540*/  IMAD R0, R0, 0x110, RZ ;  /* 0x0000011000007824 */ /* 0x000fe400078e02ff */
[----:B------:R-:W-:-:S03]  /*60550*/  IMAD.SHL.U32 R2, R2, 0x80, RZ ;  /* 0x0000008002027824 */ /* 0x000fc600078e00ff */
[----:B------:R-:W-:Y:S01]  /*60560*/  LOP3.LUT R0, R0, 0x10, R3, 0x78, !PT ;  /* 0x0000001000007812 */ /* 0x000fe200078e7803 */
[----:B------:R-:W-:Y:S03]  /*60570*/  STL.64 [R1+0x4568], R26 ;  /* 0x0045681a01007387 */ /* 0x000fe60000100a00 */
[----:B------:R-:W-:Y:S01]  /*60580*/  LOP3.LUT R0, R0, 0x800, R2, 0xf8, !PT ;  /* 0x0000080000007812 */ /* 0x000fe200078ef802 */
[----:B------:R0:W-:Y:S03]  /*60590*/  STL.64 [R1+0x4560], R24 ;  /* 0x0045601801007387 */ /* 0x0001e60000100a00 */
[----:B------:R-:W-:Y:S01]  /*605a0*/  LOP3.LUT R0, R0, 0x60, RZ, 0x3c, !PT ;  /* 0x0000006000007812 */ /* 0x000fe200078e3cff */
[----:B0-----:R-:W2:Y:S01]  /*605b0*/  LDL.64 R24, [R1+0x180] ;  /* 0x0001800001187983 */ /* 0x001ea20000100a00 */
[----:B---3--:R-:W-:Y:S03]  /*605c0*/  HMMA.16816.F32 R12, R8, R4, R12 ;  /* 0x00000004080c723c */ /* 0x008fe6000000180c */
[----:B----4-:R-:W-:-:S15]  /*605d0*/  STL.64 [R1+0x4590], R6 ;  /* 0x0045900601007387 */ /* 0x010fde0000100a00 */
[----:B------:R-:W-:-:S05]  /*605e0*/  NOP ;  /* 0x0000000000007918 */ /* 0x000fca0000000000 */
[----:B------:R-:W-:Y:S04]  /*605f0*/  STL.64 [R1+0x610], R12 ;  /* 0x0006100c01007387 */ /* 0x000fe80000100a00 */
[----:B------:R-:W-:Y:S04]  /*60600*/  STL.64 [R1+0x618], R14 ;  /* 0x0006180e01007387 */ /* 0x000fe80000100a00 */
[----:B------:R-:W0:Y:S01]  /*60610*/  LDSM.16.MT88.4 R12, [R0+UR4+0x12000] ;  /* 0x01200004000c783b */ /* 0x000e220008004200 */
[C---:B--2---:R-:W-:Y:S03]  /*60620*/  HMMA.16816.F32 R20, R8.reuse, R20, R16 ;  /* 0x000000140814723c */ /* 0x044fe60000001810 */
[----:B------:R1:W-:Y:S04]  /*60630*/  STL.64 [R1+0x4588], R4 ;  /* 0x0045880401007387 */ /* 0x0003e80000100a00 */
[----:B-1----:R-:W2:Y:S04]  /*60640*/  LDL.LU R4, [R1+0xb40] ;  /* 0x000b400001047983 */ /* 0x002ea80000300800 */
[----:B------:R-:W2:Y:S04]  /*60650*/  LDL.LU R5, [R1+0xb44] ;  /* 0x000b440001057983 */ /* 0x000ea80000300800 */
[----:B------:R-:W2:Y:S04]  /*60660*/  LDL.LU R6, [R1+0xb48] ;  /* 0x000b480001067983 */ /* 0x000ea80000300800 */
[----:B------:R-:W2:Y:S04]  /*60670*/  LDL.LU R7, [R1+0xb4c] ;  /* 0x000b4c0001077983 */ /* 0x000ea80000300800 */
[----:B0-----:R-:W-:Y:S04]  /*60680*/  STL.64 [R1+0x43d0], R14 ;  /* 0x0043d00e01007387 */ /* 0x001fe80000100a00 */
[----:B------:R0:W-:Y:S04]  /*60690*/  STL.64 [R1+0x43c8], R12 ;  /* 0x0043c80c01007387 */ /* 0x0001e80000100a00 */
[----:B0-----:R-:W3:Y:S04]  /*606a0*/  LDL.64 R12, [R1+0x190] ;  /* 0x00019000010c7983 */ /* 0x001ee80000100a00 */
[----:B------:R-:W4:Y:S04]  /*606b0*/  LDL.LU.64 R18, [R1+0x4648] ;  /* 0x0046480001127983 */ /* 0x000f280000300a00 */
[----:B------:R-:W4:Y:S04]  /*606c0*/  LDL.LU.64 R16, [R1+0x4640] ;  /* 0x0046400001107983 */ /* 0x000f280000300a00 */
[----:B------:R0:W-:Y:S04]  /*606d0*/  STL.64 [R1+0x640], R20 ;  /* 0x0006401401007387 */ /* 0x0001e80000100a00 */
[----:B------:R-:W-:Y:S04]  /*606e0*/  STL.64 [R1+0x648], R22 ;  /* 0x0006481601007387 */ /* 0x000fe80000100a00 */
[----:B0-----:R-:W4:Y:S02]  /*606f0*/  LDL.LU.64 R20, [R1+0x4638] ;  /* 0x0046380001147983 */ /* 0x001f240000300a00 */
[----:B----4-:R-:W-:Y:S06]  /*60700*/  HMMA.16816.F32 R16, R8, R20, R16 ;  /* 0x000000140810723c */ /* 0x010fec0000001810 */
[----:B------:R-:W-:-:S02]  /*60710*/  IMAD.MOV.U32 R29, RZ, RZ, R20 ;  /* 0x000000ffff1d7224 */ /* 0x000fc400078e0014 */
[----:B------:R-:W-:-:S15]  /*60720*/  IMAD.MOV.U32 R28, RZ, RZ, R21 ;  /* 0x000000ffff1c7224 */ /* 0x000fde00078e0015 */
[----:B------:R-:W-:Y:S04]  /*60730*/  STL.64 [R1+0x650], R16 ;  /* 0x0006501001007387 */ /* 0x000fe80000100a00 */
[----:B------:R0:W-:Y:S04]  /*60740*/  STL.64 [R1+0x658], R18 ;  /* 0x0006581201007387 */ /* 0x0001e80000100a00 */
[----:B0-----:R-:W4:Y:S04]  /*60750*/  LDL.LU.64 R18, [R1+0x4630] ;  /* 0x0046300001127983 */ /* 0x001f280000300a00 */
[----:B------:R-:W4:Y:S04]  /*60760*/  LDL.LU.64 R16, [R1+0x4628] ;  /* 0x0046280001107983 */ /* 0x000f280000300a00 */
[----:B------:R-:W3:Y:S04]  /*60770*/  LDL.LU.64 R22, [R1+0x4620] ;  /* 0x0046200001167983 */ /* 0x000ee80000300a00 */
[----:B------:R-:W3:Y:S04]  /*60780*/  LDL.LU.64 R20, [R1+0x4618] ;  /* 0x0046180001147983 */ /* 0x000ee80000300a00 */
[----:B------:R-:W-:Y:S04]  /*60790*/  STL [R1+0x4518], R28 ;  /* 0x0045181c01007387 */ /* 0x000fe80000100800 */
[----:B------:R-:W-:Y:S01]  /*607a0*/  STL [R1+0x4514], R29 ;  /* 0x0045141d01007387 */ /* 0x000fe20000100800 */
[----:B---3--:R-:W-:-:S15]  /*607b0*/  HMMA.16816.F32 R20, R8, R12, R20 ;  /* 0x0000000c0814723c */ /* 0x008fde0000001814 */
[----:B------:R-:W-:-:S08]  /*607c0*/  NOP ;  /* 0x0000000000007918 */ /* 0x000fd00000000000 */
[----:B------:R0:W-:Y:S04]  /*607d0*/  STL.64 [R1+0x660], R20 ;  /* 0x0006601401007387 */ /* 0x0001e80000100a00 */
[----:B------:R-:W-:Y:S04]  /*607e0*/  STL.64 [R1+0x668], R22 ;  /* 0x0006681601007387 */ /* 0x000fe80000100a00 */
[----:B0-----:R-:W4:Y:S01]  /*607f0*/  LDL.LU.64 R20, [R1+0x4610] ;  /* 0x0046100001147983 */ /* 0x001f220000300a00 */
[----:B--2---:R-:W-:Y:S01]  /*60800*/  HMMA.16816.F32 R4, R8, R24, R4 ;  /* 0x000000180804723c */ /* 0x004fe20000001804 */
[----:B------:R-:W-:Y:S01]  /*60810*/  MOV R2, R13 ;  /* 0x0000000d00027202 */ /* 0x000fe20000000f00 */
[----:B------:R-:W-:-:S04]  /*60820*/  IMAD.MOV.U32 R0, RZ, RZ, R12 ;  /* 0x000000ffff007224 */ /* 0x000fc800078e000c */
[----:B------:R-:W-:Y:S04]  /*60830*/  STL [R1+0x4520], R2 ;  /* 0x0045200201007387 */ /* 0x000fe80000100800 */
[----:B------:R-:W-:-:S13]  /*60840*/  STL [R1+0x451c], R0 ;  /* 0x00451c0001007387 */ /* 0x000fda0000100800 */
[----:B------:R-:W-:Y:S04]  /*60850*/  STL.64 [R1+0x670], R4 ;  /* 0x0006700401007387 */ /* 0x000fe80000100a00 */
[----:B------:R4:W-:Y:S01]  /*60860*/  STL.64 [R1+0x678], R6 ;  /* 0x0006780601007387 */ /* 0x0009e20000100a00 */
[----:B------:R-:W-:Y:S02]  /*60870*/  IMAD.MOV.U32 R3, RZ, RZ, R25 ;  /* 0x000000ffff037224 */ /* 0x000fe400078e0019 */
[----:B------:R-:W-:-:S03]  /*60880*/  IMAD.MOV.U32 R29, RZ, RZ, R24 ;  /* 0x000000ffff1d7224 */ /* 0x000fc600078e0018 */
[----:B------:R-:W-:Y:S04]  /*60890*/  STL [R1+0x4528], R3 ;  /* 0x0045280301007387 */ /* 0x000fe80000100800 */
[----:B------:R-:W-:Y:S01]  /*608a0*/  STL [R1+0x4524], R29 ;  /* 0x0045241d01007387 */ /* 0x000fe20000100800 */
[----:B----4-:R-:W-:-:S15]  /*608b0*/  HMMA.16816.F32 R4, R8, R20, R16 ;  /* 0x000000140804723c */ /* 0x010fde0000001810 */
        /* <DEDUP_REMOVED lines=15> */
[----:B0-----:R-:W4:Y:S04]  /*609b0*/  LDL R24, [R1+0x160] ;  /* 0x0001600001187983 */ /* 0x001f280000100800 */
[----:B------:R-:W4:Y:S04]  /*609c0*/  LDL R25, [R1+0x164] ;  /* 0x0001640001197983 */ /* 0x000f280000100800 */
        /* <DEDUP_REMOVED lines=8> */
[----:B0-----:R-:W2:Y:S04]  /*60a50*/  LDL.LU R16, [R1+0xb10] ;  /* 0x000b100001107983 */ /* 0x001ea80000300800 */
[----:B------:R-:W2:Y:S04]  /*60a60*/  LDL.LU R17, [R1+0xb14] ;  /* 0x000b140001117983 */ /* 0x000ea80000300800 */
[----:B------:R-:W3:Y:S04]  /*60a70*/  LDL.LU R18, [R1+0xb18] ;  /* 0x000b180001127983 */ /* 0x000ee80000300800 */
[----:B------:R-:W3:Y:S04]  /*60a80*/  LDL.LU R19, [R1+0xb1c] ;  /* 0x000b1c0001137983 */ /* 0x000ee80000300800 */
[----:B---3--:R-:W-:Y:S04]  /*60a90*/  STL.64 [R1+0x4608], R18 ;  /* 0x0046081201007387 */ /* 0x008fe80000100a00 */
[----:B--2---:R0:W-:Y:S04]  /*60aa0*/  STL.64 [R1+0x4600], R16 ;  /* 0x0046001001007387 */ /* 0x0041e80000100a00 */
[----:B0-----:R-:W4:Y:S04]  /*60ab0*/  LDL.LU R16, [R1+0xb20] ;  /* 0x000b200001107983 */ /* 0x001f280000300800 */
[----:B------:R-:W4:Y:S04]  /*60ac0*/  LDL.LU R17, [R1+0xb24] ;  /* 0x000b240001117983 */ /* 0x000f280000300800 */
[----:B------:R-:W4:Y:S04]  /*60ad0*/  LDL.LU R18, [R1+0xb28] ;  /* 0x000b280001127983 */ /* 0x000f280000300800 */
[----:B------:R-:W4:Y:S04]  /*60ae0*/  LDL.LU R19, [R1+0xb2c] ;  /* 0x000b2c0001137983 */ /* 0x000f280000300800 */
[----:B------:R-:W2:Y:S04]  /*60af0*/  LDL.64 R4, [R1+0x110] ;  /* 0x0001100001047983 */ /* 0x000ea80000100a00 */
[----:B--2---:R0:W-:Y:S04]  /*60b00*/  STL.64 [R1+0x45b8], R4 ;  /* 0x0045b80401007387 */ /* 0x0041e80000100a00 */
[----:B0-----:R-:W2:Y:S04]  /*60b10*/  LDL.LU R4, [R1+0xae0] ;  /* 0x000ae00001047983 */ /* 0x001ea80000300800 */
[----:B------:R-:W2:Y:S04]  /*60b20*/  LDL.LU R5, [R1+0xae4] ;  /* 0x000ae40001057983 */ /* 0x000ea80000300800 */
[----:B------:R-:W3:Y:S04]  /*60b30*/  LDL.LU R6, [R1+0xae8] ;  /* 0x000ae80001067983 */ /* 0x000ee80000300800 */
[----:B------:R-:W3:Y:S01]  /*60b40*/  LDL.LU R7, [R1+0xaec] ;  /* 0x000aec0001077983 */ /* 0x000ee20000300800 */
[----:B----4-:R-:W-:Y:S03]  /*60b50*/  HMMA.16816.F32 R24, R8, R24, R16 ;  /* 0x000000180818723c */ /* 0x010fe60000001810 */
        /* <DEDUP_REMOVED lines=8> */
[----:B---3--:R-:W-:Y:S04]  /*60be0*/  STL.64 [R1+0x45e8], R6 ;  /* 0x0045e80601007387 */ /* 0x008fe80000100a00 */
[----:B--2---:R0:W-:Y:S04]  /*60bf0*/  STL.64 [R1+0x45e0], R4 ;  /* 0x0045e00401007387 */ /* 0x0041e80000100a00 */
[----:B0-----:R-:W2:Y:S04]  /*60c00*/  LDL.LU R4, [R1+0xb00] ;  /* 0x000b000001047983 */ /* 0x001ea80000300800 */
[----:B------:R-:W2:Y:S04]  /*60c10*/  LDL.LU R5, [R1+0xb04] ;  /* 0x000b040001057983 */ /* 0x000ea80000300800 */
[----:B------:R-:W2:Y:S04]  /*60c20*/  LDL.LU R6, [R1+0xb08] ;  /* 0x000b080001067983 */ /* 0x000ea80000300800 */
[----:B------:R-:W2:Y:S04]  /*60c30*/  LDL.LU R7, [R1+0xb0c] ;  /* 0x000b0c0001077983 */ /* 0x000ea80000300800 */
[----:B------:R-:W3:Y:S04]  /*60c40*/  LDL.64 R20, [R1+0x100] ;  /* 0x0001000001147983 */ /* 0x000ee80000100a00 */
[----:B------:R-:W4:Y:S04]  /*60c50*/  LDL.LU R12, [R1+0xab0] ;  /* 0x000ab000010c7983 */ /* 0x000f280000300800 */
[----:B------:R-:W4:Y:S04]  /*60c60*/  LDL.LU R13, [R1+0xab4] ;  /* 0x000ab400010d7983 */ /* 0x000f280000300800 */
[----:B------:R-:W4:Y:S04]  /*60c70*/  LDL.LU R14, [R1+0xab8] ;  /* 0x000ab800010e7983 */ /* 0x000f280000300800 */
[----:B------:R-:W4:Y:S04]  /*60c80*/  LDL.LU R15, [R1+0xabc] ;  /* 0x000abc00010f7983 */ /* 0x000f280000300800 */
[----:B------:R-:W-:Y:S04]  /*60c90*/  STL [R1+0x4530], R28 ;  /* 0x0045301c01007387 */ /* 0x000fe80000100800 */
[----:B------:R-:W-:Y:S04]  /*60ca0*/  STL [R1+0x452c], R0 ;  /* 0x00452c0001007387 */ /* 0x000fe80000100800 */
[----:B------:R-:W2:Y:S04]  /*60cb0*/  LDL.LU.64 R18, [R1+0x4608] ;  /* 0x0046080001127983 */ /* 0x000ea80000300a00 */
[----:B------:R-:W2:Y:S04]  /*60cc0*/  LDL.LU.64 R16, [R1+0x4600] ;  /* 0x0046000001107983 */ /* 0x000ea80000300a00 */
[----:B------:R0:W-:Y:S04]  /*60cd0*/  STL.64 [R1+0x690], R24 ;  /* 0x0006901801007387 */ /* 0x0001e80000100a00 */
[----:B------:R-:W-:Y:S04]  /*60ce0*/  STL.64 [R1+0x698], R26 ;  /* 0x0006981a01007387 */ /* 0x000fe80000100a00 */
[----:B0-----:R-:W2:Y:S02]  /*60cf0*/  LDL.LU.64 R24, [R1+0x45f8] ;  /* 0x0045f80001187983 */ /* 0x001ea40000300a00 */
[----:B--2---:R-:W-:-:S15]  /*60d00*/  HMMA.16816.F32 R16, R8, R24, R16 ;  /* 0x000000180810723c */ /* 0x004fde0000001810 */
[----:B------:R-:W-:-:S08]  /*60d10*/  NOP ;  /* 0x0000000000007918 */ /* 0x000fd00000000000 */
[----:B------:R0:W-:Y:S04]  /*60d20*/  STL.64 [R1+0x6a0], R16 ;  /* 0x0006a01001007387 */ /* 0x0001e80000100a00 */
[----:B------:R-:W-:Y:S04]  /*60d30*/  STL.64 [R1+0x6a8], R18 ;  /* 0x0006a81201007387 */ /* 0x000fe80000100a00 */
[----:B0-----:R-:W2:Y:S01]  /*60d40*/  LDL.LU.64 R16, [R1+0x45f0] ;  /* 0x0045f00001107983 */ /* 0x001ea20000300a00 */
[----:B------:R-:W-:Y:S02]  /*60d50*/  IMAD.MOV.U32 R29, RZ, RZ, R24 ;  /* 0x000000ffff1d7224 */ /* 0x000fe400078e0018 */
[----:B------:R-:W-:Y:S01]  /*60d60*/  IMAD.MOV.U32 R2, RZ, RZ, R25 ;  /* 0x000000ffff027224 */ /* 0x000fe200078e0019 */
[----:B------:R-:W4:Y:S04]  /*60d70*/  LDL.LU R24, [R1+0x740] ;  /* 0x0007400001187983 */ /* 0x000f280000300800 */
[----:B------:R-:W4:Y:S04]  /*60d80*/  LDL.LU R25, [R1+0x744] ;  /* 0x0007440001197983 */ /* 0x000f280000300800 */
[----:B------:R-:W4:Y:S04]  /*60d90*/  LDL.LU R26, [R1+0x748] ;  /* 0x00074800011a7983 */ /* 0x000f280000300800 */
[----:B------:R-:W4:Y:S04]  /*60da0*/  LDL.LU R27, [R1+0x74c] ;  /* 0x00074c00011b7983 */ /* 0x000f280000300800 */
[----:B------:R-:W-:Y:S04]  /*60db0*/  STL [R1+0x4538], R2 ;  /* 0x0045380201007387 */ /* 0x000fe80000100800 */
[----:B------:R-:W-:Y:S01]  /*60dc0*/  STL [R1+0x4534], R29 ;  /* 0x0045341d01007387 */ /* 0x000fe20000100800 */
[----:B--2---:R-:W-:Y:S06]  /*60dd0*/  HMMA.16816.F32 R4, R8, R16, R4 ;  /* 0x000000100804723c */ /* 0x004fec0000001804 */
[----:B------:R-:W-:-:S02]  /*60de0*/  IMAD.MOV.U32 R0, RZ, RZ, R16 ;  /* 0x000000ffff007224 */ /* 0x000fc400078e0010 */
[----:B------:R-:W-:-:S15]  /*60df0*/  IMAD.MOV.U32 R3, RZ, RZ, R17 ;  /* 0x000000ffff037224 */ /* 0x000fde00078e0011 */
[----:B------:R-:W-:Y:S04]  /*60e00*/  STL.64 [R1+0x6b0], R4 ;  /* 0x0006b00401007387 */ /* 0x000fe80000100a00 */
[----:B------:R0:W-:Y:S04]  /*60e10*/  STL.64 [R1+0x6b8], R6 ;  /* 0x0006b80601007387 */ /* 0x0001e80000100a00 */
[----:B0-----:R-:W2:Y:S04]  /*60e20*/  LDL.LU.64 R6, [R1+0x45e8] ;  /* 0x0045e80001067983 */ /* 0x001ea80000300a00 */
[----:B------:R-:W2:Y:S04]  /*60e30*/  LDL.LU.64 R4, [R1+0x45e0] ;  /* 0x0045e00001047983 */ /* 0x000ea80000300a00 */
[----:B------:R-:W2:Y:S04]  /*60e40*/  LDL.LU.64 R16, [R1+0x45d8] ;  /* 0x0045d80001107983 */ /* 0x000ea80000300a00 */
        /* <DEDUP_REMOVED lines=13> */
[----:B------:R-:W-:Y:S01]  /*60f20*/  MOV R0, R16 ;  /* 0x0000001000007202 */ /* 0x000fe20000000f00 */
[----:B------:R-:W-:-:S15]  /*60f30*/  IMAD.MOV.U32 R2, RZ, RZ, R17 ;  /* 0x000000ffff027224 */ /* 0x000fde00078e0011 */
[----:B------:R-:W-:-:S01]  /*60f40*/  NOP ;  /* 0x0000000000007918 */ /* 0x000fc20000000000 */
[----:B------:R0:W-:Y:S04]  /*60f50*/  STL.64 [R1+0x6d0], R4 ;  /* 0x0006d00401007387 */ /* 0x0001e80000100a00 */
[----:B------:R-:W-:Y:S04]  /*60f60*/  STL.64 [R1+0x6d8], R6 ;  /* 0x0006d80601007387 */ /* 0x000fe80000100a00 */
[----:B0-----:R-:W2:Y:S04]  /*60f70*/  LDL.LU.64 R4, [R1+0x45b8] ;  /* 0x0045b80001047983 */ /* 0x001ea80000300a00 */
[----:B------:R-:W2:Y:S04]  /*60f80*/  LDL.LU.64 R18, [R1+0x45b0] ;  /* 0x0045b00001127983 */ /* 0x000ea80000300a00 */
[----:B------:R-:W2:Y:S04]  /*60f90*/  LDL.LU.64 R16, [R1+0x45a8] ;  /* 0x0045a80001107983 */ /* 0x000ea80000300a00 */
[----:B------:R-:W-:Y:S01]  /*60fa0*/  STL [R1+0x454c], R0 ;  /* 0x00454c0001007387 */ /* 0x000fe20000100800 */
[----:B--2---:R-:W-:-:S15]  /*60fb0*/  HMMA.16816.F32 R16, R8, R4, R16 ;  /* 0x000000040810723c */ /* 0x004fde0000001810 */
[----:B------:R-:W-:-:S08]  /*60fc0*/  NOP ;  /* 0x0000000000007918 */ /* 0x000fd00000000000 */
[----:B------:R-:W-:Y:S04]  /*60fd0*/  STL.64 [R1+0x6e0], R16 ;  /* 0x0006e01001007387 */ /* 0x000fe80000100a00 */
[----:B------:R0:W-:Y:S04]  /*60fe0*/  STL.64 [R1+0x6e8], R18 ;  /* 0x0006e81201007387 */ /* 0x0001e80000100a00 */
[----:B0-----:R-:W2:Y:S04]  /*60ff0*/  LDL.LU.64 R18, [R1+0x45a0] ;  /* 0x0045a00001127983 */ /* 0x001ea80000300a00 */
[----:B------:R-:W2:Y:S01]  /*61000*/  LDL.LU.64 R16, [R1+0x4598] ;  /* 0x0045980001107983 */ /* 0x000ea20000300a00 */
[----:B------:R-:W-:-:S02]  /*61010*/  IMAD.MOV.U32 R29, RZ, RZ, R4 ;  /* 0x000000ffff1d7224 */ /* 0x000fc400078e0004 */
[----:B------:R-:W-:Y:S01]  /*61020*/  IMAD.MOV.U32 R3, RZ, RZ, R5 ;  /* 0x000000ffff037224 */ /* 0x000fe200078e0005 */
[----:B------:R-:W4:Y:S04]  /*61030*/  LDL.LU.64 R6, [R1+0x4590] ;  /* 0x0045900001067983 */ /* 0x000f280000300a00 */
[----:B------:R-:W4:Y:S01]  /*61040*/  LDL.LU.64 R4, [R1+0x4588] ;  /* 0x0045880001047983 */ /* 0x000f220000300a00 */
[----:B---3--:R-:W-:Y:S02]  /*61050*/  IMAD.MOV.U32 R0, RZ, RZ, R20 ;  /* 0x000000ffff007224 */ /* 0x008fe400078e0014 */
[----:B------:R-:W-:Y:S01]  /*61060*/  IMAD.MOV.U32 R28, RZ, RZ, R21 ;  /* 0x000000ffff1c7224 */ /* 0x000fe200078e0015 */
[----:B--2---:R-:W-:-:S15]  /*61070*/  HMMA.16816.F32 R16, R8, R20, R16 ;  /* 0x000000140810723c */ /* 0x004fde0000001810 */
[----:B------:R-:W-:-:S08]  /*61080*/  NOP ;  /* 0x0000000000007918 */ /* 0x000fd00000000000 */
[----:B------:R0:W-:Y:S04]  /*61090*/  STL.64 [R1+0x6f0], R16 ;  /* 0x0006f01001007387 */ /* 0x0001e80000100a00 */
[----:B------:R-:W-:Y:S04]  /*610a0*/  STL.64 [R1+0x6f8], R18 ;  /* 0x0006f81201007387 */ /* 0x000fe80000100a00 */
[----:B0-----:R-:W2:Y:S04]  /*610b0*/  LDL.LU.64 R16, [R1+0x4580] ;  /* 0x0045800001107983 */ /* 0x001ea80000300a00 */
[----:B------:R-:W3:Y:S04]  /*610c0*/  LDL.LU.64 R22, [R1+0x4578] ;  /* 0x0045780001167983 */ /* 0x000ee80000300a00 */
[----:B------:R-:W4:Y:S02]  /*610d0*/  LDL.LU.64 R20, [R1+0x4570] ;  /* 0x0045700001147983 */ /* 0x000f240000300a00 */
[C---:B----4-:R-:W-:Y:S06]  /*610e0*/  HMMA.16816.F32 R12, R8.reuse, R20, R12 ;  /* 0x00000014080c723c */ /* 0x050fec000000180c */
[----:B--2---:R-:W-:Y:S01]  /*610f0*/  HMMA.16816.F32 R8, R8, R16, R24 ;  /* 0x000000100808723c */ /* 0x004fe20000001818 */
[----:B---3--:R-:W-:Y:S04]  /*61100*/  STL.64 [R1+0x43f0], R22 ;  /* 0x0043f01601007387 */ /* 0x008fe80000100a00 */
[----:B------:R0:W-:-:S12]  /*61110*/  STL.64 [R1+0x43e8], R20 ;  /* 0x0043e81401007387 */ /* 0x0001d80000100a00 */
[----:B------:R-:W-:Y:S04]  /*61120*/  STL.64 [R1+0x710], R12 ;  /* 0x0007100c01007387 */ /* 0x000fe80000100a00 */
[----:B------:R-:W-:Y:S04]  /*61130*/  STL.64 [R1+0x718], R14 ;  /* 0x0007180e01007387 */ /* 0x000fe80000100a00 */
[----:B0-----:R-:W2:Y:S04]  /*61140*/  LDL.LU R20, [R1+0x730] ;  /* 0x0007300001147983 */ /* 0x001ea80000300800 */
[----:B------:R-:W2:Y:S04]  /*61150*/  LDL.LU R21, [R1+0x734] ;  /* 0x0007340001157983 */ /* 0x000ea80000300800 */
[----:B------:R-:W2:Y:S04]  /*61160*/  LDL.LU R22, [R1+0x738] ;  /* 0x0007380001167983 */ /* 0x000ea80000300800 */
[----:B------:R-:W2:Y:S04]  /*61170*/  LDL.LU R23, [R1+0x73c] ;  /* 0x00073c0001177983 */ /* 0x000ea80000300800 */
[----:B------:R-:W3:Y:S04]  /*61180*/  LDL.LU.64 R26, [R1+0x4568] ;  /* 0x00456800011a7983 */ /* 0x000ee80000300a00 */
[----:B------:R-:W4:Y:S04]  /*61190*/  LDL.LU.64 R24, [R1+0x4560] ;  /* 0x0045600001187983 */ /* 0x000f280000300a00 */
[----:B------:R-:W4:Y:S04]  /*611a0*/  LDL.LU.64 R18, [R1+0x4558] ;  /* 0x0045580001127983 */ /* 0x000f280000300a00 */
[----:B------:R-:W4:Y:S04]  /*611b0*/  LDL.LU.64 R16, [R1+0x4550] ;  /* 0x0045500001107983 */ /* 0x000f280000300a00 */
[----:B------:R0:W-:Y:S04]  /*611c0*/  STL.64 [R1+0x700], R8 ;  /* 0x0007000801007387 */ /* 0x0001e80000100a00 */
[----:B------:R1:W-:Y:S04]  /*611d0*/  STL.64 [R1+0x708], R10 ;  /* 0x0007080a01007387 */ /* 0x0003e80000100a00 */
[----:B0-----:R-:W4:Y:S04]  /*611e0*/  LDL.LU R8, [R1+0x720] ;  /* 0x0007200001087983 */ /* 0x001f280000300800 */
[----:B------:R-:W4:Y:S04]  /*611f0*/  LDL.LU R9, [R1+0x724] ;  /* 0x0007240001097983 */ /* 0x000f280000300800 */
[----:B-1----:R-:W4:Y:S04]  /*61200*/  LDL.LU R10, [R1+0x728] ;  /* 0x00072800010a7983 */ /* 0x002f280000300800 */
[----:B------:R-:W4:Y:S01]  /*61210*/  LDL.LU R11, [R1+0x72c] ;  /* 0x00072c00010b7983 */ /* 0x000f220000300800 */
[----:B------:R-:W0:Y:S02]  /*61220*/  S2R R14, SR_TID.X ;  /* 0x00000000000e7919 */ /* 0x000e240000002100 */
        /* <DEDUP_REMOVED lines=10> */
[----:B------:R2:W-:Y:S02]  /*612d0*/  STL.64 [R1+0x728], R10 ;  /* 0x0007280a01007387 */ /* 0x0005e40000100a00 */
[----:B--2---:R-:W-:Y:S02]  /*612e0*/  HMMA.16816.F32 R8, R16, R4, R20 ;  /* 0x000000041008723c */ /* 0x004fe40000001814 */
[----:B---3--:R-:W-:Y:S04]  /*612f0*/  STL.64 [R1+0x43e0], R26 ;  /* 0x0043e01a01007387 */ /* 0x008fe80000100a00 */
[----:B------:R-:W-:Y:S04]  /*61300*/  STL.64 [R1+0x43d8], R24 ;  /* 0x0043d81801007387 */ /* 0x000fe80000100a00 */
[----:B------:R-:W-:Y:S04]  /*61310*/  STL.64 [R1+0x4400], R6 ;  /* 0x0044000601007387 */ /* 0x000fe80000100a00 */
[----:B------:R-:W-:Y:S09]  /*61320*/  STL.64 [R1+0x43f8], R4 ;  /* 0x0043f80401007387 */ /* 0x000ff20000100a00 */
[----:B------:R-:W-:Y:S04]  /*61330*/  STL.64 [R1+0x730], R8 ;  /* 0x0007300801007387 */ /* 0x000fe80000100a00 */
[----:B------:R-:W-:Y:S04]  /*61340*/  STL.64 [R1+0x738], R10 ;  /* 0x0007380a01007387 */ /* 0x000fe80000100a00 */
[----:B------:R-:W2:Y:S04]  /*61350*/  LDL.LU R12, [R1+0x630] ;  /* 0x00063000010c7983 */ /* 0x000ea80000300800 */
[----:B------:R-:W2:Y:S04]  /*61360*/  LDL.LU R13, [R1+0x634] ;  /* 0x00063400010d7983 */ /* 0x000ea80000300800 */
[----:B------:R0:W1:Y:S04]  /*61370*/  LDSM.16.MT88.4 R8, [R15+UR4+0x12080] ;  /* 0x012080040f08783b */ /* 0x0000680008004200 */
[----:B------:R-:W3:Y:S04]  /*61380*/  LDL.LU R14, [R1+0x638] ;  /* 0x00063800010e7983 */ /* 0x000ee80000300800 */
[----:B0-----:R-:W3:Y:S01]  /*61390*/  LDL.LU R15, [R1+0x63c] ;  /* 0x00063c00010f7983 */ /* 0x001ee20000300800 */
[----:B------:R-:W-:-:S02]  /*613a0*/  IMAD.MOV.U32 R20, RZ, RZ, R0 ;  /* 0x000000ffff147224 */ /* 0x000fc400078e0000 */
[----:B------:R-:W-:Y:S01]  /*613b0*/  IMAD.MOV.U32 R21, RZ, RZ, R28 ;  /* 0x000000ffff157224 */ /* 0x000fe200078e001c */
[----:B---3--:R-:W-:Y:S04]  /*613c0*/  STL.64 [R1+0x4410], R14 ;  /* 0x0044100e01007387 */ /* 0x008fe80000100a00 */
[----:B--2---:R0:W-:Y:S04]  /*613d0*/  STL.64 [R1+0x4408], R12 ;  /* 0x0044080c01007387 */ /* 0x0041e80000100a00 */
[----:B------:R-:W2:Y:S04]  /*613e0*/  LDL.LU R0, [R1+0x454c] ;  /* 0x00454c0001007983 */ /* 0x000ea80000300800 */
[----:B------:R-:W3:Y:S04]  /*613f0*/  LDL.LU R28, [R1+0x4548] ;  /* 0x00454800011c7983 */ /* 0x000ee80000300800 */
[----:B------:R4:W-:Y:S04]  /*61400*/  STL.64 [R1+0x4418], R20 ;  /* 0x0044181401007387 */ /* 0x0009e80000100a00 */
[----:B------:R-:W4:Y:S04]  /*61410*/  LDL.LU R4, [R1+0x8e0] ;  /* 0x0008e00001047983 */ /* 0x000f280000300800 */
[----:B------:R-:W4:Y:S04]  /*61420*/  LDL.LU R5, [R1+0x8e4] ;  /* 0x0008e40001057983 */ /* 0x000f280000300800 */
[----:B------:R-:W2:Y:S04]  /*61430*/  LDL.LU R6, [R1+0x8e8] ;  /* 0x0008e80001067983 */ /* 0x000ea80000300800 */
[----:B------:R-:W2:Y:S01]  /*61440*/  LDL.LU R7, [R1+0x8ec] ;  /* 0x0008ec0001077983 */ /* 0x000ea20000300800 */
[----:B0-----:R-:W-:Y:S01]  /*61450*/  IMAD.MOV.U32 R12, RZ, RZ, R29 ;  /* 0x000000ffff0c7224 */ /* 0x001fe200078e001d */
[----:B------:R-:W-:-:S02]  /*61460*/  MOV R13, R3 ;  /* 0x00000003000d7202 */ /* 0x000fc40000000f00 */
[----:B--2---:R-:W-:Y:S04]  /*61470*/  STL.64 [R1+0x4428], R6 ;  /* 0x0044280601007387 */ /* 0x004fe80000100a00 */
[----:B----4-:R0:W-:Y:S04]  /*61480*/  STL.64 [R1+0x4420], R4 ;  /* 0x0044200401007387 */ /* 0x0101e80000100a00 */
[----:B------:R-:W2:Y:S04]  /*61490*/  LDL.LU R29, [R1+0x4544] ;  /* 0x00454400011d7983 */ /* 0x000ea80000300800 */
[----:B------:R-:W4:Y:S04]  /*614a0*/  LDL.LU R3, [R1+0x4540] ;  /* 0x0045400001037983 */ /* 0x000f280000300800 */
[----:B------:R1:W-:Y:S04]  /*614b0*/  STL.64 [R1+0x4430], R12 ;  /* 0x0044300c01007387 */ /* 0x0003e80000100a00 */
[----:B------:R-:W3:Y:S04]  /*614c0*/  LDL.LU R20, [R1+0x8f0] ;  /* 0x0008f00001147983 */ /* 0x000ee80000300800 */
[----:B------:R-:W3:Y:S04]  /*614d0*/  LDL.LU R21, [R1+0x8f4] ;  /* 0x0008f40001157983 */ /* 0x000ee80000300800 */
[----:B------:R-:W2:Y:S04]  /*614e0*/  LDL.LU R22, [R1+0x8f8] ;  /* 0x0008f80001167983 */ /* 0x000ea80000300800 */
[----:B------:R-:W2:Y:S01]  /*614f0*/  LDL.LU R23, [R1+0x8fc] ;  /* 0x0008fc0001177983 */ /* 0x000ea20000300800 */
[----:B0-----:R-:W-:-:S02]  /*61500*/  IMAD.MOV.U32 R4, RZ, RZ, R0 ;  /* 0x000000ffff047224 */ /* 0x001fc400078e0000 */
[----:B------:R-:W-:Y:S01]  /*61510*/  IMAD.MOV.U32 R5, RZ, RZ, R2 ;  /* 0x000000ffff057224 */ /* 0x000fe200078e0002 */
[----:B--2---:R-:W-:Y:S04]  /*61520*/  STL.64 [R1+0x4440], R22 ;  /* 0x0044401601007387 */ /* 0x004fe80000100a00 */
[----:B---3--:R0:W-:Y:S04]  /*61530*/  STL.64 [R1+0x4438], R20 ;  /* 0x0044381401007387 */ /* 0x0081e80000100a00 */
[----:B------:R-:W2:Y:S04]  /*61540*/  LDL.LU R0, [R1+0x453c] ;  /* 0x00453c0001007983 */ /* 0x000ea80000300800 */
[----:B------:R-:W3:Y:S04]  /*61550*/  LDL.LU R2, [R1+0x4538] ;  /* 0x0045380001027983 */ /* 0x000ee80000300800 */
[----:B------:R-:W-:Y:S04]  /*61560*/  STL.64 [R1+0x4448], R4 ;  /* 0x0044480401007387 */ /* 0x000fe80000100a00 */
[----:B-1----:R-:W4:Y:S04]  /*61570*/  LDL.LU R12, [R1+0x7d0] ;  /* 0x0007d000010c7983 */ /* 0x002f280000300800 */
[----:B------:R-:W4:Y:S04]  /*61580*/  LDL.LU R13, [R1+0x7d4] ;  /* 0x0007d400010d7983 */ /* 0x000f280000300800 */
[----:B------:R-:W2:Y:S04]  /*61590*/  LDL.LU R14, [R1+0x7d8] ;  /* 0x0007d800010e7983 */ /* 0x000ea80000300800 */
[----:B------:R-:W2:Y:S01]  /*615a0*/  LDL.LU R15, [R1+0x7dc] ;  /* 0x0007dc00010f7983 */ /* 0x000ea20000300800 */
[----:B0-----:R-:W-:-:S02]  /*615b0*/  IMAD.MOV.U32 R20, RZ, RZ, R29 ;  /* 0x000000ffff147224 */ /* 0x001fc400078e001d */
[----:B------:R-:W-:Y:S01]  /*615c0*/  IMAD.MOV.U32 R21, RZ, RZ, R28 ;  /* 0x000000ffff157224 */ /* 0x000fe200078e001c */
[----:B--2---:R-:W-:Y:S04]  /*615d0*/  STL.64 [R1+0x4458], R14 ;  /* 0x0044580e01007387 */ /* 0x004fe80000100a00 */
[----:B----4-:R0:W-:Y:S04]  /*615e0*/  STL.64 [R1+0x4450], R12 ;  /* 0x0044500c01007387 */ /* 0x0101e80000100a00 */
[----:B------:R-:W2:Y:S04]  /*615f0*/  LDL.LU R29, [R1+0x4534] ;  /* 0x00453400011d7983 */ /* 0x000ea80000300800 */
[----:B------:R-:W4:Y:S04]  /*61600*/  LDL.LU R28, [R1+0x4530] ;  /* 0x00453000011c7983 */ /* 0x000f280000300800 */
[----:B------:R1:W-:Y:S01]  /*61610*/  STL.64 [R1+0x4460], R20 ;  /* 0x0044601401007387 */ /* 0x0003e20000100a00 */
[----:B0-----:R-:W-:-:S02]  /*61620*/  IMAD.MOV.U32 R12, RZ, RZ, R0 ;  /* 0x000000ffff0c7224 */ /* 0x001fc400078e0000 */
[----:B------:R-:W-:Y:S01]  /*61630*/  IMAD.MOV.U32 R13, RZ, RZ, R3 ;  /* 0x000000ffff0d7224 */ /* 0x000fe200078e0003 */
[----:B------:R-:W4:Y:S04]  /*61640*/  LDL.LU R0, [R1+0x452c] ;  /* 0x00452c0001007983 */ /* 0x000f280000300800 */
[----:B------:R-:W4:Y:S04]  /*61650*/  LDL.LU R3, [R1+0x4528] ;  /* 0x0045280001037983 */ /* 0x000f280000300800 */
[----:B------:R3:W-:Y:S04]  /*61660*/  STL.64 [R1+0x4468], R12 ;  /* 0x0044680c01007387 */ /* 0x0007e80000100a00 */
[----:B-1----:R-:W4:Y:S04]  /*61670*/  LDL.LU R20, [R1+0x7b0] ;  /* 0x0007b00001147983 */ /* 0x002f280000300800 */
[----:B------:R-:W4:Y:S04]  /*61680*/  LDL.LU R21, [R1+0x7b4] ;  /* 0x0007b40001157983 */ /* 0x000f280000300800 */
[----:B------:R-:W4:Y:S04]  /*61690*/  LDL.LU R22, [R1+0x7b8] ;  /* 0x0007b80001167983 */ /* 0x000f280000300800 */
[----:B------:R-:W4:Y:S01]  /*616a0*/  LDL.LU R23, [R1+0x7bc] ;  /* 0x0007bc0001177983 */ /* 0x000f220000300800 */
[----:B---3--:R-:W-:-:S02]  /*616b0*/  IMAD.MOV.U32 R13, RZ, RZ, R2 ;  /* 0x000000ffff0d7224 */ /* 0x008fc400078e0002 */
[----:B--2---:R-:W-:Y:S01]  /*616c0*/  IMAD.MOV.U32 R12, RZ, RZ, R29 ;  /* 0x000000ffff0c7224 */ /* 0x004fe200078e001d */
[----:B----4-:R-:W-:Y:S04]  /*616d0*/  STL.64 [R1+0x4478], R22 ;  /* 0x0044781601007387 */ /* 0x010fe80000100a00 */
[----:B------:R-:W-:Y:S04]  /*616e0*/  STL.64 [R1+0x4470], R20 ;  /* 0x0044701401007387 */ /* 0x000fe80000100a00 */
[----:B------:R-:W2:Y:S04]  /*616f0*/  LDL.LU R29, [R1+0x4524] ;  /* 0x00452400011d7983 */ /* 0x000ea80000300800 */
[----:B------:R-:W3:Y:S04]  /*61700*/  LDL.LU R2, [R1+0x4520] ;  /* 0x0045200001027983 */ /* 0x000ee80000300800 */
[----:B------:R0:W-:Y:S04]  /*61710*/  STL.64 [R1+0x4480], R12 ;  /* 0x0044800c01007387 */ /* 0x0001e80000100a00 */
[----:B0-----:R-:W4:Y:S04]  /*61720*/  LDL.LU R12, [R1+0x790] ;  /* 0x00079000010c7983 */ /* 0x001f280000300800 */
[----:B------:R-:W4:Y:S04]  /*61730*/  LDL.LU R13, [R1+0x794] ;  /* 0x00079400010d7983 */ /* 0x000f280000300800 */
[----:B------:R-:W2:Y:S04]  /*61740*/  LDL.LU R14, [R1+0x798] ;  /* 0x00079800010e7983 */ /* 0x000ea80000300800 */
[----:B------:R-:W2:Y:S04]  /*61750*/  LDL.LU R15, [R1+0x79c] ;  /* 0x00079c00010f7983 */ /* 0x000ea80000300800 */
[----:B--2---:R-:W-:Y:S04]  /*61760*/  STL.64 [R1+0x4490], R14 ;  /* 0x0044900e01007387 */ /* 0x004fe80000100a00 */
[----:B----4-:R0:W-:Y:S02]  /*61770*/  STL.64 [R1+0x4488], R12 ;  /* 0x0044880c01007387 */ /* 0x0101e40000100a00 */
[----:B0-----:R-:W-:-:S02]  /*61780*/  IMAD.MOV.U32 R12, RZ, RZ, R0 ;  /* 0x000000ffff0c7224 */ /* 0x001fc400078e0000 */
[----:B------:R-:W-:Y:S01]  /*61790*/  IMAD.MOV.U32 R13, RZ, RZ, R28 ;  /* 0x000000ffff0d7224 */ /* 0x000fe200078e001c */
[----:B------:R-:W2:Y:S04]  /*617a0*/  LDL.LU R0, [R1+0x451c] ;  /* 0x00451c0001007983 */ /* 0x000ea80000300800 */
[----:B------:R-:W4:Y:S04]  /*617b0*/  LDL.LU R28, [R1+0x4518] ;  /* 0x00451800011c7983 */ /* 0x000f280000300800 */
[----:B------:R0:W-:Y:S02]  /*617c0*/  STL.64 [R1+0x44a8], R12 ;  /* 0x0044a80c01007387 */ /* 0x0001e40000100a00 */
[----:B0-----:R-:W-:Y:S01]  /*617d0*/  MOV R12, R29 ;  /* 0x0000001d000c7202 */ /* 0x001fe20000000f00 */
[----:B------:R-:W-:Y:S01]  /*617e0*/  IMAD.MOV.U32 R13, RZ, RZ, R3 ;  /* 0x000000ffff0d7224 */ /* 0x000fe200078e0003 */
[----:B------:R-:W4:Y:S04]  /*617f0*/  LDL.LU R29, [R1+0x4514] ;  /* 0x00451400011d7983 */ /* 0x000f280000300800 */
[----:B------:R-:W4:Y:S04]  /*61800*/  LDL.LU R3, [R1+0x4510] ;  /* 0x0045100001037983 */ /* 0x000f280000300800 */
[----:B------:R3:W-:Y:S04]  /*61810*/  STL.64 [R1+0x44c0], R12 ;  /* 0x0044c00c01007387 */ /* 0x0007e80000100a00 */
[----:B------:R-:W4:Y:S04]  /*61820*/  LDL.LU R20, [R1+0x7a0] ;  /* 0x0007a00001147983 */ /* 0x000f280000300800 */
[----:B------:R-:W4:Y:S04]  /*61830*/  LDL.LU R21, [R1+0x7a4] ;  /* 0x0007a40001157983 */ /* 0x000f280000300800 */
[----:B------:R-:W4:Y:S04]  /*61840*/  LDL.LU R22, [R1+0x7a8] ;  /* 0x0007a80001167983 */ /* 0x000f280000300800 */
[----:B------:R-:W4:Y:S01]  /*61850*/  LDL.LU R23, [R1+0x7ac] ;  /* 0x0007ac0001177983 */ /* 0x000f220000300800 */
[----:B---3--:R-:W-:-:S02]  /*61860*/  IMAD.MOV.U32 R13, RZ, RZ, R2 ;  /* 0x000000ffff0d7224 */ /* 0x008fc400078e0002 */
[----:B--2---:R-:W-:Y:S02]  /*61870*/  IMAD.MOV.U32 R12, RZ, RZ, R0 ;  /* 0x000000ffff0c7224 */ /* 0x004fe400078e0000 */
[----:B------:R-:W2:Y:S04]  /*61880*/  LDL.LU R0, [R1+0x450c] ;  /* 0x00450c0001007983 */ /* 0x000ea80000300800 */
[----:B------:R-:W3:Y:S04]  /*61890*/  LDL.LU R2, [R1+0x4508] ;  /* 0x0045080001027983 */ /* 0x000ee80000300800 */
[----:B------:R4:W-:Y:S02]  /*618a0*/  STL.64 [R1+0x44d8], R12 ;  /* 0x0044d80c01007387 */ /* 0x0009e40000100a00 */
[----:B----4-:R-:W-:-:S02]  /*618b0*/  IMAD.MOV.U32 R13, RZ, RZ, R28 ;  /* 0x000000ffff0d7224 */ /* 0x010fc400078e001c */
[----:B------:R-:W-:-:S05]  /*618c0*/  IMAD.MOV.U32 R12, RZ, RZ, R29 ;  /* 0x000000ffff0c7224 */ /* 0x000fca00078e001d */
[----:B------:R0:W-:Y:S04]  /*618d0*/  STL.64 [R1+0x44f0], R12 ;  /* 0x0044f00c01007387 */ /* 0x0001e80000100a00 */
[----:B0-----:R-:W4:Y:S04]  /*618e0*/  LDL.64 R12, [R1] ;  /* 0x00000000010c7983 */ /* 0x001f280000100a00 */
[----:B------:R-:W-:Y:S04]  /*618f0*/  STL.64 [R1+0x44a0], R22 ;  /* 0x0044a01601007387 */ /* 0x000fe80000100a00 */
[----:B------:R0:W-:Y:S04]  /*61900*/  STL.64 [R1+0x4498], R20 ;  /* 0x0044981401007387 */ /* 0x0001e80000100a00 */
        /* <DEDUP_REMOVED lines=32> */
[----:B------:R-:W3:Y:S04]  /*61b10*/  LDL.LU R24, [R1+0x8d0] ;  /* 0x0008d00001187983 */ /* 0x000ee80000300800 */
[----:B------:R-:W3:Y:S04]  /*61b20*/  LDL.LU R25, [R1+0x8d4] ;  /* 0x0008d40001197983 */ /* 0x000ee80000300800 */
[----:B------:R-:W-:Y:S04]  /*61b30*/  STL.64 [R1+0x42d8], R10 ;  /* 0x0042d80a01007387 */ /* 0x000fe80000100a00 */
[----:B------:R0:W-:Y:S01]  /*61b40*/  STL.64 [R1+0x42d0], R8 ;  /* 0x0042d00801007387 */ /* 0x0001e20000100a00 */
[----:B----4-:R-:W-:-:S02]  /*61b50*/  IMAD.MOV.U32 R29, RZ, RZ, R12 ;  /* 0x000000ffff1d7224 */ /* 0x010fc400078e000c */
[----:B------:R-:W-:Y:S01]  /*61b60*/  IMAD.MOV.U32 R28, RZ, RZ, R13 ;  /* 0x000000ffff1c7224 */ /* 0x000fe200078e000d */
[----:B0-----:R-:W4:Y:S01]  /*61b70*/  LDL.LU.64 R8, [R1+0x160] ;  /* 0x0001600001087983 */ /* 0x001f220000300a00 */
[----:B--2---:R-:W-:-:S15]  /*61b80*/  HMMA.16816.F32 R20, R16, R12, R20 ;  /* 0x0000000c1014723c */ /* 0x004fde0000001814 */
[----:B------:R-:W-:-:S08]  /*61b90*/  NOP ;  /* 0x0000000000007918 */ /* 0x000fd00000000000 */
        /* <DEDUP_REMOVED lines=9> */
[----:B------:R0:W-:Y:S04]  /*61c30*/  STL.64 [R1+0x750], R12 ;  /* 0x0007500c01007387 */ /* 0x0001e80000100a00 */
[----:B0-----:R-:W2:Y:S01]  /*61c40*/  LDL.LU.64 R12, [R1+0x44d8] ;  /* 0x0044d800010c7983 */ /* 0x001ea20000300a00 */
[----:B------:R-:W-:Y:S02]  /*61c50*/  IMAD.MOV.U32 R26, RZ, RZ, R2 ;  /* 0x000000ffff1a7224 */ /* 0x000fe400078e0002 */
[----:B------:R-:W-:Y:S02]  /*61c60*/  IMAD.MOV.U32 R27, RZ, RZ, R0 ;  /* 0x000000ffff1b7224 */ /* 0x000fe400078e0000 */
[----:B------:R-:W-:Y:S01]  /*61c70*/  IMAD.MOV.U32 R2, RZ, RZ, R14 ;  /* 0x000000ffff027224 */ /* 0x000fe200078e000e */
[----:B------:R-:W-:-:S04]  /*61c80*/  MOV R0, R15 ;  /* 0x0000000f00007202 */ /* 0x000fc80000000f00 */
[----:B------:R-:W-:Y:S04]  /*61c90*/  STL [R1+0x3b5c], R2 ;  /* 0x003b5c0201007387 */ /* 0x000fe80000100800 */
[----:B------:R-:W-:Y:S01]  /*61ca0*/  STL [R1+0x3b58], R0 ;  /* 0x003b580001007387 */ /* 0x000fe20000100800 */
        /* <DEDUP_REMOVED lines=18> */
[----:B------:R0:W-:Y:S01]  /*61dd0*/  STL.64 [R1+0x780], R12 ;  /* 0x0007800c01007387 */ /* 0x0001e20000100a00 */
[----:B------:R-:W-:Y:S02]  /*61de0*/  IMAD.MOV.U32 R2, RZ, RZ, R14 ;  /* 0x000000ffff027224 */ /* 0x000fe400078e000e */
[----:B------:R-:W-:Y:S02]  /*61df0*/  IMAD.MOV.U32 R0, RZ, RZ, R15 ;  /* 0x000000ffff007224 */ /* 0x000fe400078e000f */
[----:B------:R-:W4:Y:S04]  /*61e00*/  LDL.LU.64 R14, [R1+0x4490] ;  /* 0x00449000010e7983 */ /* 0x000f280000300a00 */
[----:B0-----:R-:W4:Y:S04]  /*61e10*/  LDL.LU.64 R12, [R1+0x4488] ;  /* 0x00448800010c7983 */ /* 0x001f280000300a00 */
[----:B------:R-:W-:Y:S04]  /*61e20*/  STL [R1+0x3c94], R0 ;  /* 0x003c940001007387 */ /* 0x000fe80000100800 */
[----:B------:R-:W-:Y:S01]  /*61e30*/  STL [R1+0x3c90], R2 ;  /* 0x003c900201007387 */ /* 0x000fe20000100800 */
[----:B----4-:R-:W-:-:S15]  /*61e40*/  HMMA.16816.F32 R12, R16, R8, R12 ;  /* 0x00000008100c723c */ /* 0x010fde000000180c */
[----:B------:R-:W-:-:S08]  /*61e50*/  NOP ;  /* 0x0000000000007918 */ /* 0x000fd00000000000 */
[----:B------:R0:W-:Y:S04]  /*61e60*/  STL.64 [R1+0x790], R12 ;  /* 0x0007900c01007387 */ /* 0x0001e80000100a00 */
[----:B------:R-:W-:Y:S04]  /*61e70*/  STL.64 [R1+0x798], R14 ;  /* 0x0007980e01007387 */ /* 0x000fe80000100a00 */
[----:B0-----:R-:W2:Y:S04]  /*61e80*/  LDL.LU.64 R12, [R1+0x4480] ;  /* 0x00448000010c7983 */ /* 0x001ea80000300a00 */
[----:B------:R0:W-:Y:S04]  /*61e90*/  STL.64 [R1+0x4388], R8 ;  /* 0x0043880801007387 */ /* 0x0001e80000100a00 */
[----:B0-----:R-:W4:Y:S04]  /*61ea0*/  LDL.LU R8, [R1+0x620] ;  /* 0x0006200001087983 */ /* 0x001f280000300800 */
        /* <DEDUP_REMOVED lines=11> */
[----:B------:R-:W3:-:S15]  /*61f60*/  LDL.LU.64 R20, [R1+0x4460] ;  /* 0x0044600001147983 */ /* 0x000ede0000300a00 */
[----:B------:R-:W-:-:S06]  /*61f70*/  NOP ;  /* 0x0000000000007918 */ /* 0x000fcc0000000000 */
[----:B------:R-:W-:Y:S04]  /*61f80*/  STL.64 [R1+0x7b0], R12 ;  /* 0x0007b00c01007387 */ /* 0x000fe80000100a00 */
[----:B------:R0:W-:Y:S04]  /*61f90*/  STL.64 [R1+0x7b8], R14 ;  /* 0x0007b80e01007387 */ /* 0x0001e80000100a00 */
[----:B0-----:R-:W2:Y:S04]  /*61fa0*/  LDL.LU.64 R14, [R1+0x4458] ;  /* 0x00445800010e7983 */ /* 0x001ea80000300a00 */
[----:B------:R-:W2:Y:S01]  /*61fb0*/  LDL.LU.64 R12, [R1+0x4450] ;  /* 0x00445000010c7983 */ /* 0x000ea20000300a00 */
[----:B---3--:R-:W-:Y:S03]  /*61fc0*/  HMMA.16816.F32 R20, R16, R20, R4 ;  /* 0x000000141014723c */ /* 0x008fe60000001804 */
[----:B------:R-:W2:-:S15]  /*61fd0*/  LDL.LU.64 R4, [R1+0x4448] ;  /* 0x0044480001047983 */ /* 0x000e9e0000300a00 */
[----:B------:R-:W-:-:S05]  /*61fe0*/  NOP ;  /* 0x0000000000007918 */ /* 0x000fca0000000000 */
[----:B------:R-:W-:Y:S04]  /*61ff0*/  STL.64 [R1+0x7c0], R20 ;  /* 0x0007c01401007387 */ /* 0x000fe80000100a00 */
[----:B------:R0:W-:Y:S04]  /*62000*/  STL.64 [R1+0x7c8], R22 ;  /* 0x0007c81601007387 */ /* 0x0001e80000100a00 */
[----:B0-----:R-:W3:Y:S04]  /*62010*/  LDL.LU.64 R22, [R1+0x4440] ;  /* 0x0044400001167983 */ /* 0x001ee80000300a00 */
[----:B------:R-:W3:Y:S01]  /*62020*/  LDL.LU.64 R20, [R1+0x4438] ;  /* 0x0044380001147983 */ /* 0x000ee20000300a00 */
[----:B--2---:R-:W-:Y:S03]  /*62030*/  HMMA.16816.F32 R4, R16, R4, R12 ;  /* 0x000000041004723c */ /* 0x004fe6000000180c */
[----:B------:R-:W3:-:S15]  /*62040*/  LDL.LU.64 R12, [R1+0x4430] ;  /* 0x00443000010c7983 */ /* 0x000ede0000300a00 */
[----:B------:R-:W-:-:S05]  /*62050*/  NOP ;  /* 0x0000000000007918 */ /* 0x000fca0000000000 */
        /* <DEDUP_REMOVED lines=12> */
[----:B------:R-:W2:Y:S04]  /*62120*/  LDL.LU.64 R6, [R1+0x4400] ;  /* 0x0044000001067983 */ /* 0x000ea80000300a00 */
[----:B------:R-:W2:-:S15]  /*62130*/  LDL.LU.64 R4, [R1+0x43f8] ;  /* 0x0043f80001047983 */ /* 0x000e9e0000300a00 */
[----:B------:R-:W-:-:S01]  /*62140*/  NOP ;  /* 0x0000000000007918 */ /* 0x000fc20000000000 */
[----:B------:R-:W-:Y:S04]  /*62150*/  STL.64 [R1+0x7f0], R20 ;  /* 0x0007f01401007387 */ /* 0x000fe80000100a00 */
[----:B------:R0:W-:Y:S04]  /*62160*/  STL.64 [R1+0x7f8], R22 ;  /* 0x0007f81601007387 */ /* 0x0001e80000100a00 */
[----:B0-----:R-:W4:Y:S04]  /*62170*/  LDL.LU.64 R22, [R1+0x43f0] ;  /* 0x0043f00001167983 */ /* 0x001f280000300a00 */
[----:B------:R-:W3:Y:S02]  /*62180*/  LDL.LU.64 R20, [R1+0x43e8] ;  /* 0x0043e80001147983 */ /* 0x000ee40000300a00 */
[----:B---3--:R-:W-:-:S15]  /*62190*/  HMMA.16816.F32 R24, R16, R20, R24 ;  /* 0x000000141018723c */ /* 0x008fde0000001818 */
[----:B------:R-:W-:-:S08]  /*621a0*/  NOP ;  /* 0x0000000000007918 */ /* 0x000fd00000000000 */
[----:B------:R-:W-:Y:S04]  /*621b0*/  STL.64 [R1+0x820], R24 ;  /* 0x0008201801007387 */ /* 0x000fe80000100a00 */
[----:B------:R0:W-:Y:S04]  /*621c0*/  STL.64 [R1+0x828], R26 ;  /* 0x0008281a01007387 */ /* 0x0001e80000100a00 */
[----:B0-----:R-:W3:Y:S04]  /*621d0*/  LDL.LU.64 R26, [R1+0x43e0] ;  /* 0x0043e000011a7983 */ /* 0x001ee80000300a00 */
[----:B------:R-:W2:Y:S04]  /*621e0*/  LDL.LU.64 R24, [R1+0x43d8] ;  /* 0x0043d80001187983 */ /* 0x000ea80000300a00 */
[----:B----4-:R-:W-:Y:S04]  /*621f0*/  STL.64 [R1+0x42f8], R22 ;  /* 0x0042f81601007387 */ /* 0x010fe80000100a00 */
[----:B------:R0:W-:Y:S04]  /*62200*/  STL.64 [R1+0x42f0], R20 ;  /* 0x0042f01401007387 */ /* 0x0001e80000100a00 */
[----:B0-----:R-:W4:Y:S02]  /*62210*/  LDL.LU.64 R20, [R1+0xe0] ;  /* 0x0000e00001147983 */ /* 0x001f240000300a00 */
[----:B----4-:R-:W-:Y:S02]  /*62220*/  HMMA.16816.F32 R16, R16, R20, R12 ;  /* 0x000000141010723c */ /* 0x010fe4000000180c */
[----:B------:R-:W2:Y:S04]  /*62230*/  LDL.LU.64 R14, [R1+0x43d0] ;  /* 0x0043d000010e7983 */ /* 0x000ea80000300a00 */
[----:B------:R-:W2:Y:S01]  /*62240*/  LDL.LU.64 R12, [R1+0x43c8] ;  /* 0x0043c800010c7983 */ /* 0x000ea20000300a00 */
[----:B------:R-:W-:-:S02]  /*62250*/  IMAD.MOV.U32 R2, RZ, RZ, R20 ;  /* 0x000000ffff027224 */ /* 0x000fc400078e0014 */
[----:B------:R-:W-:-:S14]  /*62260*/  IMAD.MOV.U32 R0, RZ, RZ, R21 ;  /* 0x000000ffff007224 */ /* 0x000fdc00078e0015 */
[----:B------:R-:W-:Y:S04]  /*62270*/  STL.64 [R1+0x630], R16 ;  /* 0x0006301001007387 */ /* 0x000fe80000100a00 */
[----:B------:R-:W-:Y:S04]  /*62280*/  STL.64 [R1+0x638], R18 ;  /* 0x0006381201007387 */ /* 0x000fe80000100a00 */
[----:B------:R-:W4:Y:S01]  /*62290*/  LDL.LU R20, [R1+0x5f0] ;  /* 0x0005f00001147983 */ /* 0x000f220000300800 */
[----:B--2---:R-:W-:-:S15]  /*622a0*/  HMMA.16816.F32 R8, R12, R24, R8 ;  /* 0x000000180c08723c */ /* 0x004fde0000001808 */
[----:B------:R-:W-:-:S08]  /*622b0*/  NOP ;  /* 0x0000000000007918 */ /* 0x000fd00000000000 */
[----:B------:R0:W-:Y:S04]  /*622c0*/  STL.64 [R1+0x620], R8 ;  /* 0x0006200801007387 */ /* 0x0001e80000100a00 */
[----:B------:R1:W-:Y:S04]  /*622d0*/  STL.64 [R1+0x628], R10 ;  /* 0x0006280a01007387 */ /* 0x0003e80000100a00 */
[----:B------:R-:W4:Y:S04]  /*622e0*/  LDL.LU R21, [R1+0x5f4] ;  /* 0x0005f40001157983 */ /* 0x000f280000300800 */
[----:B------:R-:W4:Y:S04]  /*622f0*/  LDL.LU R22, [R1+0x5f8] ;  /* 0x0005f80001167983 */ /* 0x000f280000300800 */
[----:B------:R-:W4:Y:S04]  /*62300*/  LDL.LU R23, [R1+0x5fc] ;  /* 0x0005fc0001177983 */ /* 0x000f280000300800 */
[----:B0-----:R-:W2:Y:S04]  /*62310*/  LDL.LU R8, [R1+0xa80] ;  /* 0x000a800001087983 */ /* 0x001ea80000300800 */
[----:B------:R-:W2:Y:S04]  /*62320*/  LDL.LU R9, [R1+0xa84] ;  /* 0x000a840001097983 */ /* 0x000ea80000300800 */
[----:B-1----:R-:W3:Y:S04]  /*62330*/  LDL.LU R10, [R1+0xa88] ;  /* 0x000a8800010a7983 */ /* 0x002ee80000300800 */
[----:B------:R-:W3:Y:S04]  /*62340*/  LDL.LU R11, [R1+0xa8c] ;  /* 0x000a8c00010b7983 */ /* 0x000ee80000300800 */
[----:B---3--:R-:W-:Y:S04]  /*62350*/  STL.64 [R1+0x4398], R10 ;  /* 0x0043980a01007387 */ /* 0x008fe80000100a00 */
[----:B--2---:R0:W-:Y:S04]  /*62360*/  STL.64 [R1+0x4390], R8 ;  /* 0x0043900801007387 */ /* 0x0041e80000100a00 */
[----:B0-----:R-:W2:Y:S04]  /*62370*/  LDL.LU.64 R8, [R1+0x190] ;  /* 0x0001900001087983 */ /* 0x001ea80000300a00 */
[----:B--2---:R0:W-:Y:S04]  /*62380*/  STL.64 [R1+0x43a8], R8 ;  /* 0x0043a80801007387 */ /* 0x0041e80000100a00 */
[----:B0-----:R-:W2:Y:S04]  /*62390*/  LDL.LU.64 R8, [R1+0x1a0] ;  /* 0x0001a00001087983 */ /* 0x001ea80000300a00 */
[----:B--2---:R0:W-:Y:S04]  /*623a0*/  STL.64 [R1+0x43c0], R8 ;  /* 0x0043c00801007387 */ /* 0x0041e80000100a00 */
[----:B0-----:R-:W2:Y:S04]  /*623b0*/  LDL.LU R8, [R1+0x5c0] ;  /* 0x0005c00001087983 */ /* 0x001ea80000300800 */
[----:B------:R-:W2:Y:S04]  /*623c0*/  LDL.LU R9, [R1+0x5c4] ;  /* 0x0005c40001097983 */ /* 0x000ea80000300800 */
[----:B------:R-:W2:Y:S04]  /*623d0*/  LDL.LU R10, [R1+0x5c8] ;  /* 0x0005c800010a7983 */ /* 0x000ea80000300800 */
[----:B------:R-:W2:Y:S04]  /*623e0*/  LDL.LU R11, [R1+0x5cc] ;  /* 0x0005cc00010b7983 */ /* 0x000ea80000300800 */
[----:B------:R-:W-:Y:S04]  /*623f0*/  STL.64 [R1+0x42e8], R26 ;  /* 0x0042e81a01007387 */ /* 0x000fe80000100a00 */
[----:B------:R0:W-:Y:S04]  /*62400*/  STL.64 [R1+0x42e0], R24 ;  /* 0x0042e01801007387 */ /* 0x0001e80000100a00 */
[----:B0-----:R-:W3:Y:S01]  /*62410*/  LDL.LU.64 R24, [R1+0x170] ;  /* 0x0001700001187983 */ /* 0x001ee20000300a00 */
[----:B----4-:R-:W-:Y:S03]  /*62420*/  HMMA.16816.F32 R20, R12, R4, R20 ;  /* 0x000000040c14723c */ /* 0x010fe60000001814 */
[----:B---3--:R0:W-:Y:S04]  /*62430*/  STL.64 [R1+0x43a0], R24 ;  /* 0x0043a01801007387 */ /* 0x0081e80000100a00 */
[----:B0-----:R-:W3:Y:S04]  /*62440*/  LDL.LU R24, [R1+0xa90] ;  /* 0x000a900001187983 */ /* 0x001ee80000300800 */
[----:B------:R-:W3:Y:S04]  /*62450*/  LDL.LU R25, [R1+0xa94] ;  /* 0x000a940001197983 */ /* 0x000ee80000300800 */
[----:B------:R-:W4:Y:S04]  /*62460*/  LDL.LU R26, [R1+0xa98] ;  /* 0x000a9800011a7983 */ /* 0x000f280000300800 */
[----:B------:R-:W4:Y:S01]  /*62470*/  LDL.LU R27, [R1+0xa9c] ;  /* 0x000a9c00011b7983 */ /* 0x000f220000300800 */
[----:B------:R-:W-:-:S02]  /*62480*/  IMAD.MOV.U32 R16, RZ, RZ, R29 ;  /* 0x000000ffff107224 */ /* 0x000fc400078e001d */
[----:B------:R-:W-:-:S07]  /*62490*/  IMAD.MOV.U32 R17, RZ, RZ, R28 ;  /* 0x000000ffff117224 */ /* 0x000fce00078e001c */
[----:B--2---:R-:W-:Y:S01]  /*624a0*/  HMMA.16816.F32 R16, R12, R16, R8 ;  /* 0x000000100c10723c */ /* 0x004fe20000001808 */
[----:B----4-:R-:W-:Y:S04]  /*624b0*/  STL.64 [R1+0x43b8], R26 ;  /* 0x0043b81a01007387 */ /* 0x010fe80000100a00 */
[----:B---3--:R0:W-:Y:S04]  /*624c0*/  STL.64 [R1+0x43b0], R24 ;  /* 0x0043b01801007387 */ /* 0x0081e80000100a00 */
[----:B0-----:R-:W2:Y:S04]  /*624d0*/  LDL.LU R24, [R1+0xaa0] ;  /* 0x000aa00001187983 */ /* 0x001ea80000300800 */
[----:B------:R-:W2:Y:S04]  /*624e0*/  LDL.LU R25, [R1+0xaa4] ;  /* 0x000aa40001197983 */ /* 0x000ea80000300800 */
[----:B------:R-:W2:Y:S04]  /*624f0*/  LDL.LU R26, [R1+0xaa8] ;  /* 0x000aa800011a7983 */ /* 0x000ea80000300800 */
[----:B------:R-:W2:Y:S04]  /*62500*/  LDL.LU R27, [R1+0xaac] ;  /* 0x000aac00011b7983 */ /* 0x000ea80000300800 */
[----:B------:R0:W-:Y:S04]  /*62510*/  STL.64 [R1+0x810], R20 ;  /* 0x0008101401007387 */ /* 0x0001e80000100a00 */
[----:B------:R1:W-:Y:S04]  /*62520*/  STL.64 [R1+0x818], R22 ;  /* 0x0008181601007387 */ /* 0x0003e80000100a00 */
[----:B0-----:R-:W3:Y:S04]  /*62530*/  LDL.LU R20, [R1+0xa60] ;  /* 0x000a600001147983 */ /* 0x001ee80000300800 */
[----:B------:R-:W3:Y:S04]  /*62540*/  LDL.LU R21, [R1+0xa64] ;  /* 0x000a640001157983 */ /* 0x000ee80000300800 */
[----:B-1----:R-:W3:Y:S04]  /*62550*/  LDL.LU R22, [R1+0xa68] ;  /* 0x000a680001167983 */ /* 0x002ee80000300800 */
[----:B------:R-:W3:Y:S04]  /*62560*/  LDL.LU R23, [R1+0xa6c] ;  /* 0x000a6c0001177983 */ /* 0x000ee80000300800 */
[----:B------:R-:W-:Y:S04]  /*62570*/  STL.64 [R1+0x4308], R6 ;  /* 0x0043080601007387 */ /* 0x000fe80000100a00 */
[----:B------:R0:W-:Y:S04]  /*62580*/  STL.64 [R1+0x4300], R4 ;  /* 0x0043000401007387 */ /* 0x0001e80000100a00 */
[----:B0-----:R-:W4:Y:S04]  /*62590*/  LDL.LU R4, [R1+0xa70] ;  /* 0x000a700001047983 */ /* 0x001f280000300800 */
[----:B------:R-:W4:Y:S04]  /*625a0*/  LDL.LU R5, [R1+0xa74] ;  /* 0x000a740001057983 */ /* 0x000f280000300800 */
[----:B------:R-:W4:Y:S04]  /*625b0*/  LDL.LU R6, [R1+0xa78] ;  /* 0x000a780001067983 */ /* 0x000f280000300800 */
[----:B------:R-:W4:Y:S04]  /*625c0*/  LDL.LU R7, [R1+0xa7c] ;  /* 0x000a7c0001077983 */ /* 0x000f280000300800 */
[----:B------:R-:W2:Y:S04]  /*625d0*/  LDL.LU.64 R8, [R1+0x43c0] ;  /* 0x0043c00001087983 */ /* 0x000ea80000300a00 */
[----:B------:R-:W-:Y:S04]  /*625e0*/  STL.64 [R1+0x800], R16 ;  /* 0x0008001001007387 */ /* 0x000fe80000100a00 */
[----:B------:R-:W-:Y:S04]  /*625f0*/  STL.64 [R1+0x808], R18 ;  /* 0x0008081201007387 */ /* 0x000fe80000100a00 */
[----:B------:R-:W0:Y:S04]  /*62600*/  LDSM.16.MT88.4 R16, [R3+UR4+0x13000] ;  /* 0x013000040310783b */ /* 0x000e280008004200 */
[----:B------:R-:W-:Y:S04]  /*62610*/  STL [R1+0x4288], R3 ;  /* 0x0042880301007387 */ /* 0x000fe80000100800 */
[----:B0-----:R-:W-:Y:S04]  /*62620*/  STL.64 [R1+0x4150], R18 ;  /* 0x0041501201007387 */ /* 0x001fe80000100a00 */
[----:B------:R0:W-:Y:S02]  /*62630*/  STL.64 [R1+0x4148], R16 ;  /* 0x0041481001007387 */ /* 0x0001e40000100a00 */
[----:B0-----:R-:W-:-:S02]  /*62640*/  IMAD.MOV.U32 R16, RZ, RZ, R2 ;  /* 0x000000ffff107224 */ /* 0x001fc400078e0002 */
[----:B------:R-:W-:-:S05]  /*62650*/  IMAD.MOV.U32 R17, RZ, RZ, R0 ;  /* 0x000000ffff117224 */ /* 0x000fca00078e0000 */
[----:B------:R0:W-:Y:S04]  /*62660*/  STL.64 [R1+0x4310], R16 ;  /* 0x0043101001007387 */ /* 0x0001e80000100a00 */
[----:B0-----:R-:W3:Y:S01]  /*62670*/  LDL.LU.64 R16, [R1+0x180] ;  /* 0x0001800001107983 */ /* 0x001ee20000300a00 */
        /* <DEDUP_REMOVED lines=16> */
[----:B0-----:R-:W4:Y:S04]  /*62780*/  LDL.LU.64 R24, [R1+0x43a0] ;  /* 0x0043a00001187983 */ /* 0x001f280000300a00 */
        /* <DEDUP_REMOVED lines=8> */
[----:B0-----:R-:W2:Y:S01]  /*62810*/  LDL.LU.64 R8, [R1+0x4388] ;  /* 0x0043880001087983 */ /* 0x001ea20000300a00 */
[----:B----4-:R-:W-:Y:S01]  /*62820*/  HMMA.16816.F32 R4, R12, R24, R4 ;  /* 0x000000180c04723c */ /* 0x010fe20000001804 */
[----:B------:R-:W-:-:S02]  /*62830*/  IMAD.MOV.U32 R3, RZ, RZ, R17 ;  /* 0x000000ffff037224 */ /* 0x000fc400078e0011 */
[----:B------:R-:W-:-:S03]  /*62840*/  IMAD.MOV.U32 R2, RZ, RZ, R16 ;  /* 0x000000ffff027224 */ /* 0x000fc600078e0010 */
        /* <DEDUP_REMOVED lines=8> */
[----:B--2---:R-:W-:-:S15]  /*628d0*/  HMMA.16816.F32 R4, R12, R8, R20 ;  /* 0x000000080c04723c */ /* 0x004fde0000001814 */
[----:B------:R-:W-:-:S08]  /*628e0*/  NOP ;  /* 0x0000000000007918 */ /* 0x000fd00000000000 */
[----:B------:R0:W-:Y:S04]  /*628f0*/  STL.64 [R1+0x870], R4 ;  /* 0x0008700401007387 */ /* 0x0001e80000100a00 */
[----:B------:R1:W-:Y:S04]  /*62900*/  STL.64 [R1+0x878], R6 ;  /* 0x0008780601007387 */ /* 0x0003e80000100a00 */
[----:B0-----:R-:W2:Y:S04]  /*62910*/  LDL.LU R4, [R1+0xa00] ;  /* 0x000a000001047983 */ /* 0x001ea80000300800 */
[----:B------:R-:W2:Y:S04]  /*62920*/  LDL.LU R5, [R1+0xa04] ;  /* 0x000a040001057983 */ /* 0x000ea80000300800 */
[----:B-1----:R-:W3:Y:S04]  /*62930*/  LDL.LU R6, [R1+0xa08] ;  /* 0x000a080001067983 */ /* 0x002ee80000300800 */
        /* <DEDUP_REMOVED lines=9> */
[----:B0-----:R-:W2:Y:S04]  /*629d0*/  LDL.LU.64 R4, [R1+0x120] ;  /* 0x0001200001047983 */ /* 0x001ea80000300a00 */
[----:B--2---:R0:W-:Y:S04]  /*629e0*/  STL.64 [R1+0x4340], R4 ;  /* 0x0043400401007387 */ /* 0x0041e80000100a00 */
[----:B0-----:R-:W2:Y:S04]  /*629f0*/  LDL.LU.64 R4, [R1+0x130] ;  /* 0x0001300001047983 */ /* 0x001ea80000300a00 */
[----:B--2---:R0:W-:Y:S04]  /*62a00*/  STL.64 [R1+0x4358], R4 ;  /* 0x0043580401007387 */ /* 0x0041e80000100a00 */
[----:B0-----:R-:W2:Y:S04]  /*62a10*/  LDL.LU.64 R4, [R1+0x140] ;  /* 0x0001400001047983 */ /* 0x001ea80000300a00 */
[----:B--2---:R0:W-:Y:S04]  /*62a20*/  STL.64 [R1+0x4370], R4 ;  /* 0x0043700401007387 */ /* 0x0041e80000100a00 */
[----:B0-----:R-:W2:Y:S04]  /*62a30*/  LDL.LU.64 R4, [R1+0x150] ;  /* 0x0001500001047983 */ /* 0x001ea80000300a00 */
[----:B------:R-:W3:Y:S04]  /*62a40*/  LDL.LU.64 R16, [R1+0x110] ;  /* 0x0001100001107983 */ /* 0x000ee80000300a00 */
[----:B---3--:R0:W-:Y:S04]  /*62a50*/  STL.64 [R1+0x4338], R16 ;  /* 0x0043381001007387 */ /* 0x0081e80000100a00 */
[----:B0-----:R-:W3:Y:S04]  /*62a60*/  LDL.LU R16, [R1+0xa20] ;  /* 0x000a200001107983 */ /* 0x001ee80000300800 */
[----:B------:R-:W3:Y:S04]  /*62a70*/  LDL.LU R17, [R1+0xa24] ;  /* 0x000a240001117983 */ /* 0x000ee80000300800 */
[----:B------:R-:W4:Y:S04]  /*62a80*/  LDL.LU R18, [R1+0xa28] ;  /* 0x000a280001127983 */ /* 0x000f280000300800 */
[----:B------:R-:W4:Y:S04]  /*62a90*/  LDL.LU R19, [R1+0xa2c] ;  /* 0x000a2c0001137983 */ /* 0x000f280000300800 */
[----:B----4-:R-:W-:Y:S04]  /*62aa0*/  STL.64 [R1+0x4350], R18 ;  /* 0x0043501201007387 */ /* 0x010fe80000100a00 */
        /* <DEDUP_REMOVED lines=15> */
[----:B------:R-:W3:Y:S04]  /*62ba0*/  LDL.LU R18, [R1+0xa58] ;  /* 0x000a580001127983 */ /* 0x000ee80000300800 */
[----:B------:R-:W3:Y:S04]  /*62bb0*/  LDL.LU R19, [R1+0xa5c] ;  /* 0x000a5c0001137983 */ /* 0x000ee80000300800 */
[----:B------:R-:W4:Y:S04]  /*62bc0*/  LDL.LU.64 R20, [R1+0x100] ;  /* 0x0001000001147983 */ /* 0x000f280000300a00 */
[----:B------:R-:W4:Y:S04]  /*62bd0*/  LDL.LU R24, [R1+0x9f0] ;  /* 0x0009f00001187983 */ /* 0x000f280000300800 */
[----:B------:R-:W4:Y:S04]  /*62be0*/  LDL.LU R25, [R1+0x9f4] ;  /* 0x0009f40001197983 */ /* 0x000f280000300800 */
[----:B------:R-:W4:Y:S01]  /*62bf0*/  LDL.LU R26, [R1+0x9f8] ;  /* 0x0009f800011a7983 */ /* 0x000f220000300800 */
[----:B------:R-:W-:-:S02]  /*62c00*/  IMAD.MOV.U32 R2, RZ, RZ, R8 ;  /* 0x000000ffff027224 */ /* 0x000fc400078e0008 */
[----:B------:R-:W-:Y:S01]  /*62c10*/  IMAD.MOV.U32 R28, RZ, RZ, R9 ;  /* 0x000000ffff1c7224 */ /* 0x000fe200078e0009 */
[----:B------:R-:W4:Y:S04]  /*62c20*/  LDL.LU R27, [R1+0x9fc] ;  /* 0x0009fc00011b7983 */ /* 0x000f280000300800 */
[----:B------:R-:W4:Y:S04]  /*62c30*/  LDL.LU R8, [R1+0x4f0] ;  /* 0x0004f00001087983 */ /* 0x000f280000300800 */
[----:B------:R-:W4:Y:S04]  /*62c40*/  LDL.LU R9, [R1+0x4f4] ;  /* 0x0004f40001097983 */ /* 0x000f280000300800 */
[----:B------:R-:W4:Y:S04]  /*62c50*/  LDL.LU R10, [R1+0x4f8] ;  /* 0x0004f800010a7983 */ /* 0x000f280000300800 */
[----:B------:R-:W4:Y:S04]  /*62c60*/  LDL.LU R11, [R1+0x4fc] ;  /* 0x0004fc00010b7983 */ /* 0x000f280000300800 */
[----:B------:R-:W-:Y:S04]  /*62c70*/  STL [R1+0x42b0], R28 ;  /* 0x0042b01c01007387 */ /* 0x000fe80000100800 */
[----:B------:R-:W-:Y:S01]  /*62c80*/  STL [R1+0x42ac], R2 ;  /* 0x0042ac0201007387 */ /* 0x000fe20000100800 */
[----:B--2---:R-:W-:-:S02]  /*62c90*/  IMAD.MOV.U32 R29, RZ, RZ, R4 ;  /* 0x000000ffff1d7224 */ /* 0x004fc400078e0004 */
[----:B------:R-:W-:Y:S01]  /*62ca0*/  IMAD.MOV.U32 R3, RZ, RZ, R5 ;  /* 0x000000ffff037224 */ /* 0x000fe200078e0005 */
[----:B---3--:R-:W-:-:S15]  /*62cb0*/  HMMA.16816.F32 R16, R12, R4, R16 ;  /* 0x000000040c10723c */ /* 0x008fde0000001810 */
[----:B------:R-:W-:-:S08]  /*62cc0*/  NOP ;  /* 0x0000000000007918 */ /* 0x000fd00000000000 */
        /* <DEDUP_REMOVED lines=44> */
[----:B------:R-:W-:Y:S02]  /*62f90*/  IMAD.MOV.U32 R0, RZ, RZ, R17 ;  /* 0x000000ffff007224 */ /* 0x000fe400078e0011 */
[----:B------:R-:W3:Y:S01]  /*62fa0*/  LDL.LU.64 R16, [R1+0x4310] ;  /* 0x0043100001107983 */ /* 0x000ee20000300a00 */
[----:B----4-:R-:W-:Y:S02]  /*62fb0*/  IMAD.MOV.U32 R2, RZ, RZ, R20 ;  /* 0x000000ffff027224 */ /* 0x010fe400078e0014 */
[----:B------:R-:W-:Y:S01]  /*62fc0*/  IMAD.MOV.U32 R28, RZ, RZ, R21 ;  /* 0x000000ffff1c7224 */ /* 0x000fe200078e0015 */
[----:B--2---:R-:W-:-:S15]  /*62fd0*/  HMMA.16816.F32 R4, R12, R20, R4 ;  /* 0x000000140c04723c */ /* 0x004fde0000001804 */
[----:B------:R-:W-:-:S08]  /*62fe0*/  NOP ;  /* 0x0000000000007918 */ /* 0x000fd00000000000 */
[----:B------:R-:W-:Y:S04]  /*62ff0*/  STL.64 [R1+0x950], R4 ;  /* 0x0009500401007387 */ /* 0x000fe80000100a00 */
[----:B------:R0:W-:Y:S04]  /*63000*/  STL.64 [R1+0x958], R6 ;  /* 0x0009580601007387 */ /* 0x0001e80000100a00 */
[----:B0-----:R-:W2:Y:S04]  /*63010*/  LDL.LU.64 R6, [R1+0x4308] ;  /* 0x0043080001067983 */ /* 0x001ea80000300a00 */
[----:B------:R-:W4:Y:S04]  /*63020*/  LDL.LU.64 R4, [R1+0x4300] ;  /* 0x0043000001047983 */ /* 0x000f280000300a00 */
[----:B------:R-:W2:Y:S04]  /*63030*/  LDL.LU.64 R22, [R1+0x42f8] ;  /* 0x0042f80001167983 */ /* 0x000ea80000300a00 */
[----:B------:R-:W3:Y:S02]  /*63040*/  LDL.LU.64 R20, [R1+0x42f0] ;  /* 0x0042f00001147983 */ /* 0x000ee40000300a00 */
[C---:B---3--:R-:W-:Y:S06]  /*63050*/  HMMA.16816.F32 R24, R12.reuse, R20, R24 ;  /* 0x000000140c18723c */ /* 0x048fec0000001818 */
[----:B------:R-:W-:-:S15]  /*63060*/  HMMA.16816.F32 R12, R12, R16, R8 ;  /* 0x000000100c0c723c */ /* 0x000fde0000001808 */
[----:B------:R-:W-:-:S02]  /*63070*/  NOP ;  /* 0x0000000000007918 */ /* 0x000fc40000000000 */
[----:B------:R-:W-:Y:S04]  /*63080*/  STL.64 [R1+0x970], R24 ;  /* 0x0009701801007387 */ /* 0x000fe80000100a00 */
[----:B------:R0:W-:Y:S04]  /*63090*/  STL.64 [R1+0x978], R26 ;  /* 0x0009781a01007387 */ /* 0x0001e80000100a00 */
[----:B0-----:R-:W3:Y:S04]  /*630a0*/  LDL.LU.64 R26, [R1+0x42e8] ;  /* 0x0042e800011a7983 */ /* 0x001ee80000300a00 */
[----:B------:R-:W4:Y:S04]  /*630b0*/  LDL.LU.64 R24, [R1+0x42e0] ;  /* 0x0042e00001187983 */ /* 0x000f280000300a00 */
[----:B--2---:R-:W-:Y:S04]  /*630c0*/  STL.64 [R1+0x4178], R22 ;  /* 0x0041781601007387 */ /* 0x004fe80000100a00 */
[----:B------:R0:W-:Y:S04]  /*630d0*/  STL.64 [R1+0x4170], R20 ;  /* 0x0041701401007387 */ /* 0x0001e80000100a00 */
[----:B0-----:R-:W2:Y:S04]  /*630e0*/  LDL.LU R20, [R1+0x490] ;  /* 0x0004900001147983 */ /* 0x001ea80000300800 */
[----:B------:R-:W2:Y:S04]  /*630f0*/  LDL.LU R21, [R1+0x494] ;  /* 0x0004940001157983 */ /* 0x000ea80000300800 */
[----:B------:R-:W2:Y:S04]  /*63100*/  LDL.LU R22, [R1+0x498] ;  /* 0x0004980001167983 */ /* 0x000ea80000300800 */
[----:B------:R-:W2:Y:S04]  /*63110*/  LDL.LU R23, [R1+0x49c] ;  /* 0x00049c0001177983 */ /* 0x000ea80000300800 */
[----:B------:R-:W4:Y:S04]  /*63120*/  LDL.LU.64 R10, [R1+0x42d8] ;  /* 0x0042d800010a7983 */ /* 0x000f280000300a00 */
[----:B------:R-:W4:Y:S04]  /*63130*/  LDL.LU.64 R8, [R1+0x42d0] ;  /* 0x0042d00001087983 */ /* 0x000f280000300a00 */
[----:B------:R0:W-:Y:S04]  /*63140*/  STL.64 [R1+0x940], R12 ;  /* 0x0009400c01007387 */ /* 0x0001e80000100a00 */
[----:B------:R1:W-:Y:S04]  /*63150*/  STL.64 [R1+0x948], R14 ;  /* 0x0009480e01007387 */ /* 0x0003e80000100a00 */
[----:B0-----:R-:W4:Y:S04]  /*63160*/  LDL.LU R12, [R1+0x4c0] ;  /* 0x0004c000010c7983 */ /* 0x001f280000300800 */
[----:B------:R-:W4:Y:S04]  /*63170*/  LDL.LU R13, [R1+0x4c4] ;  /* 0x0004c400010d7983 */ /* 0x000f280000300800 */
[----:B-1----:R-:W4:Y:S04]  /*63180*/  LDL.LU R14, [R1+0x4c8] ;  /* 0x0004c800010e7983 */ /* 0x002f280000300800 */
[----:B------:R-:W4:Y:S04]  /*63190*/  LDL.LU R15, [R1+0x4cc] ;  /* 0x0004cc00010f7983 */ /* 0x000f280000300800 */
[----:B------:R4:W-:Y:S04]  /*631a0*/  STL.64 [R1+0x4168], R16 ;  /* 0x0041681001007387 */ /* 0x0009e80000100a00 */
[----:B---3--:R-:W-:Y:S01]  /*631b0*/  STL.64 [R1+0x4278], R26 ;  /* 0x0042781a01007387 */ /* 0x008fe20000100a00 */
[C---:B----4-:R-:W-:Y:S06]  /*631c0*/  HMMA.16816.F32 R16, R8.reuse, R24, R12 ;  /* 0x000000180810723c */ /* 0x050fec000000180c */
[----:B--2---:R-:W-:-:S15]  /*631d0*/  HMMA.16816.F32 R12, R8, R4, R20 ;  /* 0x00000004080c723c */ /* 0x004fde0000001814 */
[----:B------:R-:W-:-:S02]  /*631e0*/  NOP ;  /* 0x0000000000007918 */ /* 0x000fc40000000000 */
[----:B------:R0:W-:Y:S04]  /*631f0*/  STL.64 [R1+0x930], R16 ;  /* 0x0009301001007387 */ /* 0x0001e80000100a00 */
[----:B------:R1:W-:Y:S04]  /*63200*/  STL.64 [R1+0x938], R18 ;  /* 0x0009381201007387 */ /* 0x0003e80000100a00 */
[----:B------:R-:W-:Y:S04]  /*63210*/  STL.64 [R1+0x4180], R6 ;  /* 0x0041800601007387 */ /* 0x000fe80000100a00 */
[----:B0-----:R-:W2:Y:S04]  /*63220*/  LDL.LU R16, [R1+0x360] ;  /* 0x0003600001107983 */ /* 0x001ea80000300800 */
[----:B------:R-:W-:Y:S04]  /*63230*/  STL.64 [R1+0x920], R12 ;  /* 0x0009200c01007387 */ /* 0x000fe80000100a00 */
[----:B------:R-:W-:Y:S04]  /*63240*/  STL.64 [R1+0x928], R14 ;  /* 0x0009280e01007387 */ /* 0x000fe80000100a00 */
[----:B------:R-:W2:Y:S04]  /*63250*/  LDL.LU R17, [R1+0x364] ;  /* 0x0003640001117983 */ /* 0x000ea80000300800 */
[----:B-1----:R-:W3:Y:S04]  /*63260*/  LDL.LU R18, [R1+0x368] ;  /* 0x0003680001127983 */ /* 0x002ee80000300800 */
[----:B------:R-:W3:Y:S01]  /*63270*/  LDL.LU R19, [R1+0x36c] ;  /* 0x00036c0001137983 */ /* 0x000ee20000300800 */
[----:B------:R-:W-:-:S02]  /*63280*/  IMAD.MOV.U32 R20, RZ, RZ, R2 ;  /* 0x000000ffff147224 */ /* 0x000fc400078e0002 */
[----:B------:R-:W-:Y:S01]  /*63290*/  IMAD.MOV.U32 R21, RZ, RZ, R28 ;  /* 0x000000ffff157224 */ /* 0x000fe200078e001c */
[----:B---3--:R-:W-:Y:S04]  /*632a0*/  STL.64 [R1+0x4190], R18 ;  /* 0x0041901201007387 */ /* 0x008fe80000100a00 */
[----:B--2---:R0:W-:Y:S04]  /*632b0*/  STL.64 [R1+0x4188], R16 ;  /* 0x0041881001007387 */ /* 0x0041e80000100a00 */
[----:B------:R-:W2:Y:S04]  /*632c0*/  LDL.LU R2, [R1+0x42cc] ;  /* 0x0042cc0001027983 */ /* 0x000ea80000300800 */
[----:B------:R-:W3:Y:S04]  /*632d0*/  LDL.LU R28, [R1+0x42c8] ;  /* 0x0042c800011c7983 */ /* 0x000ee80000300800 */
[----:B------:R1:W-:Y:S01]  /*632e0*/  STL.64 [R1+0x4198], R20 ;  /* 0x0041981401007387 */ /* 0x0003e20000100a00 */
[----:B0-----:R-:W-:Y:S01]  /*632f0*/  MOV R16, R29 ;  /* 0x0000001d00107202 */ /* 0x001fe20000000f00 */
[----:B------:R-:W-:-:S02]  /*63300*/  IMAD.MOV.U32 R17, RZ, RZ, R0 ;  /* 0x000000ffff117224 */ /* 0x000fc400078e0000 */
[----:B------:R-:W4:Y:S04]  /*63310*/  LDL.LU R29, [R1+0x42c4] ;  /* 0x0042c400011d7983 */ /* 0x000f280000300800 */
[----:B------:R-:W3:Y:S04]  /*63320*/  LDL.LU R0, [R1+0x42c0] ;  /* 0x0042c00001007983 */ /* 0x000ee80000300800 */
[----:B------:R0:W-:Y:S04]  /*63330*/  STL.64 [R1+0x41a0], R16 ;  /* 0x0041a01001007387 */ /* 0x0001e80000100a00 */
[----:B-1----:R-:W4:Y:S04]  /*63340*/  LDL.LU R20, [R1+0x390] ;  /* 0x0003900001147983 */ /* 0x002f280000300800 */
[----:B------:R-:W4:Y:S04]  /*63350*/  LDL.LU R21, [R1+0x394] ;  /* 0x0003940001157983 */ /* 0x000f280000300800 */
[----:B------:R-:W3:Y:S04]  /*63360*/  LDL.LU R22, [R1+0x398] ;  /* 0x0003980001167983 */ /* 0x000ee80000300800 */
[----:B------:R-:W3:Y:S01]  /*63370*/  LDL.LU R23, [R1+0x39c] ;  /* 0x00039c0001177983 */ /* 0x000ee20000300800 */
[----:B0-----:R-:W-:-:S02]  /*63380*/  IMAD.MOV.U32 R17, RZ, RZ, R3 ;  /* 0x000000ffff117224 */ /* 0x001fc400078e0003 */
[----:B--2---:R-:W-:Y:S01]  /*63390*/  IMAD.MOV.U32 R16, RZ, RZ, R2 ;  /* 0x000000ffff107224 */ /* 0x004fe200078e0002 */
[----:B---3--:R-:W-:Y:S04]  /*633a0*/  STL.64 [R1+0x41b0], R22 ;  /* 0x0041b01601007387 */ /* 0x008fe80000100a00 */
[----:B----4-:R0:W-:Y:S04]  /*633b0*/  STL.64 [R1+0x41a8], R20 ;  /* 0x0041a81401007387 */ /* 0x0101e80000100a00 */
[----:B------:R-:W2:Y:S04]  /*633c0*/  LDL.LU R2, [R1+0x42bc] ;  /* 0x0042bc0001027983 */ /* 0x000ea80000300800 */
[----:B------:R-:W3:Y:S04]  /*633d0*/  LDL.LU R3, [R1+0x42b8] ;  /* 0x0042b80001037983 */ /* 0x000ee80000300800 */
[----:B------:R1:W-:Y:S04]  /*633e0*/  STL.64 [R1+0x41b8], R16 ;  /* 0x0041b81001007387 */ /* 0x0003e80000100a00 */
[----:B0-----:R-:W4:Y:S04]  /*633f0*/  LDL.LU R20, [R1+0x3a0] ;  /* 0x0003a00001147983 */ /* 0x001f280000300800 */
[----:B------:R-:W4:Y:S04]  /*63400*/  LDL.LU R21, [R1+0x3a4] ;  /* 0x0003a40001157983 */ /* 0x000f280000300800 */
[----:B------:R-:W2:Y:S04]  /*63410*/  LDL.LU R22, [R1+0x3a8] ;  /* 0x0003a80001167983 */ /* 0x000ea80000300800 */
[----:B------:R-:W2:Y:S01]  /*63420*/  LDL.LU R23, [R1+0x3ac] ;  /* 0x0003ac0001177983 */ /* 0x000ea20000300800 */
[----:B-1----:R-:W-:-:S02]  /*63430*/  IMAD.MOV.U32 R16, RZ, RZ, R29 ;  /* 0x000000ffff107224 */ /* 0x002fc400078e001d */
[----:B------:R-:W-:Y:S01]  /*63440*/  IMAD.MOV.U32 R17, RZ, RZ, R28 ;  /* 0x000000ffff117224 */ /* 0x000fe200078e001c */
[----:B--2---:R-:W-:Y:S04]  /*63450*/  STL.64 [R1+0x41c8], R22 ;  /* 0x0041c81601007387 */ /* 0x004fe80000100a00 */
[----:B----4-:R0:W-:Y:S04]  /*63460*/  STL.64 [R1+0x41c0], R20 ;  /* 0x0041c01401007387 */ /* 0x0101e80000100a00 */
[----:B------:R-:W2:Y:S04]  /*63470*/  LDL.LU R29, [R1+0x42b4] ;  /* 0x0042b400011d7983 */ /* 0x000ea80000300800 */
[----:B------:R-:W4:Y:S04]  /*63480*/  LDL.LU R28, [R1+0x42b0] ;  /* 0x0042b000011c7983 */ /* 0x000f280000300800 */
[----:B------:R1:W-:Y:S04]  /*63490*/  STL.64 [R1+0x41d0], R16 ;  /* 0x0041d01001007387 */ /* 0x0003e80000100a00 */
[----:B0-----:R-:W3:Y:S04]  /*634a0*/  LDL.LU R20, [R1+0x3c0] ;  /* 0x0003c00001147983 */ /* 0x001ee80000300800 */
[----:B------:R-:W3:Y:S04]  /*634b0*/  LDL.LU R21, [R1+0x3c4] ;  /* 0x0003c40001157983 */ /* 0x000ee80000300800 */
[----:B------:R-:W2:Y:S04]  /*634c0*/  LDL.LU R22, [R1+0x3c8] ;  /* 0x0003c80001167983 */ /* 0x000ea80000300800 */
[----:B------:R-:W2:Y:S01]  /*634d0*/  LDL.LU R23, [R1+0x3cc] ;  /* 0x0003cc0001177983 */ /* 0x000ea20000300800 */
[----:B-1----:R-:W-:-:S02]  /*634e0*/  IMAD.MOV.U32 R16, RZ, RZ, R2 ;  /* 0x000000ffff107224 */ /* 0x002fc400078e0002 */
[----:B------:R-:W-:Y:S01]  /*634f0*/  IMAD.MOV.U32 R17, RZ, RZ, R0 ;  /* 0x000000ffff117224 */ /* 0x000fe200078e0000 */
[----:B--2---:R-:W-:Y:S04]  /*63500*/  STL.64 [R1+0x41e0], R22 ;  /* 0x0041e01601007387 */ /* 0x004fe80000100a00 */
[----:B---3--:R-:W-:Y:S04]  /*63510*/  STL.64 [R1+0x41d8], R20 ;  /* 0x0041d81401007387 */ /* 0x008fe80000100a00 */
[----:B------:R-:W2:Y:S04]  /*63520*/  LDL.LU R2, [R1+0x42ac] ;  /* 0x0042ac0001027983 */ /* 0x000ea80000300800 */
[----:B------:R-:W3:Y:S04]  /*63530*/  LDL.LU R0, [R1+0x42a8] ;  /* 0x0042a80001007983 */ /* 0x000ee80000300800 */
[----:B------:R0:W-:Y:S02]  /*63540*/  STL.64 [R1+0x41e8], R16 ;  /* 0x0041e81001007387 */ /* 0x0001e40000100a00 */
[----:B0-----:R-:W-:-:S02]  /*63550*/  IMAD.MOV.U32 R16, RZ, RZ, R29 ;  /* 0x000000ffff107224 */ /* 0x001fc400078e001d */
[----:B------:R-:W-:Y:S01]  /*63560*/  IMAD.MOV.U32 R17, RZ, RZ, R3 ;  /* 0x000000ffff117224 */ /* 0x000fe200078e0003 */
[----:B------:R-:W3:Y:S04]  /*63570*/  LDL.LU R29, [R1+0x42a4] ;  /* 0x0042a400011d7983 */ /* 0x000ee80000300800 */
[----:B------:R-:W3:Y:S04]  /*63580*/  LDL.LU R3, [R1+0x42a0] ;  /* 0x0042a00001037983 */ /* 0x000ee80000300800 */
[----:B------:R4:W-:Y:S04]  /*63590*/  STL.64 [R1+0x4200], R16 ;  /* 0x0042001001007387 */ /* 0x0009e80000100a00 */
[----:B------:R-:W3:Y:S04]  /*635a0*/  LDL.LU R20, [R1+0x3d0] ;  /* 0x0003d00001147983 */ /* 0x000ee80000300800 */
[----:B------:R-:W3:Y:S04]  /*635b0*/  LDL.LU R21, [R1+0x3d4] ;  /* 0x0003d40001157983 */ /* 0x000ee80000300800 */
[----:B------:R-:W3:Y:S04]  /*635c0*/  LDL.LU R22, [R1+0x3d8] ;  /* 0x0003d80001167983 */ /* 0x000ee80000300800 */
[----:B------:R-:W3:Y:S01]  /*635d0*/  LDL.LU R23, [R1+0x3dc] ;  /* 0x0003dc0001177983 */ /* 0x000ee20000300800 */
[----:B----4-:R-:W-:Y:S01]  /*635e0*/  MOV R17, R28 ;  /* 0x0000001c00117202 */ /* 0x010fe20000000f00 */
[----:B--2---:R-:W-:-:S02]  /*635f0*/  IMAD.MOV.U32 R16, RZ, RZ, R2 ;  /* 0x000000ffff107224 */ /* 0x004fc400078e0002 */
[----:B------:R-:W2:Y:S04]  /*63600*/  LDL.LU R2, [R1+0x429c] ;  /* 0x00429c0001027983 */ /* 0x000ea80000300800 */
[----:B------:R-:W4:Y:S04]  /*63610*/  LDL.LU R28, [R1+0x4298] ;  /* 0x00429800011c7983 */ /* 0x000f280000300800 */
[----:B------:R-:W-:Y:S04]  /*63620*/  STL.64 [R1+0x4218], R16 ;  /* 0x0042181001007387 */ /* 0x000fe80000100a00 */
[----:B---3--:R-:W-:Y:S04]  /*63630*/  STL.64 [R1+0x41f8], R22 ;  /* 0x0041f81601007387 */ /* 0x008fe80000100a00 */
[----:B------:R0:W-:Y:S04]  /*63640*/  STL.64 [R1+0x41f0], R20 ;  /* 0x0041f01401007387 */ /* 0x0001e80000100a00 */
[----:B0-----:R-:W3:Y:S04]  /*63650*/  LDL.LU R20, [R1+0x3e0] ;  /* 0x0003e00001147983 */ /* 0x001ee80000300800 */
[----:B------:R-:W3:Y:S04]  /*63660*/  LDL.LU R21, [R1+0x3e4] ;  /* 0x0003e40001157983 */ /* 0x000ee80000300800 */
[----:B------:R-:W2:Y:S04]  /*63670*/  LDL.LU R22, [R1+0x3e8] ;  /* 0x0003e80001167983 */ /* 0x000ea80000300800 */
[----:B------:R-:W2:Y:S01]  /*63680*/  LDL.LU R23, [R1+0x3ec] ;  /* 0x0003ec0001177983 */ /* 0x000ea20000300800 */
[----:B------:R-:W-:-:S02]  /*63690*/  IMAD.MOV.U32 R16, RZ, RZ, R29 ;  /* 0x000000ffff107224 */ /* 0x000fc400078e001d */
[----:B------:R-:W-:Y:S01]  /*636a0*/  IMAD.MOV.U32 R17, RZ, RZ, R0 ;  /* 0x000000ffff117224 */ /* 0x000fe200078e0000 */
[----:B------:R-:W4:Y:S04]  /*636b0*/  LDL.LU R29, [R1+0x4294] ;  /* 0x00429400011d7983 */ /* 0x000f280000300800 */
[----:B------:R-:W4:Y:S04]  /*636c0*/  LDL.LU R0, [R1+0x4290] ;  /* 0x0042900001007983 */ /* 0x000f280000300800 */
[----:B------:R-:W-:Y:S04]  /*636d0*/  STL.64 [R1+0x4230], R16 ;  /* 0x0042301001007387 */ /* 0x000fe80000100a00 */
[----:B--2---:R-:W-:Y:S04]  /*636e0*/  STL.64 [R1+0x4210], R22 ;  /* 0x0042101601007387 */ /* 0x004fe80000100a00 */
[----:B---3--:R0:W-:Y:S04]  /*636f0*/  STL.64 [R1+0x4208], R20 ;  /* 0x0042081401007387 */ /* 0x0081e80000100a00 */
        /* <DEDUP_REMOVED lines=8> */
[----:B------:R-:W4:Y:S04]  /*63780*/  LDL.LU R12, [R1] ;  /* 0x00000000010c7983 */ /* 0x000f280000300800 */
[----:B------:R-:W4:Y:S04]  /*63790*/  LDL.LU R13, [R1+0x4] ;  /* 0x00000400010d7983 */ /* 0x000f280000300800 */
        /* <DEDUP_REMOVED lines=28> */
[----:B------:R-:W-:-:S15]  /*63960*/  HMMA.16816.F32 R12, R8, R12, R24 ;  /* 0x0000000c080c723c */ /* 0x000fde0000001818 */
[----:B------:R-:W-:-:S09]  /*63970*/  NOP ;  /* 0x0000000000007918 */ /* 0x000fd20000000000 */
[----:B------:R-:W-:Y:S02]  /*63980*/  IMAD.MOV.U32 R24, RZ, RZ, R12 ;  /* 0x000000ffff187224 */ /* 0x000fe400078e000c */
[----:B------:R-:W-:Y:S01]  /*63990*/  IMAD.MOV.U32 R25, RZ, RZ, R13 ;  /* 0x000000ffff197224 */ /* 0x000fe200078e000d */
        /* <DEDUP_REMOVED lines=10> */
[----:B------:R-:W4:Y:S04]  /*63a40*/  LDL.LU.64 R26, [R1+0x4278] ;  /* 0x00427800011a7983 */ /* 0x000f280000300a00 */
[----:B------:R-:W-:Y:S04]  /*63a50*/  STL.64 [R1+0x9a8], R14 ;  /* 0x0009a80e01007387 */ /* 0x000fe80000100a00 */
[----:B------:R-:W0:Y:S04]  /*63a60*/  LDSM.16.MT88.4 R12, [R3+UR4+0x13080] ;  /* 0x01308004030c783b */ /* 0x000e280008004200 */
[----:B------:R-:W-:Y:S04]  /*63a70*/  STL [R1+0x3a54], R25 ;  /* 0x003a541901007387 */ /* 0x000fe80000100800 */
[----:B------:R1:W-:Y:S01]  /*63a80*/  STL [R1+0x3a50], R24 ;  /* 0x003a501801007387 */ /* 0x0003e20000100800 */
[----:B------:R-:W-:-:S02]  /*63a90*/  IMAD.MOV.U32 R16, RZ, RZ, R2 ;  /* 0x000000ffff107224 */ /* 0x000fc400078e0002 */
[----:B------:R-:W-:Y:S01]  /*63aa0*/  IMAD.MOV.U32 R17, RZ, RZ, R0 ;  /* 0x000000ffff117224 */ /* 0x000fe200078e0000 */
[----:B----4-:R4:W-:Y:S04]  /*63ab0*/  STL.64 [R1+0x4158], R26 ;  /* 0x0041581a01007387 */ /* 0x0109e80000100a00 */
[----:B-1----:R-:W3:Y:S04]  /*63ac0*/  LDL.LU R24, [R1+0x80] ;  /* 0x0000800001187983 */ /* 0x002ee80000300800 */
[----:B------:R-:W3:Y:S04]  /*63ad0*/  LDL.LU R25, [R1+0x84] ;  /* 0x0000840001197983 */ /* 0x000ee80000300800 */
[----:B----4-:R-:W4:Y:S04]  /*63ae0*/  LDL.LU R26, [R1+0x88] ;  /* 0x00008800011a7983 */ /* 0x010f280000300800 */
[----:B------:R-:W4:Y:S04]  /*63af0*/  LDL.LU R27, [R1+0x8c] ;  /* 0x00008c00011b7983 */ /* 0x000f280000300800 */
[----:B0-----:R0:W-:Y:S04]  /*63b00*/  STL.64 [R1+0x4028], R14 ;  /* 0x0040280e01007387 */ /* 0x0011e80000100a00 */
[----:B------:R1:W-:Y:S04]  /*63b10*/  STL.64 [R1+0x4020], R12 ;  /* 0x0040200c01007387 */ /* 0x0003e80000100a00 */
[----:B0-----:R-:W3:Y:S01]  /*63b20*/  LDL.64 R14, [R1+0x8] ;  /* 0x00000800010e7983 */ /* 0x001ee20000100a00 */
[C---:B--2---:R-:W-:Y:S03]  /*63b30*/  HMMA.16816.F32 R16, R8.reuse, R16, R20 ;  /* 0x000000100810723c */ /* 0x044fe60000001814 */
[----:B---3--:R0:W-:Y:S04]  /*63b40*/  STL.64 [R1+0x4138], R14 ;  /* 0x0041380e01007387 */ /* 0x0081e80000100a00 */
[----:B-1----:R-:W2:Y:S04]  /*63b50*/  LDL.LU R12, [R1+0x70] ;  /* 0x00007000010c7983 */ /* 0x002ea80000300800 */
[----:B------:R-:W2:Y:S04]  /*63b60*/  LDL.LU R13, [R1+0x74] ;  /* 0x00007400010d7983 */ /* 0x000ea80000300800 */
[----:B0-----:R-:W2:Y:S04]  /*63b70*/  LDL.LU R14, [R1+0x78] ;  /* 0x00007800010e7983 */ /* 0x001ea80000300800 */
[----:B------:R-:W2:Y:S04]  /*63b80*/  LDL.LU R15, [R1+0x7c] ;  /* 0x00007c00010f7983 */ /* 0x000ea80000300800 */
[----:B------:R-:W-:Y:S04]  /*63b90*/  STL [R1+0x3a58], R3 ;  /* 0x003a580301007387 */ /* 0x000fe80000100800 */
        /* <DEDUP_REMOVED lines=66> */
[----:B0-----:R-:W4:Y:S04]  /*63fc0*/  LDL.LU.64 R18, [R1+0x4190] ;  /* 0x0041900001127983 */ /* 0x001f280000300a00 */
[----:B------:R-:W4:Y:S01]  /*63fd0*/  LDL.LU.64 R16, [R1+0x4188] ;  /* 0x0041880001107983 */ /* 0x000f220000300a00 */
[----:B---3--:R-:W-:Y:S03]  /*63fe0*/  HMMA.16816.F32 R20, R8, R20, R4 ;  /* 0x000000140814723c */ /* 0x008fe60000001804 */
[----:B------:R-:W3:-:S15]  /*63ff0*/  LDL.LU.64 R6, [R1+0x4180] ;  /* 0x0041800001067983 */ /* 0x000ede0000300a00 */
[----:B------:R-:W-:-:S05]  /*64000*/  NOP ;  /* 0x0000000000007918 */ /* 0x000fca0000000000 */
[----:B------:R-:W-:Y:S04]  /*64010*/  STL.64 [R1+0xb20], R20 ;  /* 0x000b201401007387 */ /* 0x000fe80000100a00 */
[----:B------:R0:W-:Y:S04]  /*64020*/  STL.64 [R1+0xb28], R22 ;  /* 0x000b281601007387 */ /* 0x0001e80000100a00 */
[----:B0-----:R-:W2:Y:S04]  /*64030*/  LDL.LU.64 R22, [R1+0x4178] ;  /* 0x0041780001167983 */ /* 0x001ea80000300a00 */
[----:B------:R-:W4:Y:S02]  /*64040*/  LDL.LU.64 R20, [R1+0x4170] ;  /* 0x0041700001147983 */ /* 0x000f240000300a00 */
[----:B----4-:R-:W-:-:S15]  /*64050*/  HMMA.16816.F32 R16, R8, R20, R16 ;  /* 0x000000140810723c */ /* 0x010fde0000001810 */
[----:B------:R-:W-:-:S08]  /*64060*/  NOP ;  /* 0x0000000000007918 */ /* 0x000fd00000000000 */
[----:B------:R0:W-:Y:S04]  /*64070*/  STL.64 [R1+0xb10], R16 ;  /* 0x000b101001007387 */ /* 0x0001e80000100a00 */
[----:B------:R-:W-:Y:S04]  /*64080*/  STL.64 [R1+0xb18], R18 ;  /* 0x000b181201007387 */ /* 0x000fe80000100a00 */
[----:B0-----:R-:W4:Y:S01]  /*64090*/  LDL.LU.64 R16, [R1+0x4168] ;  /* 0x0041680001107983 */ /* 0x001f220000300a00 */
[----:B------:R-:W0:Y:S03]  /*640a0*/  S2R R0, SR_TID.X ;  /* 0x0000000000007919 */ /* 0x000e260000002100 */
[----:B--2---:R1:W-:Y:S04]  /*640b0*/  STL.64 [R1+0x4130], R22 ;  /* 0x0041301601007387 */ /* 0x0043e80000100a00 */
[----:B------:R-:W2:Y:S04]  /*640c0*/  LDL.LU R20, [R1+0x350] ;  /* 0x0003500001147983 */ /* 0x000ea80000300800 */
[----:B------:R-:W2:Y:S04]  /*640d0*/  LDL.LU R21, [R1+0x354] ;  /* 0x0003540001157983 */ /* 0x000ea80000300800 */
[----:B-1----:R-:W2:Y:S01]  /*640e0*/  LDL.LU R22, [R1+0x358] ;  /* 0x0003580001167983 */ /* 0x002ea20000300800 */
[----:B---3--:R-:W-:-:S03]  /*640f0*/  IMAD.MOV.U32 R23, RZ, RZ, R6 ;  /* 0x000000ffff177224 */ /* 0x008fc600078e0006 */
[----:B------:R-:W3:Y:S01]  /*64100*/  LDL.LU R6, [R1+0x4160] ;  /* 0x0041600001067983 */ /* 0x000ee20000300800 */
[C---:B0-----:R-:W-:Y:S02]  /*64110*/  LOP3.LUT R2, R0.reuse, 0x7, RZ, 0xc0, !PT ;  /* 0x0000000700027812 */ /* 0x041fe400078ec0ff */
[----:B------:R-:W-:-:S03]  /*64120*/  SHF.L.U32 R19, R0, 0x1, RZ ;  /* 0x0000000100137819 */ /* 0x000fc600000006ff */
[----:B------:R-:W-:-:S05]  /*64130*/  IMAD R2, R2, 0x110, RZ ;  /* 0x0000011002027824 */ /* 0x000fca00078e02ff */
[----:B------:R-:W-:Y:S01]  /*64140*/  LOP3.LUT R5, R2, 0x10, R19, 0x78, !PT ;  /* 0x0000001002057812 */ /* 0x000fe200078e7813 */
[----:B----4-:R-:W-:Y:S01]  /*64150*/  HMMA.16816.F32 R8, R8, R16, R24 ;  /* 0x000000100808723c */ /* 0x010fe20000001818 */
[----:B------:R-:W4:Y:S04]  /*64160*/  LDL.LU.64 R26, [R1+0x4158] ;  /* 0x00415800011a7983 */ /* 0x000f280000300a00 */
[----:B------:R-:W4:Y:S04]  /*64170*/  LDL.LU.64 R18, [R1+0x4150] ;  /* 0x0041500001127983 */ /* 0x000f280000300a00 */
[----:B------:R-:W4:-:S14]  /*64180*/  LDL.LU.64 R16, [R1+0x4148] ;  /* 0x0041480001107983 */ /* 0x000f1c0000300a00 */
[----:B------:R0:W-:Y:S04]  /*64190*/  STL.64 [R1+0xab0], R8 ;  /* 0x000ab00801007387 */ /* 0x0001e80000100a00 */
[----:B------:R1:W-:Y:S01]  /*641a0*/  STL.64 [R1+0xab8], R10 ;  /* 0x000ab80a01007387 */ /* 0x0003e20000100a00 */
[----:B0-----:R-:W-:-:S03]  /*641b0*/  IMAD.MOV.U32 R8, RZ, RZ, R7 ;  /* 0x000000ffff087224 */ /* 0x001fc600078e0007 */
[----:B------:R-:W3:Y:S04]  /*641c0*/  LDL.LU R7, [R1+0x4140] ;  /* 0x0041400001077983 */ /* 0x000ee80000300800 */
[----:B------:R-:W3:Y:S04]  /*641d0*/  LDL.LU R9, [R1+0x64] ;  /* 0x0000640001097983 */ /* 0x000ee80000300800 */
[----:B-1----:R-:W3:Y:S04]  /*641e0*/  LDL.LU R10, [R1+0x68] ;  /* 0x00006800010a7983 */ /* 0x002ee80000300800 */
[----:B------:R-:W3:Y:S01]  /*641f0*/  LDL.LU R11, [R1+0x6c] ;  /* 0x00006c00010b7983 */ /* 0x000ee20000300800 */
[C---:B----4-:R-:W-:Y:S06]  /*64200*/  HMMA.16816.F32 R12, R16.reuse, R26, R12 ;  /* 0x0000001a100c723c */ /* 0x050fec000000180c */
[----:B---3--:R-:W-:-:S15]  /*64210*/  HMMA.16816.F32 R8, R16, R6, R8 ;  /* 0x000000061008723c */ /* 0x008fde0000001808 */
[----:B------:R-:W-:-:S02]  /*64220*/  NOP ;  /* 0x0000000000007918 */ /* 0x000fc40000000000 */
[----:B------:R-:W-:Y:S04]  /*64230*/  STL.64 [R1+0xaa0], R12 ;  /* 0x000aa00c01007387 */ /* 0x000fe80000100a00 */
[----:B------:R0:W-:Y:S04]  /*64240*/  STL.64 [R1+0xaa8], R14 ;  /* 0x000aa80e01007387 */ /* 0x0001e80000100a00 */
[----:B0-----:R-:W2:Y:S04]  /*64250*/  LDL.LU.64 R14, [R1+0x4138] ;  /* 0x00413800010e7983 */ /* 0x001ea80000300a00 */
[----:B------:R0:W-:Y:S04]  /*64260*/  STL.64 [R1+0x4030], R26 ;  /* 0x0040301a01007387 */ /* 0x0001e80000100a00 */
[----:B0-----:R-:W3:Y:S04]  /*64270*/  LDL R26, [R1+0x108] ;  /* 0x00010800011a7983 */ /* 0x001ee80000100800 */
[----:B------:R-:W-:Y:S04]  /*64280*/  STL.64 [R1+0xa90], R8 ;  /* 0x000a900801007387 */ /* 0x000fe80000100a00 */
[----:B------:R-:W-:Y:S04]  /*64290*/  STL.64 [R1+0xa98], R10 ;  /* 0x000a980a01007387 */ /* 0x000fe80000100a00 */
[----:B------:R-:W3:Y:S01]  /*642a0*/  LDL R27, [R1+0x10c] ;  /* 0x00010c00011b7983 */ /* 0x000ee20000100800 */
[----:B------:R-:W-:-:S05]  /*642b0*/  IMAD.SHL.U32 R0, R0, 0x80, RZ ;  /* 0x0000008000007824 */ /* 0x000fca00078e00ff */
[----:B------:R-:W-:-:S04]  /*642c0*/  LOP3.LUT R5, R5, 0x800, R0, 0xf8, !PT ;  /* 0x0000080005057812 */ /* 0x000fc800078ef800 */
[----:B------:R-:W-:-:S05]  /*642d0*/  LOP3.LUT R5, R5, 0x20, RZ, 0x3c, !PT ;  /* 0x0000002005057812 */ /* 0x000fca00078e3cff */
[----:B------:R-:W0:Y:S04]  /*642e0*/  LDSM.16.MT88.4 R8, [R5+UR4+0x13000] ;  /* 0x013000040508783b */ /* 0x000e280008004200 */
[----:B---3--:R-:W-:Y:S04]  /*642f0*/  STL.64 [R1+0x4048], R26 ;  /* 0x0040481a01007387 */ /* 0x008fe80000100a00 */
[----:B------:R-:W-:Y:S04]  /*64300*/  STL.64 [R1+0x4118], R6 ;  /* 0x0041180601007387 */ /* 0x000fe80000100a00 */
[----:B------:R2:W-:Y:S02]  /*64310*/  STL [R1+0x4110], R5 ;  /* 0x0041100501007387 */ /* 0x0005e40000100800 */
[----:B--2---:R-:W-:Y:S02]  /*64320*/  HMMA.16816.F32 R4, R16, R14, R20 ;  /* 0x0000000e1004723c */ /* 0x004fe40000001814 */
[----:B0-----:R0:W-:Y:S04]  /*64330*/  STL.64 [R1+0x3f20], R10 ;  /* 0x003f200a01007387 */ /* 0x0011e80000100a00 */
[----:B------:R1:W-:Y:S04]  /*64340*/  STL.64 [R1+0x3f18], R8 ;  /* 0x003f180801007387 */ /* 0x0003e80000100a00 */
[----:B0-----:R-:W2:-:S13]  /*64350*/  LDL.64 R10, [R1+0xe8] ;  /* 0x0000e800010a7983 */ /* 0x001e9a0000100a00 */
[----:B------:R-:W-:Y:S04]  /*64360*/  STL.64 [R1+0xb00], R4 ;  /* 0x000b000401007387 */ /* 0x000fe80000100a00 */
[----:B------:R-:W-:Y:S04]  /*64370*/  STL.64 [R1+0xb08], R6 ;  /* 0x000b080601007387 */ /* 0x000fe80000100a00 */
[----:B------:R-:W3:Y:S04]  /*64380*/  LDL R26, [R1+0x118] ;  /* 0x00011800011a7983 */ /* 0x000ee80000100800 */
[----:B------:R-:W3:Y:S01]  /*64390*/  LDL R27, [R1+0x11c] ;  /* 0x00011c00011b7983 */ /* 0x000ee20000100800 */
[----:B-1----:R-:W-:-:S02]  /*643a0*/  IMAD.MOV.U32 R9, RZ, RZ, R14 ;  /* 0x000000ffff097224 */ /* 0x002fc400078e000e */
[----:B------:R-:W-:Y:S01]  /*643b0*/  IMAD.MOV.U32 R8, RZ, RZ, R15 ;  /* 0x000000ffff087224 */ /* 0x000fe200078e000f */
[----:B---3--:R-:W-:Y:S04]  /*643c0*/  STL.64 [R1+0x4060], R26 ;  /* 0x0040601a01007387 */ /* 0x008fe80000100a00 */
[----:B--2---:R-:W-:Y:S04]  /*643d0*/  STL.64 [R1+0x4040], R10 ;  /* 0x0040400a01007387 */ /* 0x004fe80000100a00 */
[----:B------:R0:W-:Y:S04]  /*643e0*/  STL.64 [R1+0x4038], R8 ;  /* 0x0040380801007387 */ /* 0x0001e80000100a00 */
[----:B0-----:R-:W2:Y:S04]  /*643f0*/  LDL.LU R8, [R1+0x2a0] ;  /* 0x0002a00001087983 */ /* 0x001ea80000300800 */
[----:B------:R-:W2:Y:S04]  /*64400*/  LDL.LU R9, [R1+0x2a4] ;  /* 0x0002a40001097983 */ /* 0x000ea80000300800 */
[----:B------:R-:W3:Y:S04]  /*64410*/  LDL.LU R10, [R1+0x2a8] ;  /* 0x0002a800010a7983 */ /* 0x000ee80000300800 */
[----:B------:R-:W3:Y:S04]  /*64420*/  LDL.LU R11, [R1+0x2ac] ;  /* 0x0002ac00010b7983 */ /* 0x000ee80000300800 */
[----:B------:R-:W4:Y:S04]  /*64430*/  LDL R26, [R1+0x128] ;  /* 0x00012800011a7983 */ /* 0x000f280000100800 */
[----:B------:R-:W4:Y:S04]  /*64440*/  LDL R27, [R1+0x12c] ;  /* 0x00012c00011b7983 */ /* 0x000f280000100800 */
[----:B----4-:R0:W-:Y:S04]  /*64450*/  STL.64 [R1+0x4078], R26 ;  /* 0x0040781a01007387 */ /* 0x0101e80000100a00 */
[----:B0-----:R-:W4:Y:S04]  /*64460*/  LDL R26, [R1+0x138] ;  /* 0x00013800011a7983 */ /* 0x001f280000100800 */
[----:B------:R-:W4:Y:S04]  /*64470*/  LDL R27, [R1+0x13c] ;  /* 0x00013c00011b7983 */ /* 0x000f280000100800 */
        /* <DEDUP_REMOVED lines=8> */
[----:B----4-:R-:W-:Y:S04]  /*64500*/  STL.64 [R1+0x40a8], R26 ;  /* 0x0040a81a01007387 */ /* 0x010fe80000100a00 */
[----:B---3--:R-:W-:Y:S04]  /*64510*/  STL.64 [R1+0x4070], R10 ;  /* 0x0040700a01007387 */ /* 0x008fe80000100a00 */
[----:B--2---:R0:W-:Y:S04]  /*64520*/  STL.64 [R1+0x4068], R8 ;  /* 0x0040680801007387 */ /* 0x0041e80000100a00 */
[----:B0-----:R-:W2:Y:S04]  /*64530*/  LDL.LU R8, [R1+0x2c0] ;  /* 0x0002c00001087983 */ /* 0x001ea80000300800 */
[----:B------:R-:W2:Y:S04]  /*64540*/  LDL.LU R9, [R1+0x2c4] ;  /* 0x0002c40001097983 */ /* 0x000ea80000300800 */
[----:B------:R-:W3:Y:S04]  /*64550*/  LDL.LU R10, [R1+0x2c8] ;  /* 0x0002c800010a7983 */ /* 0x000ee80000300800 */
[----:B------:R-:W3:Y:S04]  /*64560*/  LDL.LU R11, [R1+0x2cc] ;  /* 0x0002cc00010b7983 */ /* 0x000ee80000300800 */
[----:B------:R-:W4:Y:S04]  /*64570*/  LDL R26, [R1+0x158] ;  /* 0x00015800011a7983 */ /* 0x000f280000100800 */
        /* <DEDUP_REMOVED lines=22> */
[----:B------:R-:W2:Y:S04]  /*646e0*/  LDL.LU R4, [R1+0x330] ;  /* 0x0003300001047983 */ /* 0x000ea80000300800 */
[----:B------:R-:W2:Y:S04]  /*646f0*/  LDL.LU R5, [R1+0x334] ;  /* 0x0003340001057983 */ /* 0x000ea80000300800 */
[----:B------:R-:W3:Y:S04]  /*64700*/  LDL.LU R6, [R1+0x338] ;  /* 0x0003380001067983 */ /* 0x000ee80000300800 */
[----:B------:R-:W3:Y:S04]  /*64710*/  LDL.LU R7, [R1+0x33c] ;  /* 0x00033c0001077983 */ /* 0x000ee80000300800 */
[----:B------:R-:W4:Y:S04]  /*64720*/  LDL.LU R20, [R1+0x340] ;  /* 0x0003400001147983 */ /* 0x000f280000300800 */
[----:B------:R-:W4:Y:S04]  /*64730*/  LDL.LU R21, [R1+0x344] ;  /* 0x0003440001157983 */ /* 0x000f280000300800 */
[----:B------:R-:W4:Y:S04]  /*64740*/  LDL.LU R22, [R1+0x348] ;  /* 0x0003480001167983 */ /* 0x000f280000300800 */
[----:B------:R-:W4:Y:S04]  /*64750*/  LDL.LU R23, [R1+0x34c] ;  /* 0x00034c0001177983 */ /* 0x000f280000300800 */
[----:B---3--:R0:W-:Y:S04]  /*64760*/  STL.64 [R1+0x4128], R6 ;  /* 0x0041280601007387 */ /* 0x0081e80000100a00 */
[----:B--2---:R-:W-:Y:S04]  /*64770*/  STL.64 [R1+0x4120], R4 ;  /* 0x0041200401007387 */ /* 0x004fe80000100a00 */
[----:B0-----:R-:W2:Y:S04]  /*64780*/  LDL.64 R6, [R1+0x1a8] ;  /* 0x0001a80001067983 */ /* 0x001ea80000100a00 */
[----:B----4-:R0:W-:Y:S04]  /*64790*/  STL.64 [R1+0x4108], R26 ;  /* 0x0041081a01007387 */ /* 0x0101e80000100a00 */
[----:B0-----:R-:W3:Y:S04]  /*647a0*/  LDL.64 R26, [R1+0x198] ;  /* 0x00019800011a7983 */ /* 0x001ee80000100a00 */
[----:B------:R-:W-:Y:S04]  /*647b0*/  STL.64 [R1+0x40b8], R10 ;  /* 0x0040b80a01007387 */ /* 0x000fe80000100a00 */
        /* <DEDUP_REMOVED lines=11> */
[----:B------:R-:W-:Y:S03]  /*64870*/  HMMA.16816.F32 R20, R16, R6, R20 ;  /* 0x000000061014723c */ /* 0x000fe60000001814 */
        /* <DEDUP_REMOVED lines=10> */
[----:B------:R-:W2:Y:S04]  /*64920*/  LDL.LU R10, [R1+0x328] ;  /* 0x00032800010a7983 */ /* 0x000ea80000300800 */
[----:B------:R-:W2:Y:S04]  /*64930*/  LDL.LU R11, [R1+0x32c] ;  /* 0x00032c00010b7983 */ /* 0x000ea80000300800 */
[----:B------:R-:W4:Y:S04]  /*64940*/  LDL.LU R12, [R1+0x50] ;  /* 0x00005000010c7983 */ /* 0x000f280000300800 */
[----:B------:R-:W4:Y:S04]  /*64950*/  LDL.LU R13, [R1+0x54] ;  /* 0x00005400010d7983 */ /* 0x000f280000300800 */
[----:B------:R-:W4:Y:S04]  /*64960*/  LDL.LU R14, [R1+0x58] ;  /* 0x00005800010e7983 */ /* 0x000f280000300800 */
[----:B------:R-:W4:Y:S04]  /*64970*/  LDL.LU R15, [R1+0x5c] ;  /* 0x00005c00010f7983 */ /* 0x000f280000300800 */
[----:B------:R0:W-:Y:S04]  /*64980*/  STL.64 [R1+0xaf0], R20 ;  /* 0x000af01401007387 */ /* 0x0001e80000100a00 */
[----:B------:R1:W-:Y:S01]  /*64990*/  STL.64 [R1+0xaf8], R22 ;  /* 0x000af81601007387 */ /* 0x0003e20000100a00 */
[----:B0-----:R-:W-:-:S03]  /*649a0*/  IMAD.MOV.U32 R21, RZ, RZ, R6 ;  /* 0x000000ffff157224 */ /* 0x001fc600078e0006 */
[----:B-1----:R-:W4:Y:S01]  /*649b0*/  LDL.LU.64 R22, [R1+0x4130] ;  /* 0x0041300001167983 */ /* 0x002f220000300a00 */
[----:B------:R-:W-:-:S03]  /*649c0*/  IMAD.MOV.U32 R20, RZ, RZ, R7 ;  /* 0x000000ffff147224 */ /* 0x000fc600078e0007 */
[----:B------:R-:W2:Y:S04]  /*649d0*/  LDL.LU.64 R6, [R1+0x4128] ;  /* 0x0041280001067983 */ /* 0x000ea80000300a00 */
[----:B------:R-:W2:Y:S01]  /*649e0*/  LDL.LU.64 R4, [R1+0x4120] ;  /* 0x0041200001047983 */ /* 0x000ea20000300a00 */
[----:B---3--:R-:W-:Y:S01]  /*649f0*/  IMAD.MOV.U32 R3, RZ, RZ, R27 ;  /* 0x000000ffff037224 */ /* 0x008fe200078e001b */
[----:B--2---:R-:W-:-:S15]  /*64a00*/  HMMA.16816.F32 R4, R16, R26, R4 ;  /* 0x0000001a1004723c */ /* 0x004fde0000001804 */
[----:B------:R-:W-:-:S08]  /*64a10*/  NOP ;  /* 0x0000000000007918 */ /* 0x000fd00000000000 */
[----:B------:R0:W-:Y:S04]  /*64a20*/  STL.64 [R1+0xae0], R4 ;  /* 0x000ae00401007387 */ /* 0x0001e80000100a00 */
[----:B------:R1:W-:Y:S01]  /*64a30*/  STL.64 [R1+0xae8], R6 ;  /* 0x000ae80601007387 */ /* 0x0003e20000100a00 */
[----:B0-----:R-:W-:-:S03]  /*64a40*/  IMAD.MOV.U32 R4, RZ, RZ, R26 ;  /* 0x000000ffff047224 */ /* 0x001fc600078e001a */
[----:B-1----:R-:W2:Y:S04]  /*64a50*/  LDL.LU.64 R6, [R1+0x4118] ;  /* 0x0041180001067983 */ /* 0x002ea80000300a00 */
[----:B------:R-:W3:Y:S04]  /*64a60*/  LDL.LU R5, [R1+0x4110] ;  /* 0x0041100001057983 */ /* 0x000ee80000300800 */
[----:B------:R-:W4:Y:S02]  /*64a70*/  LDL.LU.64 R26, [R1+0x4108] ;  /* 0x00410800011a7983 */ /* 0x000f240000300a00 */
[C---:B----4-:R-:W-:Y:S02]  /*64a80*/  HMMA.16816.F32 R24, R16.reuse, R26, R8 ;  /* 0x0000001a1018723c */ /* 0x050fe40000001808 */
[----:B--2---:R-:W-:Y:S04]  /*64a90*/  STL.64 [R1+0x4018], R6 ;  /* 0x0040180601007387 */ /* 0x004fe80000100a00 */
[----:B---3--:R0:W-:Y:S04]  /*64aa0*/  STL.64 [R1+0x4010], R4 ;  /* 0x0040100401007387 */ /* 0x0081e80000100a00 */
[----:B0-----:R-:W2:Y:S04]  /*64ab0*/  LDL.LU R4, [R1+0x290] ;  /* 0x0002900001047983 */ /* 0x001ea80000300800 */
[----:B------:R-:W2:Y:S04]  /*64ac0*/  LDL.LU R5, [R1+0x294] ;  /* 0x0002940001057983 */ /* 0x000ea80000300800 */
[----:B------:R-:W2:Y:S04]  /*64ad0*/  LDL.LU R6, [R1+0x298] ;  /* 0x0002980001067983 */ /* 0x000ea80000300800 */
[----:B------:R-:W2:Y:S04]  /*64ae0*/  LDL.LU R7, [R1+0x29c] ;  /* 0x00029c0001077983 */ /* 0x000ea80000300800 */
[----:B------:R-:W3:Y:S04]  /*64af0*/  LDL.LU.64 R10, [R1+0x4100] ;  /* 0x00410000010a7983 */ /* 0x000ee80000300a00 */
[----:B------:R-:W3:Y:S04]  /*64b00*/  LDL.LU.64 R8, [R1+0x40f8] ;  /* 0x0040f80001087983 */ /* 0x000ee80000300a00 */
        /* <DEDUP_REMOVED lines=24> */
[----:B---3--:R-:W-:Y:S06]  /*64c90*/  HMMA.16816.F32 R8, R16, R26, R8 ;  /* 0x0000001a1008723c */ /* 0x008fec0000001808 */
[----:B------:R-:W-:Y:S01]  /*64ca0*/  IMAD.MOV.U32 R2, RZ, RZ, R26 ;  /* 0x000000ffff027224 */ /* 0x000fe200078e001a */
[----:B------:R-:W-:-:S15]  /*64cb0*/  MOV R0, R27 ;  /* 0x0000001b00007202 */ /* 0x000fde0000000f00 */
[----:B------:R-:W-:-:S01]  /*64cc0*/  NOP ;  /* 0x0000000000007918 */ /* 0x000fc20000000000 */
[----:B------:R-:W-:Y:S04]  /*64cd0*/  STL.64 [R1+0xa60], R8 ;  /* 0x000a600801007387 */ /* 0x000fe80000100a00 */
[----:B------:R0:W-:Y:S04]  /*64ce0*/  STL.64 [R1+0xa68], R10 ;  /* 0x000a680a01007387 */ /* 0x0001e80000100a00 */
[----:B0-----:R-:W3:Y:S04]  /*64cf0*/  LDL.LU.64 R10, [R1+0x40a0] ;  /* 0x0040a000010a7983 */ /* 0x001ee80000300a00 */
[----:B------:R-:W3:Y:S04]  /*64d00*/  LDL.LU.64 R8, [R1+0x4098] ;  /* 0x0040980001087983 */ /* 0x000ee80000300a00 */
[----:B------:R-:W3:Y:S02]  /*64d10*/  LDL.LU.64 R26, [R1+0x4090] ;  /* 0x00409000011a7983 */ /* 0x000ee40000300a00 */
        /* <DEDUP_REMOVED lines=20> */
[----:B0-----:R-:W3:Y:S01]  /*64e60*/  LDL.LU.64 R26, [R1+0x4048] ;  /* 0x00404800011a7983 */ /* 0x001ee20000300a00 */
[C---:B--2---:R-:W-:Y:S06]  /*64e70*/  HMMA.16816.F32 R4, R16.reuse, R22, R4 ;  /* 0x000000161004723c */ /* 0x044fec0000001804 */
[----:B---3--:R-:W-:Y:S01]  /*64e80*/  HMMA.16816.F32 R24, R16, R26, R8 ;  /* 0x0000001a1018723c */ /* 0x008fe20000001808 */
[----:B------:R-:W2:Y:S04]  /*64e90*/  LDL.LU.64 R10, [R1+0x4040] ;  /* 0x00404000010a7983 */ /* 0x000ea80000300a00 */
[----:B------:R-:W3:-:S15]  /*64ea0*/  LDL.LU.64 R8, [R1+0x4038] ;  /* 0x0040380001087983 */ /* 0x000ede0000300a00 */
[----:B------:R-:W-:-:S03]  /*64eb0*/  NOP ;  /* 0x0000000000007918 */ /* 0x000fc60000000000 */
[----:B------:R-:W-:Y:S04]  /*64ec0*/  STL.64 [R1+0xa20], R24 ;  /* 0x000a201801007387 */ /* 0x000fe80000100a00 */
[----:B------:R0:W-:Y:S04]  /*64ed0*/  STL.64 [R1+0xa28], R26 ;  /* 0x000a281a01007387 */ /* 0x0001e80000100a00 */
[----:B0-----:R-:W4:Y:S04]  /*64ee0*/  LDL.LU.64 R26, [R1+0x4030] ;  /* 0x00403000011a7983 */ /* 0x001f280000300a00 */
[----:B------:R0:W-:Y:S04]  /*64ef0*/  STL.64 [R1+0xa10], R4 ;  /* 0x000a100401007387 */ /* 0x0001e80000100a00 */
[----:B------:R1:W-:Y:S04]  /*64f00*/  STL.64 [R1+0xa18], R6 ;  /* 0x000a180601007387 */ /* 0x0003e80000100a00 */
[----:B0-----:R-:W4:Y:S04]  /*64f10*/  LDL.LU R4, [R1+0x20] ;  /* 0x0000200001047983 */ /* 0x001f280000300800 */
[----:B------:R-:W4:Y:S04]  /*64f20*/  LDL.LU R5, [R1+0x24] ;  /* 0x0000240001057983 */ /* 0x000f280000300800 */
[----:B-1----:R-:W4:Y:S04]  /*64f30*/  LDL.LU R6, [R1+0x28] ;  /* 0x0000280001067983 */ /* 0x002f280000300800 */
[----:B------:R-:W4:Y:S04]  /*64f40*/  LDL.LU R7, [R1+0x2c] ;  /* 0x00002c0001077983 */ /* 0x000f280000300800 */
[----:B------:R0:W-:Y:S04]  /*64f50*/  STL.64 [R1+0x3f40], R22 ;  /* 0x003f401601007387 */ /* 0x0001e80000100a00 */
[----:B0-----:R-:W3:Y:S01]  /*64f60*/  LDL.64 R22, [R1+0x188] ;  /* 0x0001880001167983 */ /* 0x001ee20000100a00 */
[----:B--2---:R-:W-:Y:S03]  /*64f70*/  HMMA.16816.F32 R16, R16, R10, R12 ;  /* 0x0000000a1010723c */ /* 0x004fe6000000180c */
[----:B---3--:R0:W-:Y:S02]  /*64f80*/  STL.64 [R1+0x3fe0], R22 ;  /* 0x003fe01601007387 */ /* 0x0081e40000100a00 */
[----:B0-----:R-:W-:-:S02]  /*64f90*/  IMAD.MOV.U32 R22, RZ, RZ, R21 ;  /* 0x000000ffff167224 */ /* 0x001fc400078e0015 */
[----:B------:R-:W-:-:S05]  /*64fa0*/  IMAD.MOV.U32 R23, RZ, RZ, R20 ;  /* 0x000000ffff177224 */ /* 0x000fca00078e0014 */
[----:B------:R-:W-:Y:S04]  /*64fb0*/  STL.64 [R1+0x3ff8], R22 ;  /* 0x003ff81601007387 */ /* 0x000fe80000100a00 */
[----:B------:R-:W4:Y:S04]  /*64fc0*/  LDL.LU.64 R14, [R1+0x4028] ;  /* 0x00402800010e7983 */ /* 0x000f280000300a00 */
[----:B------:R-:W4:Y:S04]  /*64fd0*/  LDL.LU.64 R12, [R1+0x4020] ;  /* 0x00402000010c7983 */ /* 0x000f280000300a00 */
[----:B------:R0:W-:Y:S04]  /*64fe0*/  STL.64 [R1+0xa00], R16 ;  /* 0x000a001001007387 */ /* 0x0001e80000100a00 */
[----:B------:R1:W-:Y:S04]  /*64ff0*/  STL.64 [R1+0xa08], R18 ;  /* 0x000a081201007387 */ /* 0x0003e80000100a00 */
[----:B0-----:R-:W2:Y:S04]  /*65000*/  LDL.LU R16, [R1+0x10] ;  /* 0x0000100001107983 */ /* 0x001ea80000300800 */
[----:B------:R-:W2:Y:S04]  /*65010*/  LDL.LU R17, [R1+0x14] ;  /* 0x0000140001117983 */ /* 0x000ea80000300800 */
[----:B-1----:R-:W2:Y:S04]  /*65020*/  LDL.LU R18, [R1+0x18] ;  /* 0x0000180001127983 */ /* 0x002ea80000300800 */
[----:B------:R-:W2:Y:S01]  /*65030*/  LDL.LU R19, [R1+0x1c] ;  /* 0x00001c0001137983 */ /* 0x000ea20000300800 */
[----:B------:R-:W-:-:S03]  /*65040*/  IMAD.MOV.U32 R23, RZ, RZ, R8 ;  /* 0x000000ffff177224 */ /* 0x000fc600078e0008 */
[----:B------:R0:W-:Y:S01]  /*65050*/  STL.64 [R1+0x3f38], R10 ;  /* 0x003f380a01007387 */ /* 0x0001e20000100a00 */
[----:B------:R-:W-:-:S03]  /*65060*/  IMAD.MOV.U32 R22, RZ, RZ, R9 ;  /* 0x000000ffff167224 */ /* 0x000fc600078e0009 */
[----:B------:R-:W3:Y:S04]  /*65070*/  LDL.LU R8, [R1+0x1f0] ;  /* 0x0001f00001087983 */ /* 0x000ee80000300800 */
[----:B------:R-:W3:Y:S04]  /*65080*/  LDL.LU R9, [R1+0x1f4] ;  /* 0x0001f40001097983 */ /* 0x000ee80000300800 */
[----:B0-----:R-:W4:Y:S04]  /*65090*/  LDL.LU R10, [R1+0x1f8] ;  /* 0x0001f800010a7983 */ /* 0x001f280000300800 */
[----:B------:R-:W4:Y:S04]  /*650a0*/  LDL.LU R11, [R1+0x1fc] ;  /* 0x0001fc00010b7983 */ /* 0x000f280000300800 */
[----:B----4-:R-:W-:Y:S04]  /*650b0*/  STL.64 [R1+0x3ff0], R10 ;  /* 0x003ff00a01007387 */ /* 0x010fe80000100a00 */
[----:B---3--:R0:W-:Y:S04]  /*650c0*/  STL.64 [R1+0x3fe8], R8 ;  /* 0x003fe80801007387 */ /* 0x0081e80000100a00 */
        /* <DEDUP_REMOVED lines=11> */
[----:B------:R-:W-:Y:S04]  /*65180*/  STL.64 [R1+0x9f0], R4 ;  /* 0x0009f00401007387 */ /* 0x000fe80000100a00 */
[----:B------:R0:W-:Y:S04]  /*65190*/  STL.64 [R1+0x9f8], R6 ;  /* 0x0009f80601007387 */ /* 0x0001e80000100a00 */
[----:B0-----:R-:W2:Y:S04]  /*651a0*/  LDL.LU.64 R6, [R1+0x4018] ;  /* 0x0040180001067983 */ /* 0x001ea80000300a00 */
[----:B------:R-:W4:Y:S01]  /*651b0*/  LDL.LU.64 R4, [R1+0x4010] ;  /* 0x0040100001047983 */ /* 0x000f220000300a00 */
[----:B--2---:R-:W-:Y:S06]  /*651c0*/  HMMA.16816.F32 R16, R12, R6, R16 ;  /* 0x000000060c10723c */ /* 0x004fec0000001810 */
[----:B------:R-:W-:Y:S04]  /*651d0*/  STL [R1+0x3f0c], R6 ;  /* 0x003f0c0601007387 */ /* 0x000fe80000100800 */
[----:B------:R-:W-:-:S13]  /*651e0*/  STL [R1+0x3f08], R7 ;  /* 0x003f080701007387 */ /* 0x000fda0000100800 */
[----:B------:R-:W-:Y:S04]  /*651f0*/  STL.64 [R1+0x9e0], R16 ;  /* 0x0009e01001007387 */ /* 0x000fe80000100a00 */
[----:B------:R-:W-:Y:S04]  /*65200*/  STL.64 [R1+0x9e8], R18 ;  /* 0x0009e81201007387 */ /* 0x000fe80000100a00 */
[----:B----4-:R-:W0:Y:S01]  /*65210*/  LDSM.16.MT88.4 R16, [R5+UR4+0x13080] ;  /* 0x013080040510783b */ /* 0x010e220008004200 */
[C---:B---3--:R-:W-:Y:S03]  /*65220*/  HMMA.16816.F32 R20, R12.reuse, R22, R8 ;  /* 0x000000160c14723c */ /* 0x048fe60000001808 */
[----:B0-----:R-:W-:Y:S04]  /*65230*/  STL.64 [R1+0x3de0], R18 ;  /* 0x003de01201007387 */ /* 0x001fe80000100a00 */
[----:B------:R0:W-:Y:S04]  /*65240*/  STL.64 [R1+0x3dd8], R16 ;  /* 0x003dd81001007387 */ /* 0x0001e80000100a00 */
[----:B0-----:R-:W2:Y:S04]  /*65250*/  LDL.LU R16, [R1+0x200] ;  /* 0x0002000001107983 */ /* 0x001ea80000300800 */
[----:B------:R-:W2:Y:S04]  /*65260*/  LDL.LU R17, [R1+0x204] ;  /* 0x0002040001117983 */ /* 0x000ea80000300800 */
[----:B------:R-:W2:Y:S04]  /*65270*/  LDL.LU R18, [R1+0x208] ;  /* 0x0002080001127983 */ /* 0x000ea80000300800 */
[----:B------:R-:W3:Y:S04]  /*65280*/  LDL.LU.64 R10, [R1+0x4008] ;  /* 0x00400800010a7983 */ /* 0x000ee80000300a00 */
[----:B------:R-:W3:Y:S04]  /*65290*/  LDL.LU.64 R8, [R1+0x4000] ;  /* 0x0040000001087983 */ /* 0x000ee80000300a00 */
[----:B------:R-:W-:Y:S04]  /*652a0*/  STL.64 [R1+0x9d0], R20 ;  /* 0x0009d01401007387 */ /* 0x000fe80000100a00 */
[----:B------:R0:W-:Y:S04]  /*652b0*/  STL.64 [R1+0x9d8], R22 ;  /* 0x0009d81601007387 */ /* 0x0001e80000100a00 */
[----:B0-----:R-:W3:Y:S01]  /*652c0*/  LDL.LU.64 R22, [R1+0x3ff8] ;  /* 0x003ff80001167983 */ /* 0x001ee20000300a00 */
[----:B------:R-:W-:Y:S01]  /*652d0*/  IMAD.MOV.U32 R19, RZ, RZ, R28 ;  /* 0x000000ffff137224 */ /* 0x000fe200078e001c */
[----:B---3--:R-:W-:Y:S02]  /*652e0*/  HMMA.16816.F32 R20, R12, R22, R8 ;  /* 0x000000160c14723c */ /* 0x008fe40000001808 */
[----:B------:R-:W3:Y:S04]  /*652f0*/  LDL.LU.64 R10, [R1+0x3ff0] ;  /* 0x003ff000010a7983 */ /* 0x000ee80000300a00 */
[----:B------:R-:W3:-:S15]  /*65300*/  LDL.LU.64 R8, [R1+0x3fe8] ;  /* 0x003fe80001087983 */ /* 0x000ede0000300a00 */
[----:B------:R-:W-:-:S02]  /*65310*/  NOP ;  /* 0x0000000000007918 */ /* 0x000fc40000000000 */
[----:B------:R-:W-:Y:S04]  /*65320*/  STL.64 [R1+0x9c0], R20 ;  /* 0x0009c01401007387 */ /* 0x000fe80000100a00 */
[----:B------:R0:W-:Y:S01]  /*65330*/  STL [R1+0x9c8], R22 ;  /* 0x0009c81601007387 */ /* 0x0001e20000100800 */
[----:B------:R-:W-:-:S03]  /*65340*/  IMAD.MOV.U32 R28, RZ, RZ, R23 ;  /* 0x000000ffff1c7224 */ /* 0x000fc600078e0017 */
[----:B0-----:R-:W3:Y:S01]  /*65350*/  LDL.LU.64 R22, [R1+0x3fe0] ;  /* 0x003fe00001167983 */ /* 0x001ee20000300a00 */
[----:B------:R-:W-:Y:S02]  /*65360*/  IMAD.MOV.U32 R6, RZ, RZ, R4 ;  /* 0x000000ffff067224 */ /* 0x000fe400078e0004 */
[----:B------:R-:W-:-:S07]  /*65370*/  IMAD.MOV.U32 R7, RZ, RZ, R3 ;  /* 0x000000ffff077224 */ /* 0x000fce00078e0003 */
[----:B--2---:R-:W-:Y:S01]  /*65380*/  HMMA.16816.F32 R16, R12, R6, R16 ;  /* 0x000000060c10723c */ /* 0x004fe20000001810 */
[----:B------:R0:W-:-:S15]  /*65390*/  STL [R1+0x36c8], R28 ;  /* 0x0036c81c01007387 */ /* 0x0001de0000100800 */
[----:B------:R-:W-:-:S07]  /*653a0*/  NOP ;  /* 0x0000000000007918 */ /* 0x000fce0000000000 */
[----:B------:R-:W-:Y:S04]  /*653b0*/  STL.64 [R1+0x9b0], R16 ;  /* 0x0009b01001007387 */ /* 0x000fe80000100a00 */
[----:B------:R-:W-:Y:S01]  /*653c0*/  STL.64 [R1+0x9b8], R18 ;  /* 0x0009b81201007387 */ /* 0x000fe20000100a00 */
[----:B---3--:R-:W-:Y:S06]  /*653d0*/  HMMA.16816.F32 R4, R12, R22, R8 ;  /* 0x000000160c04723c */ /* 0x008fec0000001808 */
[----:B------:R-:W-:-:S02]  /*653e0*/  IMAD.MOV.U32 R25, RZ, RZ, R22 ;  /* 0x000000ffff197224 */ /* 0x000fc400078e0016 */
[----:B------:R-:W-:-:S15]  /*653f0*/  IMAD.MOV.U32 R24, RZ, RZ, R23 ;  /* 0x000000ffff187224 */ /* 0x000fde00078e0017 */
[----:B------:R-:W-:Y:S04]  /*65400*/  STL.64 [R1+0x990], R4 ;  /* 0x0009900401007387 */ /* 0x000fe80000100a00 */
[----:B------:R1:W-:Y:S04]  /*65410*/  STL [R1+0x998], R6 ;  /* 0x0009980601007387 */ /* 0x0003e80000100800 */
[----:B------:R-:W2:Y:S01]  /*65420*/  LDL.64 R22, [R1+0x108] ;  /* 0x0001080001167983 */ /* 0x000ea20000100a00 */
[----:B0-----:R-:W-:-:S03]  /*65430*/  MOV R28, R7 ;  /* 0x00000007001c7202 */ /* 0x001fc60000000f00 */
[----:B--2---:R0:W-:Y:S04]  /*65440*/  STL.64 [R1+0x3f58], R22 ;  /* 0x003f581601007387 */ /* 0x0041e80000100a00 */
[----:B------:R-:W2:Y:S04]  /*65450*/  LDL.LU R8, [R1+0x90] ;  /* 0x0000900001087983 */ /* 0x000ea80000300800 */
[----:B------:R-:W2:Y:S04]  /*65460*/  LDL.LU R9, [R1+0x94] ;  /* 0x0000940001097983 */ /* 0x000ea80000300800 */
[----:B------:R-:W3:Y:S04]  /*65470*/  LDL.LU R10, [R1+0x98] ;  /* 0x00009800010a7983 */ /* 0x000ee80000300800 */
[----:B------:R-:W3:Y:S04]  /*65480*/  LDL.LU R11, [R1+0x9c] ;  /* 0x00009c00010b7983 */ /* 0x000ee80000300800 */
[----:B-1----:R-:W4:Y:S04]  /*65490*/  LDL.64 R6, [R1+0x128] ;  /* 0x0001280001067983 */ /* 0x002f280000100a00 */
[----:B----4-:R-:W-:Y:S04]  /*654a0*/  STL.64 [R1+0x3f78], R6 ;  /* 0x003f780601007387 */ /* 0x010fe80000100a00 */
[----:B0-----:R-:W4:Y:S04]  /*654b0*/  LDL.64 R22, [R1+0x118] ;  /* 0x0001180001167983 */ /* 0x001f280000100a00 */
[----:B----4-:R0:W-:Y:S04]  /*654c0*/  STL.64 [R1+0x3f70], R22 ;  /* 0x003f701601007387 */ /* 0x0101e80000100a00 */
        /* <DEDUP_REMOVED lines=8> */
[----:B------:R-:W4:Y:S04]  /*65550*/  LDL.LU R22, [R1+0xd8] ;  /* 0x0000d80001167983 */ /* 0x000f280000300800 */
[----:B------:R-:W4:Y:S04]  /*65560*/  LDL.LU R23, [R1+0xdc] ;  /* 0x0000dc0001177983 */ /* 0x000f280000300800 */
[----:B----4-:R0:W-:Y:S04]  /*65570*/  STL.64 [R1+0x3f98], R22 ;  /* 0x003f981601007387 */ /* 0x0101e80000100a00 */
[----:B--2---:R1:W-:Y:S01]  /*65580*/  STL.64 [R1+0x3f90], R20 ;  /* 0x003f901401007387 */ /* 0x0043e20000100a00 */
[----:B0-----:R-:W-:-:S02]  /*65590*/  IMAD.MOV.U32 R22, RZ, RZ, R2 ;  /* 0x000000ffff167224 */ /* 0x001fc400078e0002 */
[----:B------:R-:W-:-:S05]  /*655a0*/  IMAD.MOV.U32 R23, RZ, RZ, R0 ;  /* 0x000000ffff177224 */ /* 0x000fca00078e0000 */
[----:B------:R0:W-:Y:S04]  /*655b0*/  STL.64 [R1+0x3fa8], R22 ;  /* 0x003fa81601007387 */ /* 0x0001e80000100a00 */
[----:B-1----:R-:W2:Y:S04]  /*655c0*/  LDL.LU R20, [R1+0x1c0] ;  /* 0x0001c00001147983 */ /* 0x002ea80000300800 */
[----:B------:R-:W2:Y:S04]  /*655d0*/  LDL.LU R21, [R1+0x1c4] ;  /* 0x0001c40001157983 */ /* 0x000ea80000300800 */
[----:B0-----:R-:W4:Y:S04]  /*655e0*/  LDL.LU R22, [R1+0x1c8] ;  /* 0x0001c80001167983 */ /* 0x001f280000300800 */
[----:B------:R-:W4:Y:S04]  /*655f0*/  LDL.LU R23, [R1+0x1cc] ;  /* 0x0001cc0001177983 */ /* 0x000f280000300800 */
[----:B------:R-:W3:Y:S04]  /*65600*/  LDL.LU R16, [R1+0x1e0] ;  /* 0x0001e00001107983 */ /* 0x000ee80000300800 */
        /* <DEDUP_REMOVED lines=9> */
[----:B----4-:R0:W-:Y:S04]  /*656a0*/  STL.64 [R1+0x3fd8], R22 ;  /* 0x003fd81601007387 */ /* 0x0101e80000100a00 */
[----:B--2---:R-:W-:Y:S04]  /*656b0*/  STL.64 [R1+0x3fd0], R20 ;  /* 0x003fd01401007387 */ /* 0x004fe80000100a00 */
[----:B------:R-:W2:Y:S04]  /*656c0*/  LDL.64 R6, [R1+0x138] ;  /* 0x0001380001067983 */ /* 0x000ea80000100a00 */
[----:B0-----:R-:W3:Y:S04]  /*656d0*/  LDL.64 R22, [R1+0x178] ;  /* 0x0001780001167983 */ /* 0x001ee80000100a00 */
[----:B--2---:R0:W-:Y:S04]  /*656e0*/  STL.64 [R1+0x3fa0], R6 ;  /* 0x003fa00601007387 */ /* 0x0041e80000100a00 */
[----:B------:R-:W2:Y:S04]  /*656f0*/  LDL.LU R4, [R1+0x1b0] ;  /* 0x0001b00001047983 */ /* 0x000ea80000300800 */
[----:B------:R-:W2:Y:S04]  /*65700*/  LDL.LU R5, [R1+0x1b4] ;  /* 0x0001b40001057983 */ /* 0x000ea80000300800 */
[----:B0-----:R-:W4:Y:S04]  /*65710*/  LDL.LU R6, [R1+0x1b8] ;  /* 0x0001b80001067983 */ /* 0x001f280000300800 */
[----:B------:R-:W4:Y:S01]  /*65720*/  LDL.LU R7, [R1+0x1bc] ;  /* 0x0001bc0001077983 */ /* 0x000f220000300800 */
[----:B---3--:R-:W-:Y:S03]  /*65730*/  HMMA.16816.F32 R16, R12, R22, R16 ;  /* 0x000000160c10723c */ /* 0x008fe60000001810 */
[----:B----4-:R0:W-:Y:S04]  /*65740*/  STL.64 [R1+0x3fc8], R6 ;  /* 0x003fc80601007387 */ /* 0x0101e80000100a00 */
[----:B--2---:R-:W-:Y:S04]  /*65750*/  STL.64 [R1+0x3fc0], R4 ;  /* 0x003fc00401007387 */ /* 0x004fe80000100a00 */
[----:B0-----:R-:W2:Y:S04]  /*65760*/  LDL.64 R6, [R1+0x168] ;  /* 0x0001680001067983 */ /* 0x001ea80000100a00 */
[----:B------:R-:W-:Y:S04]  /*65770*/  STL.64 [R1+0x3f50], R10 ;  /* 0x003f500a01007387 */ /* 0x000fe80000100a00 */
[----:B------:R0:W-:Y:S04]  /*65780*/  STL.64 [R1+0x3f48], R8 ;  /* 0x003f480801007387 */ /* 0x0001e80000100a00 */
        /* <DEDUP_REMOVED lines=10> */
[----:B------:R-:W-:Y:S04]  /*65830*/  STL [R1+0x3ee4], R24 ;  /* 0x003ee41801007387 */ /* 0x000fe80000100800 */
[----:B------:R-:W-:Y:S04]  /*65840*/  STL [R1+0x3ee0], R25 ;  /* 0x003ee01901007387 */ /* 0x000fe80000100800 */
[----:B------:R-:W-:Y:S04]  /*65850*/  STL [R1+0x36cc], R28 ;  /* 0x0036cc1c01007387 */ /* 0x000fe80000100800 */
[----:B------:R-:W-:Y:S04]  /*65860*/  STL.64 [R1+0x980], R16 ;  /* 0x0009801001007387 */ /* 0x000fe80000100a00 */
[----:B------:R0:W-:Y:S02]  /*65870*/  STL.64 [R1+0x988], R18 ;  /* 0x0009881201007387 */ /* 0x0001e40000100a00 */
[----:B0-----:R-:W-:-:S02]  /*65880*/  IMAD.MOV.U32 R18, RZ, RZ, R22 ;  /* 0x000000ffff127224 */ /* 0x001fc400078e0016 */
[----:B------:R-:W-:Y:S02]  /*65890*/  IMAD.MOV.U32 R19, RZ, RZ, R23 ;  /* 0x000000ffff137224 */ /* 0x000fe400078e0017 */
[----:B------:R-:W4:Y:S04]  /*658a0*/  LDL.LU.64 R22, [R1+0x3fd8] ;  /* 0x003fd80001167983 */ /* 0x000f280000300a00 */
[----:B------:R-:W4:Y:S04]  /*658b0*/  LDL.LU.64 R20, [R1+0x3fd0] ;  /* 0x003fd00001147983 */ /* 0x000f280000300a00 */
[----:B------:R-:W-:Y:S04]  /*658c0*/  STL [R1+0x3eec], R19 ;  /* 0x003eec1301007387 */ /* 0x000fe80000100800 */
[----:B------:R0:W-:Y:S01]  /*658d0*/  STL [R1+0x3ee8], R18 ;  /* 0x003ee81201007387 */ /* 0x0001e20000100800 */
[----:B--2---:R-:W-:-:S02]  /*658e0*/  IMAD.MOV.U32 R24, RZ, RZ, R6 ;  /* 0x000000ffff187224 */ /* 0x004fc400078e0006 */
[----:B------:R-:W-:Y:S01]  /*658f0*/  IMAD.MOV.U32 R25, RZ, RZ, R7 ;  /* 0x000000ffff197224 */ /* 0x000fe200078e0007 */
[----:B0-----:R-:W2:Y:S01]  /*65900*/  LDL.64 R18, [R1+0x158] ;  /* 0x0001580001127983 */ /* 0x001ea20000100a00 */
[----:B----4-:R-:W-:Y:S03]  /*65910*/  HMMA.16816.F32 R20, R12, R6, R20 ;  /* 0x000000060c14723c */ /* 0x010fe60000001814 */
[----:B------:R-:W4:Y:S04]  /*65920*/  LDL.LU.64 R6, [R1+0x3fc8] ;  /* 0x003fc80001067983 */ /* 0x000f280000300a00 */
[----:B------:R-:W4:-:S15]  /*65930*/  LDL.LU.64 R4, [R1+0x3fc0] ;  /* 0x003fc00001047983 */ /* 0x000f1e0000300a00 */
[----:B------:R-:W-:-:S01]  /*65940*/  NOP ;  /* 0x0000000000007918 */ /* 0x000fc20000000000 */
[----:B------:R-:W-:Y:S04]  /*65950*/  STL.64 [R1+0x960], R20 ;  /* 0x0009601401007387 */ /* 0x000fe80000100a00 */
[----:B------:R0:W-:Y:S01]  /*65960*/  STL [R1+0x96c], R23 ;  /* 0x00096c1701007387 */ /* 0x0001e20000100800 */
[----:B------:R-:W-:-:S03]  /*65970*/  IMAD.MOV.U32 R28, RZ, RZ, R22 ;  /* 0x000000ffff1c7224 */ /* 0x000fc600078e0016 */
[----:B0-----:R-:W2:Y:S04]  /*65980*/  LDL.LU.64 R22, [R1+0x3fb8] ;  /* 0x003fb80001167983 */ /* 0x001ea80000300a00 */
[----:B------:R-:W2:Y:S04]  /*65990*/  LDL.LU.64 R20, [R1+0x3fb0] ;  /* 0x003fb00001147983 */ /* 0x000ea80000300a00 */
[----:B------:R-:W-:Y:S04]  /*659a0*/  STL [R1+0x3ef0], R24 ;  /* 0x003ef01801007387 */ /* 0x000fe80000100800 */
[----:B------:R-:W-:Y:S01]  /*659b0*/  STL [R1+0x36d0], R28 ;  /* 0x0036d01c01007387 */ /* 0x000fe20000100800 */
[----:B--2---:R-:W-:-:S15]  /*659c0*/  HMMA.16816.F32 R20, R12, R18, R20 ;  /* 0x000000120c14723c */ /* 0x004fde0000001814 */
[----:B------:R-:W-:-:S08]  /*659d0*/  NOP ;  /* 0x0000000000007918 */ /* 0x000fd00000000000 */
[----:B------:R-:W-:Y:S04]  /*659e0*/  STL.64 [R1+0x910], R20 ;  /* 0x0009101401007387 */ /* 0x000fe80000100a00 */
[----:B------:R0:W-:Y:S04]  /*659f0*/  STL.64 [R1+0x918], R22 ;  /* 0x0009181601007387 */ /* 0x0001e80000100a00 */
[----:B0-----:R-:W4:Y:S02]  /*65a00*/  LDL.LU.64 R22, [R1+0x3fa8] ;  /* 0x003fa80001167983 */ /* 0x001f240000300a00 */
[----:B----4-:R-:W-:Y:S02]  /*65a10*/  HMMA.16816.F32 R20, R12, R22, R4 ;  /* 0x000000160c14723c */ /* 0x010fe40000001804 */
[----:B------:R-:W2:-:S15]  /*65a20*/  LDL.LU.64 R6, [R1+0x3fa0] ;  /* 0x003fa00001067983 */ /* 0x000e9e0000300a00 */
[----:B------:R-:W-:-:S06]  /*65a30*/  NOP ;  /* 0x0000000000007918 */ /* 0x000fcc0000000000 */
[----:B------:R-:W-:Y:S04]  /*65a40*/  STL.64 [R1+0x8f0], R20 ;  /* 0x0008f01401007387 */ /* 0x000fe80000100a00 */
[----:B------:R0:W-:Y:S04]  /*65a50*/  STL.64 [R1+0x8f8], R22 ;  /* 0x0008f81601007387 */ /* 0x0001e80000100a00 */
[----:B0-----:R-:W4:Y:S04]  /*65a60*/  LDL.LU.64 R22, [R1+0x3f98] ;  /* 0x003f980001167983 */ /* 0x001f280000300a00 */
[----:B------:R-:W4:Y:S01]  /*65a70*/  LDL.LU.64 R20, [R1+0x3f90] ;  /* 0x003f900001147983 */ /* 0x000f220000300a00 */
[----:B------:R-:W-:-:S02]  /*65a80*/  IMAD.MOV.U32 R28, RZ, RZ, R18 ;  /* 0x000000ffff1c7224 */ /* 0x000fc400078e0012 */
[----:B------:R-:W-:Y:S02]  /*65a90*/  IMAD.MOV.U32 R17, RZ, RZ, R19 ;  /* 0x000000ffff117224 */ /* 0x000fe400078e0013 */
[----:B--2---:R-:W-:Y:S01]  /*65aa0*/  IMAD.MOV.U32 R19, RZ, RZ, R6 ;  /* 0x000000ffff137224 */ /* 0x004fe200078e0006 */
[----:B------:R-:W-:Y:S01]  /*65ab0*/  MOV R18, R7 ;  /* 0x0000000700127202 */ /* 0x000fe20000000f00 */
[----:B----4-:R-:W-:-:S15]  /*65ac0*/  HMMA.16816.F32 R20, R12, R6, R20 ;  /* 0x000000060c14723c */ /* 0x010fde0000001814 */
[----:B------:R-:W-:-:S08]  /*65ad0*/  NOP ;  /* 0x0000000000007918 */ /* 0x000fd00000000000 */
[----:B------:R-:W-:Y:S04]  /*65ae0*/  STL.64 [R1+0x8e0], R20 ;  /* 0x0008e01401007387 */ /* 0x000fe80000100a00 */
[----:B------:R0:W-:Y:S04]  /*65af0*/  STL.64 [R1+0x8e8], R22 ;  /* 0x0008e81601007387 */ /* 0x0001e80000100a00 */
[----:B0-----:R-:W2:Y:S04]  /*65b00*/  LDL.LU.64 R22, [R1+0x3f88] ;  /* 0x003f880001167983 */ /* 0x001ea80000300a00 */
[----:B------:R-:W2:Y:S04]  /*65b10*/  LDL.LU.64 R20, [R1+0x3f80] ;  /* 0x003f800001147983 */ /* 0x000ea80000300a00 */
[----:B------:R-:W2:Y:S02]  /*65b20*/  LDL.LU.64 R6, [R1+0x3f78] ;  /* 0x003f780001067983 */ /* 0x000ea40000300a00 */
[----:B--2---:R-:W-:-:S15]  /*65b30*/  HMMA.16816.F32 R20, R12, R6, R20 ;  /* 0x000000060c14723c */ /* 0x004fde0000001814 */
[----:B------:R-:W-:-:S08]  /*65b40*/  NOP ;  /* 0x0000000000007918 */ /* 0x000fd00000000000 */
[----:B------:R-:W-:Y:S04]  /*65b50*/  STL.64 [R1+0x8b0], R20 ;  /* 0x0008b01401007387 */ /* 0x000fe80000100a00 */
[----:B------:R0:W-:Y:S04]  /*65b60*/  STL.64 [R1+0x8b8], R22 ;  /* 0x0008b81601007387 */ /* 0x0001e80000100a00 */
[----:B0-----:R-:W3:Y:S01]  /*65b70*/  LDL.LU.64 R22, [R1+0x3f70] ;  /* 0x003f700001167983 */ /* 0x001ee20000300a00 */
[----:B------:R-:W-:Y:S02]  /*65b80*/  IMAD.MOV.U32 R24, RZ, RZ, R6 ;  /* 0x000000ffff187224 */ /* 0x000fe400078e0006 */
[----:B------:R-:W-:Y:S01]  /*65b90*/  IMAD.MOV.U32 R5, RZ, RZ, R7 ;  /* 0x000000ffff057224 */ /* 0x000fe200078e0007 */
[----:B---3--:R-:W-:Y:S06]  /*65ba0*/  HMMA.16816.F32 R8, R12, R22, R8 ;  /* 0x000000160c08723c */ /* 0x008fec0000001808 */
        /* <DEDUP_REMOVED lines=23> */
[----:B------:R0:W-:Y:S01]  /*65d20*/  STL [R1+0x3e70], R16 ;  /* 0x003e701001007387 */ /* 0x0001e20000100800 */
[----:B--2---:R-:W-:Y:S01]  /*65d30*/  HMMA.16816.F32 R12, R12, R10, R20 ;  /* 0x0000000a0c0c723c */ /* 0x004fe20000001814 */
[----:B------:R-:W1:Y:S05]  /*65d40*/  S2R R23, SR_TID.X ;  /* 0x0000000000177919 */ /* 0x000e6a0000002100 */
[----:B0-----:R-:W-:-:S02]  /*65d50*/  IMAD.MOV.U32 R16, RZ, RZ, R11 ;  /* 0x000000ffff107224 */ /* 0x001fc400078e000b */
[----:B------:R-:W-:Y:S02]  /*65d60*/  IMAD.MOV.U32 R20, RZ, RZ, R10 ;  /* 0x000000ffff147224 */ /* 0x000fe400078e000a */
[----:B------:R-:W-:-:S13]  /*65d70*/  IMAD.MOV.U32 R22, RZ, RZ, R6 ;  /* 0x000000ffff167224 */ /* 0x000fda00078e0006 */
[----:B------:R-:W-:Y:S04]  /*65d80*/  STL.64 [R1+0x490], R12 ;  /* 0x0004900c01007387 */ /* 0x000fe80000100a00 */
[----:B------:R-:W-:Y:S04]  /*65d90*/  STL.64 [R1+0x498], R14 ;  /* 0x0004980e01007387 */ /* 0x000fe80000100a00 */
[----:B------:R-:W2:Y:S04]  /*65da0*/  LDL.LU.64 R10, [R1+0x3f20] ;  /* 0x003f2000010a7983 */ /* 0x000ea80000300a00 */
[----:B------:R-:W2:Y:S04]  /*65db0*/  LDL.LU.64 R8, [R1+0x3f18] ;  /* 0x003f180001087983 */ /* 0x000ea80000300a00 */
[----:B------:R-:W-:Y:S04]  /*65dc0*/  STL.64 [R1+0x3f00], R18 ;  /* 0x003f001201007387 */ /* 0x000fe80000100a00 */
[----:B------:R0:W-:Y:S04]  /*65dd0*/  STL.64 [R1+0x3ef8], R16 ;  /* 0x003ef81001007387 */ /* 0x0001e80000100a00 */
[----:B0-----:R-:W2:Y:S04]  /*65de0*/  LDL.LU R16, [R1+0x40] ;  /* 0x0000400001107983 */ /* 0x001ea80000300800 */
[----:B------:R-:W2:Y:S04]  /*65df0*/  LDL.LU R17, [R1+0x44] ;  /* 0x0000440001117983 */ /* 0x000ea80000300800 */
[----:B------:R-:W2:Y:S04]  /*65e00*/  LDL.LU R18, [R1+0x48] ;  /* 0x0000480001127983 */ /* 0x000ea80000300800 */
[----:B------:R-:W2:Y:S04]  /*65e10*/  LDL.LU R19, [R1+0x4c] ;  /* 0x00004c0001137983 */ /* 0x000ea80000300800 */
[----:B------:R-:W3:Y:S04]  /*65e20*/  LDL.LU R12, [R1+0x30] ;  /* 0x00003000010c7983 */ /* 0x000ee80000300800 */
[----:B------:R-:W3:Y:S01]  /*65e30*/  LDL.LU R13, [R1+0x34] ;  /* 0x00003400010d7983 */ /* 0x000ee20000300800 */
[----:B------:R-:W-:-:S02]  /*65e40*/  MOV R14, R29 ;  /* 0x0000001d000e7202 */ /* 0x000fc40000000f00 */
[C---:B-1----:R-:W-:Y:S01]  /*65e50*/  LOP3.LUT R4, R23.reuse, 0x7, RZ, 0xc0, !PT ;  /* 0x0000000717047812 */ /* 0x042fe200078ec0ff */
[----:B------:R-:W4:Y:S04]  /*65e60*/  LDL.LU R29, [R1+0x3f10] ;  /* 0x003f1000011d7983 */ /* 0x000f280000300800 */
[----:B------:R-:W3:Y:S01]  /*65e70*/  LDL.LU R15, [R1+0x3c] ;  /* 0x00003c00010f7983 */ /* 0x000ee20000300800 */
[----:B------:R-:W-:-:S03]  /*65e80*/  IMAD.SHL.U32 R21, R23, 0x2, RZ ;  /* 0x0000000217157824 */ /* 0x000fc600078e00ff */
[----:B------:R-:W3:Y:S01]  /*65e90*/  LDL.LU R6, [R1+0x3f0c] ;  /* 0x003f0c0001067983 */ /* 0x000ee20000300800 */
[----:B------:R-:W-:-:S03]  /*65ea0*/  IMAD.MOV.U32 R23, RZ, RZ, R7 ;  /* 0x000000ffff177224 */ /* 0x000fc600078e0007 */
[----:B------:R-:W3:Y:S01]  /*65eb0*/  LDL.LU R7, [R1+0x3f08] ;  /* 0x003f080001077983 */ /* 0x000ee20000300800 */
[----:B------:R-:W-:-:S03]  /*65ec0*/  IMAD R4, R4, 0x110, RZ ;  /* 0x0000011004047824 */ /* 0x000fc600078e02ff */
[----:B------:R0:W-:Y:S02]  /*65ed0*/  STL.64 [R1+0x3e10], R22 ;  /* 0x003e101601007387 */ /* 0x0001e40000100a00 */
[----:B------:R-:W-:Y:S01]  /*65ee0*/  LOP3.LUT R4, R4, 0x10, R21, 0x78, !PT ;  /* 0x0000001004047812 */ /* 0x000fe200078e7815 */
[----:B0-----:R-:W-:Y:S01]  /*65ef0*/  IMAD.MOV.U32 R22, RZ, RZ, R24 ;  /* 0x000000ffff167224 */ /* 0x001fe200078e0018 */
[C---:B--2---:R-:W-:Y:S06]  /*65f00*/  HMMA.16816.F32 R16, R8.reuse, R26, R16 ;  /* 0x0000001a0810723c */ /* 0x044fec0000001810 */
[----:B---3--:R-:W-:Y:S01]  /*65f10*/  HMMA.16816.F32 R12, R8, R6, R12 ;  /* 0x00000006080c723c */ /* 0x008fe2000000180c */
[----:B----4-:R-:W-:-:S04]  /*65f20*/  LOP3.LUT R4, R4, 0x800, R29, 0xf8, !PT ;  /* 0x0000080004047812 */ /* 0x010fc800078ef81d */
[----:B------:R-:W-:-:S12]  /*65f30*/  LOP3.LUT R4, R4, 0x40, RZ, 0x3c, !PT ;  /* 0x0000004004047812 */ /* 0x000fd800078e3cff */
[----:B------:R-:W-:Y:S01]  /*65f40*/  STL.64 [R1+0x410], R16 ;  /* 0x0004101001007387 */ /* 0x000fe20000100a00 */
[----:B------:R-:W-:-:S03]  /*65f50*/  IMAD.MOV.U32 R29, RZ, RZ, R19 ;  /* 0x000000ffff1d7224 */ /* 0x000fc600078e0013 */
[----:B------:R0:W-:Y:S04]  /*65f60*/  STL [R1+0x418], R18 ;  /* 0x0004181201007387 */ /* 0x0001e80000100800 */
[----:B0-----:R-:W2:Y:S04]  /*65f70*/  LDL.LU.64 R18, [R1+0x3f00] ;  /* 0x003f000001127983 */ /* 0x001ea80000300a00 */
[----:B------:R-:W3:Y:S04]  /*65f80*/  LDL.LU.64 R16, [R1+0x3ef8] ;  /* 0x003ef80001107983 */ /* 0x000ee80000300a00 */
[----:B------:R-:W-:Y:S04]  /*65f90*/  STL.64 [R1+0x3de8], R26 ;  /* 0x003de81a01007387 */ /* 0x000fe80000100a00 */
[----:B------:R-:W-:Y:S04]  /*65fa0*/  STL [R1+0x3630], R29 ;  /* 0x0036301d01007387 */ /* 0x000fe80000100800 */
[----:B------:R-:W-:Y:S04]  /*65fb0*/  STL.64 [R1+0x3e0], R12 ;  /* 0x0003e00c01007387 */ /* 0x000fe80000100a00 */
[----:B------:R-:W-:Y:S04]  /*65fc0*/  STL.64 [R1+0x3e8], R14 ;  /* 0x0003e80e01007387 */ /* 0x000fe80000100a00 */
[----:B------:R-:W0:Y:S04]  /*65fd0*/  LDSM.16.MT88.4 R12, [R4+UR4+0x13000] ;  /* 0x01300004040c783b */ /* 0x000e280008004200 */
[----:B------:R-:W-:Y:S04]  /*65fe0*/  STL.64 [R1+0x3dd0], R6 ;  /* 0x003dd00601007387 */ /* 0x000fe80000100a00 */
[----:B------:R1:W-:Y:S04]  /*65ff0*/  STL [R1+0x3dc8], R4 ;  /* 0x003dc80401007387 */ /* 0x0003e80000100800 */
[----:B0-----:R-:W-:Y:S04]  /*66000*/  STL.64 [R1+0x3cc8], R14 ;  /* 0x003cc80e01007387 */ /* 0x001fe80000100a00 */
[----:B------:R-:W-:Y:S04]  /*66010*/  STL.64 [R1+0x3cc0], R12 ;  /* 0x003cc00c01007387 */ /* 0x000fe80000100a00 */
[----:B------:R-:W4:Y:S01]  /*66020*/  LDL.LU R24, [R1+0x3ef0] ;  /* 0x003ef00001187983 */ /* 0x000f220000300800 */
[----:B------:R-:W-:-:S05]  /*66030*/  IMAD.MOV.U32 R23, RZ, RZ, R5 ;  /* 0x000000ffff177224 */ /* 0x000fca00078e0005 */
[----:B------:R2:W-:Y:S04]  /*66040*/  STL.64 [R1+0x3e28], R22 ;  /* 0x003e281601007387 */ /* 0x0005e80000100a00 */
[----:B-1----:R-:W3:Y:S04]  /*66050*/  LDL.LU R4, [R1+0x450] ;  /* 0x0004500001047983 */ /* 0x002ee80000300800 */
[----:B------:R-:W3:Y:S04]  /*66060*/  LDL.LU R5, [R1+0x454] ;  /* 0x0004540001057983 */ /* 0x000ee80000300800 */
[----:B------:R-:W3:Y:S04]  /*66070*/  LDL.LU R6, [R1+0x458] ;  /* 0x0004580001067983 */ /* 0x000ee80000300800 */
[----:B------:R-:W3:Y:S01]  /*66080*/  LDL.LU R7, [R1+0x45c] ;  /* 0x00045c0001077983 */ /* 0x000ee20000300800 */
[----:B------:R-:W-:-:S02]  /*66090*/  IMAD.MOV.U32 R27, RZ, RZ, R25 ;  /* 0x000000ffff1b7224 */ /* 0x000fc400078e0019 */
[----:B--2---:R-:W-:Y:S02]  /*660a0*/  IMAD.MOV.U32 R22, RZ, RZ, R19 ;  /* 0x000000ffff167224 */ /* 0x004fe400078e0013 */
[----:B------:R-:W-:Y:S01]  /*660b0*/  IMAD.MOV.U32 R23, RZ, RZ, R18 ;  /* 0x000000ffff177224 */ /* 0x000fe200078e0012 */
[----:B------:R-:W2:Y:S04]  /*660c0*/  LDL.LU R19, [R1+0x3eec] ;  /* 0x003eec0001137983 */ /* 0x000ea80000300800 */
[----:B------:R-:W2:Y:S01]  /*660d0*/  LDL.LU R18, [R1+0x3ee8] ;  /* 0x003ee80001127983 */ /* 0x000ea20000300800 */
[----:B----4-:R-:W-:-:S03]  /*660e0*/  MOV R26, R24 ;  /* 0x00000018001a7202 */ /* 0x010fc60000000f00 */
[----:B------:R-:W4:Y:S04]  /*660f0*/  LDL.LU R24, [R1+0x3ee4] ;  /* 0x003ee40001187983 */ /* 0x000f280000300800 */
[----:B------:R-:W4:Y:S04]  /*66100*/  LDL.LU R25, [R1+0x3ee0] ;  /* 0x003ee00001197983 */ /* 0x000f280000300800 */
[----:B------:R-:W-:Y:S04]  /*66110*/  STL.64 [R1+0x3e78], R26 ;  /* 0x003e781a01007387 */ /* 0x000fe80000100a00 */
[----:B------:R-:W-:Y:S04]  /*66120*/  STL.64 [R1+0x3e40], R22 ;  /* 0x003e401601007387 */ /* 0x000fe80000100a00 */
[----:B---3--:R-:W-:Y:S04]  /*66130*/  STL.64 [R1+0x3e20], R6 ;  /* 0x003e200601007387 */ /* 0x008fe80000100a00 */
[----:B------:R0:W-:Y:S04]  /*66140*/  STL.64 [R1+0x3e18], R4 ;  /* 0x003e180401007387 */ /* 0x0001e80000100a00 */
[----:B0-----:R-:W3:Y:S04]  /*66150*/  LDL.LU R4, [R1+0x430] ;  /* 0x0004300001047983 */ /* 0x001ee80000300800 */
[----:B------:R-:W3:Y:S04]  /*66160*/  LDL.LU R5, [R1+0x434] ;  /* 0x0004340001057983 */ /* 0x000ee80000300800 */
[----:B------:R-:W3:Y:S04]  /*66170*/  LDL.LU R6, [R1+0x438] ;  /* 0x0004380001067983 */ /* 0x000ee80000300800 */
[----:B------:R-:W3:Y:S04]  /*66180*/  LDL.LU R7, [R1+0x43c] ;  /* 0x00043c0001077983 */ /* 0x000ee80000300800 */
[----:B------:R-:W3:Y:S04]  /*66190*/  LDL R22, [R1+0x148] ;  /* 0x0001480001167983 */ /* 0x000ee80000100800 */
[----:B------:R-:W3:Y:S04]  /*661a0*/  LDL R23, [R1+0x14c] ;  /* 0x00014c0001177983 */ /* 0x000ee80000100800 */
[----:B--2---:R4:W-:Y:S02]  /*661b0*/  STL.64 [R1+0x3e80], R18 ;  /* 0x003e801201007387 */ /* 0x0049e40000100a00 */
[----:B----4-:R-:W-:-:S02]  /*661c0*/  IMAD.MOV.U32 R19, RZ, RZ, R24 ;  /* 0x000000ffff137224 */ /* 0x010fc400078e0018 */
[----:B------:R-:W-:-:S05]  /*661d0*/  IMAD.MOV.U32 R18, RZ, RZ, R25 ;  /* 0x000000ffff127224 */ /* 0x000fca00078e0019 */
[----:B------:R0:W-:Y:S04]  /*661e0*/  STL.64 [R1+0x3e98], R18 ;  /* 0x003e981201007387 */ /* 0x0001e80000100a00 */
[----:B------:R-:W2:Y:S04]  /*661f0*/  LDL.LU R24, [R1+0x240] ;  /* 0x0002400001187983 */ /* 0x000ea80000300800 */
[----:B------:R-:W2:Y:S04]  /*66200*/  LDL.LU R25, [R1+0x244] ;  /* 0x0002440001197983 */ /* 0x000ea80000300800 */
[----:B------:R-:W4:Y:S04]  /*66210*/  LDL.LU R26, [R1+0x248] ;  /* 0x00024800011a7983 */ /* 0x000f280000300800 */
[----:B------:R-:W4:Y:S04]  /*66220*/  LDL.LU R27, [R1+0x24c] ;  /* 0x00024c00011b7983 */ /* 0x000f280000300800 */
[----:B0-----:R-:W3:Y:S04]  /*66230*/  LDL R18, [R1+0x198] ;  /* 0x0001980001127983 */ /* 0x001ee80000100800 */
[----:B------:R-:W3:Y:S04]  /*66240*/  LDL R19, [R1+0x19c] ;  /* 0x00019c0001137983 */ /* 0x000ee80000100800 */
[----:B---3--:R-:W-:Y:S04]  /*66250*/  STL.64 [R1+0x3eb0], R18 ;  /* 0x003eb01201007387 */ /* 0x008fe80000100a00 */
[----:B----4-:R-:W-:Y:S04]  /*66260*/  STL.64 [R1+0x3e90], R26 ;  /* 0x003e901a01007387 */ /* 0x010fe80000100a00 */
        /* <DEDUP_REMOVED lines=28> */
[----:B------:R-:W-:Y:S04]  /*66430*/  STL.64 [R1+0x3e58], R22 ;  /* 0x003e581601007387 */ /* 0x000fe80000100a00 */
[----:B------:R-:W-:Y:S04]  /*66440*/  STL.64 [R1+0x3e38], R6 ;  /* 0x003e380601007387 */ /* 0x000fe80000100a00 */
[----:B------:R0:W-:Y:S04]  /*66450*/  STL.64 [R1+0x3e30], R4 ;  /* 0x003e300401007387 */ /* 0x0001e80000100a00 */
        /* <DEDUP_REMOVED lines=10> */
[----:B------:R-:W3:Y:S04]  /*66500*/  LDL.LU R6, [R1+0x3b8] ;  /* 0x0003b80001067983 */ /* 0x000ee80000300800 */
[----:B------:R-:W3:Y:S01]  /*66510*/  LDL.LU R7, [R1+0x3bc] ;  /* 0x0003bc0001077983 */ /* 0x000ee20000300800 */
[----:B----4-:R-:W-:Y:S01]  /*66520*/  HMMA.16816.F32 R16, R8, R18, R24 ;  /* 0x000000120810723c */ /* 0x010fe20000001818 */
[----:B------:R-:W-:-:S02]  /*66530*/  IMAD.MOV.U32 R14, RZ, RZ, R20 ;  /* 0x000000ffff0e7224 */ /* 0x000fc400078e0014 */
[----:B---3--:R-:W-:Y:S04]  /*66540*/  STL.64 [R1+0x3e68], R6 ;  /* 0x003e680601007387 */ /* 0x008fe80000100a00 */
[----:B--2---:R0:W-:Y:S04]  /*66550*/  STL.64 [R1+0x3e60], R4 ;  /* 0x003e600401007387 */ /* 0x0041e80000100a00 */
[----:B0-----:R-:W2:Y:S04]  /*66560*/  LDL.LU R4, [R1+0x370] ;  /* 0x0003700001047983 */ /* 0x001ea80000300800 */
[----:B------:R-:W2:Y:S04]  /*66570*/  LDL.LU R5, [R1+0x374] ;  /* 0x0003740001057983 */ /* 0x000ea80000300800 */
[----:B------:R-:W2:Y:S04]  /*66580*/  LDL.LU R6, [R1+0x378] ;  /* 0x0003780001067983 */ /* 0x000ea80000300800 */
[----:B------:R-:W2:Y:S04]  /*66590*/  LDL.LU R7, [R1+0x37c] ;  /* 0x00037c0001077983 */ /* 0x000ea80000300800 */
[----:B------:R0:W-:Y:S04]  /*665a0*/  STL.64 [R1+0x3df0], R14 ;  /* 0x003df00e01007387 */ /* 0x0001e80000100a00 */
[----:B------:R-:W3:Y:S04]  /*665b0*/  LDL.LU R12, [R1+0x230] ;  /* 0x00023000010c7983 */ /* 0x000ee80000300800 */
[----:B------:R-:W3:Y:S04]  /*665c0*/  LDL.LU R13, [R1+0x234] ;  /* 0x00023400010d7983 */ /* 0x000ee80000300800 */
[----:B0-----:R-:W3:Y:S04]  /*665d0*/  LDL.LU R14, [R1+0x238] ;  /* 0x00023800010e7983 */ /* 0x001ee80000300800 */
[----:B------:R-:W3:Y:S04]  /*665e0*/  LDL.LU R15, [R1+0x23c] ;  /* 0x00023c00010f7983 */ /* 0x000ee80000300800 */
[----:B------:R-:W4:Y:S04]  /*665f0*/  LDL.LU.64 R26, [R1+0x3ed8] ;  /* 0x003ed800011a7983 */ /* 0x000f280000300a00 */
[----:B------:R-:W4:Y:S04]  /*66600*/  LDL.LU.64 R24, [R1+0x3ed0] ;  /* 0x003ed00001187983 */ /* 0x000f280000300a00 */
        /* <DEDUP_REMOVED lines=25> */
[----:B------:R-:W3:-:S15]  /*667a0*/  LDL.LU.64 R26, [R1+0x3e78] ;  /* 0x003e7800011a7983 */ /* 0x000ede0000300a00 */
[----:B------:R-:W-:-:S06]  /*667b0*/  NOP ;  /* 0x0000000000007918 */ /* 0x000fcc0000000000 */
[----:B------:R0:W-:Y:S04]  /*667c0*/  STL.64 [R1+0x340], R16 ;  /* 0x0003401001007387 */ /* 0x0001e80000100a00 */
[----:B------:R-:W-:Y:S04]  /*667d0*/  STL.64 [R1+0x348], R18 ;  /* 0x0003481201007387 */ /* 0x000fe80000100a00 */
[----:B0-----:R-:W4:Y:S01]  /*667e0*/  LDL.LU R16, [R1+0x3e70] ;  /* 0x003e700001107983 */ /* 0x001f220000300800 */
[----:B---3--:R-:W-:Y:S07]  /*667f0*/  HMMA.16816.F32 R12, R8, R26, R12 ;  /* 0x0000001a080c723c */ /* 0x008fee000000180c */
[----:B------:R-:W-:-:S15]  /*66800*/  IMAD.MOV.U32 R27, RZ, RZ, R3 ;  /* 0x000000ffff1b7224 */ /* 0x000fde00078e0003 */
[----:B------:R-:W-:-:S01]  /*66810*/  NOP ;  /* 0x0000000000007918 */ /* 0x000fc20000000000 */
[----:B------:R0:W-:Y:S04]  /*66820*/  STL.64 [R1+0x310], R12 ;  /* 0x0003100c01007387 */ /* 0x0001e80000100a00 */
[----:B------:R1:W-:Y:S01]  /*66830*/  STL.64 [R1+0x318], R14 ;  /* 0x0003180e01007387 */ /* 0x0003e20000100a00 */
[----:B----4-:R-:W-:-:S05]  /*66840*/  IMAD.MOV.U32 R26, RZ, RZ, R16 ;  /* 0x000000ffff1a7224 */ /* 0x010fca00078e0010 */
[----:B------:R-:W-:Y:S04]  /*66850*/  STL.64 [R1+0x3df8], R26 ;  /* 0x003df81a01007387 */ /* 0x000fe80000100a00 */
[----:B0-----:R-:W3:Y:S04]  /*66860*/  LDL.LU R12, [R1+0x4b0] ;  /* 0x0004b000010c7983 */ /* 0x001ee80000300800 */
[----:B------:R-:W3:Y:S04]  /*66870*/  LDL.LU R13, [R1+0x4b4] ;  /* 0x0004b400010d7983 */ /* 0x000ee80000300800 */
[----:B-1----:R-:W4:Y:S04]  /*66880*/  LDL.LU R14, [R1+0x4b8] ;  /* 0x0004b800010e7983 */ /* 0x002f280000300800 */
[----:B------:R-:W4:Y:S01]  /*66890*/  LDL.LU R15, [R1+0x4bc] ;  /* 0x0004bc00010f7983 */ /* 0x000f220000300800 */
[----:B------:R-:W-:-:S07]  /*668a0*/  IMAD.MOV.U32 R22, RZ, RZ, R28 ;  /* 0x000000ffff167224 */ /* 0x000fce00078e001c */
[C---:B--2---:R-:W-:Y:S01]  /*668b0*/  HMMA.16816.F32 R20, R8.reuse, R22, R4 ;  /* 0x000000160814723c */ /* 0x044fe20000001804 */
[----:B----4-:R-:W-:Y:S04]  /*668c0*/  STL.64 [R1+0x3e08], R14 ;  /* 0x003e080e01007387 */ /* 0x010fe80000100a00 */
[----:B---3--:R0:W-:Y:S04]  /*668d0*/  STL.64 [R1+0x3e00], R12 ;  /* 0x003e000c01007387 */ /* 0x0081e80000100a00 */
        /* <DEDUP_REMOVED lines=34> */
[----:B----4-:R-:W-:Y:S06]  /*66b00*/  HMMA.16816.F32 R4, R8, R22, R4 ;  /* 0x000000160804723c */ /* 0x010fec0000001804 */
[----:B------:R0:W-:Y:S04]  /*66b10*/  STL.64 [R1+0x3d40], R22 ;  /* 0x003d401601007387 */ /* 0x0001e80000100a00 */
[----:B0-----:R-:W4:-:S13]  /*66b20*/  LDL.64 R22, [R1+0x178] ;  /* 0x0001780001167983 */ /* 0x001f1a0000100a00 */
[----:B------:R-:W-:Y:S04]  /*66b30*/  STL.64 [R1+0x2c0], R4 ;  /* 0x0002c00401007387 */ /* 0x000fe80000100a00 */
[----:B------:R-:W-:Y:S04]  /*66b40*/  STL.64 [R1+0x2c8], R6 ;  /* 0x0002c80601007387 */ /* 0x000fe80000100a00 */
[----:B----4-:R0:W-:Y:S04]  /*66b50*/  STL.64 [R1+0x3d68], R22 ;  /* 0x003d681601007387 */ /* 0x0101e80000100a00 */
[----:B------:R-:W4:Y:S04]  /*66b60*/  LDL.LU R20, [R1+0x530] ;  /* 0x0005300001147983 */ /* 0x000f280000300800 */
[----:B------:R-:W4:Y:S04]  /*66b70*/  LDL.LU R21, [R1+0x534] ;  /* 0x0005340001157983 */ /* 0x000f280000300800 */
[----:B0-----:R-:W2:Y:S04]  /*66b80*/  LDL.LU R22, [R1+0x538] ;  /* 0x0005380001167983 */ /* 0x001ea80000300800 */
        /* <DEDUP_REMOVED lines=9> */
[----:B0-----:R-:W2:Y:S01]  /*66c20*/  LDL.64 R22, [R1+0x1a8] ;  /* 0x0001a80001167983 */ /* 0x001ea20000100a00 */
[----:B------:R-:W-:-:S02]  /*66c30*/  IMAD.MOV.U32 R26, RZ, RZ, R2 ;  /* 0x000000ffff1a7224 */ /* 0x000fc400078e0002 */
[----:B------:R-:W-:-:S07]  /*66c40*/  IMAD.MOV.U32 R27, RZ, RZ, R0 ;  /* 0x000000ffff1b7224 */ /* 0x000fce00078e0000 */
[C---:B------:R-:W-:Y:S01]  /*66c50*/  HMMA.16816.F32 R24, R8.reuse, R26, R12 ;  /* 0x0000001a0818723c */ /* 0x040fe2000000180c */
[----:B--2---:R0:W-:Y:S04]  /*66c60*/  STL.64 [R1+0x3da8], R22 ;  /* 0x003da81601007387 */ /* 0x0041e80000100a00 */
[----:B0-----:R-:W2:Y:S04]  /*66c70*/  LDL.64 R22, [R1+0x8] ;  /* 0x0000080001167983 */ /* 0x001ea80000100a00 */
[----:B--2---:R0:W-:Y:S04]  /*66c80*/  STL.64 [R1+0x3dc0], R22 ;  /* 0x003dc01601007387 */ /* 0x0041e80000100a00 */
[----:B------:R-:W2:Y:S04]  /*66c90*/  LDL.LU R20, [R1+0x4e0] ;  /* 0x0004e00001147983 */ /* 0x000ea80000300800 */
[----:B------:R-:W2:Y:S04]  /*66ca0*/  LDL.LU R21, [R1+0x4e4] ;  /* 0x0004e40001157983 */ /* 0x000ea80000300800 */
[----:B0-----:R-:W2:Y:S04]  /*66cb0*/  LDL.LU R22, [R1+0x4e8] ;  /* 0x0004e80001167983 */ /* 0x001ea80000300800 */
[----:B------:R-:W2:Y:S04]  /*66cc0*/  LDL.LU R23, [R1+0x4ec] ;  /* 0x0004ec0001177983 */ /* 0x000ea80000300800 */
[----:B------:R-:W4:Y:S04]  /*66cd0*/  LDL.LU.64 R14, [R1+0x3e08] ;  /* 0x003e0800010e7983 */ /* 0x000f280000300a00 */
[----:B------:R-:W4:Y:S04]  /*66ce0*/  LDL.LU.64 R12, [R1+0x3e00] ;  /* 0x003e0000010c7983 */ /* 0x000f280000300a00 */
[----:B------:R-:W-:Y:S04]  /*66cf0*/  STL.64 [R1+0x2b0], R24 ;  /* 0x0002b01801007387 */ /* 0x000fe80000100a00 */
[----:B------:R0:W-:Y:S04]  /*66d00*/  STL.64 [R1+0x2b8], R26 ;  /* 0x0002b81a01007387 */ /* 0x0001e80000100a00 */
[----:B0-----:R-:W4:Y:S02]  /*66d10*/  LDL.LU.64 R26, [R1+0x3df8] ;  /* 0x003df800011a7983 */ /* 0x001f240000300a00 */
[----:B----4-:R-:W-:Y:S02]  /*66d20*/  HMMA.16816.F32 R24, R8, R26, R12 ;  /* 0x0000001a0818723c */ /* 0x010fe4000000180c */
[----:B------:R-:W3:-:S15]  /*66d30*/  LDL.LU.64 R14, [R1+0x3df0] ;  /* 0x003df000010e7983 */ /* 0x000ede0000300a00 */
[----:B------:R-:W-:-:S06]  /*66d40*/  NOP ;  /* 0x0000000000007918 */ /* 0x000fcc0000000000 */
[----:B------:R-:W-:Y:S04]  /*66d50*/  STL.64 [R1+0x2a0], R24 ;  /* 0x0002a01801007387 */ /* 0x000fe80000100a00 */
[----:B------:R0:W-:Y:S04]  /*66d60*/  STL.64 [R1+0x2a8], R26 ;  /* 0x0002a81a01007387 */ /* 0x0001e80000100a00 */
[----:B0-----:R-:W4:Y:S01]  /*66d70*/  LDL.LU.64 R26, [R1+0x3de8] ;  /* 0x003de800011a7983 */ /* 0x001f220000300a00 */
[----:B---3--:R-:W-:Y:S03]  /*66d80*/  HMMA.16816.F32 R8, R8, R14, R16 ;  /* 0x0000000e0808723c */ /* 0x008fe60000001810 */
[----:B------:R-:W4:Y:S04]  /*66d90*/  LDL.LU.64 R18, [R1+0x3de0] ;  /* 0x003de00001127983 */ /* 0x000f280000300a00 */
[----:B------:R-:W4:-:S15]  /*66da0*/  LDL.LU.64 R16, [R1+0x3dd8] ;  /* 0x003dd80001107983 */ /* 0x000f1e0000300a00 */
[----:B------:R-:W-:-:S01]  /*66db0*/  NOP ;  /* 0x0000000000007918 */ /* 0x000fc20000000000 */
[----:B------:R0:W-:Y:S04]  /*66dc0*/  STL.64 [R1+0x90], R8 ;  /* 0x0000900801007387 */ /* 0x0001e80000100a00 */
[----:B------:R1:W-:Y:S04]  /*66dd0*/  STL.64 [R1+0x98], R10 ;  /* 0x0000980a01007387 */ /* 0x0003e80000100a00 */
[----:B0-----:R-:W3:Y:S04]  /*66de0*/  LDL.LU R8, [R1+0x540] ;  /* 0x0005400001087983 */ /* 0x001ee80000300800 */
[----:B------:R-:W3:Y:S04]  /*66df0*/  LDL.LU R9, [R1+0x544] ;  /* 0x0005440001097983 */ /* 0x000ee80000300800 */
[----:B-1----:R-:W2:Y:S04]  /*66e00*/  LDL.LU R10, [R1+0x548] ;  /* 0x00054800010a7983 */ /* 0x002ea80000300800 */
[----:B------:R-:W2:Y:S04]  /*66e10*/  LDL.LU R11, [R1+0x54c] ;  /* 0x00054c00010b7983 */ /* 0x000ea80000300800 */
[----:B--2---:R-:W-:Y:S04]  /*66e20*/  STL.64 [R1+0x3d88], R10 ;  /* 0x003d880a01007387 */ /* 0x004fe80000100a00 */
[----:B---3--:R0:W-:Y:S04]  /*66e30*/  STL.64 [R1+0x3d80], R8 ;  /* 0x003d800801007387 */ /* 0x0081e80000100a00 */
        /* <DEDUP_REMOVED lines=17> */
[----:B------:R0:W-:Y:S04]  /*66f50*/  STL.64 [R1+0x3ce0], R14 ;  /* 0x003ce00e01007387 */ /* 0x0001e80000100a00 */
[----:B0-----:R-:W3:Y:S04]  /*66f60*/  LDL.64 R14, [R1+0x188] ;  /* 0x00018800010e7983 */ /* 0x001ee80000100a00 */
[----:B------:R-:W-:Y:S04]  /*66f70*/  STL.64 [R1+0x80], R4 ;  /* 0x0000800401007387 */ /* 0x000fe80000100a00 */
[----:B------:R0:W-:Y:S04]  /*66f80*/  STL.64 [R1+0x88], R6 ;  /* 0x0000880601007387 */ /* 0x0001e80000100a00 */
[----:B0-----:R-:W4:Y:S04]  /*66f90*/  LDL.LU.64 R6, [R1+0x3dd0] ;  /* 0x003dd00001067983 */ /* 0x001f280000300a00 */
[----:B------:R-:W3:Y:S01]  /*66fa0*/  LDL.LU R4, [R1+0x3dc8] ;  /* 0x003dc80001047983 */ /* 0x000ee20000300800 */
[----:B----4-:R-:W-:-:S15]  /*66fb0*/  HMMA.16816.F32 R20, R16, R6, R20 ;  /* 0x000000061014723c */ /* 0x010fde0000001814 */
[----:B------:R-:W-:-:S08]  /*66fc0*/  NOP ;  /* 0x0000000000007918 */ /* 0x000fd00000000000 */
[----:B------:R-:W-:Y:S04]  /*66fd0*/  STL.64 [R1+0x60], R20 ;  /* 0x0000601401007387 */ /* 0x000fe80000100a00 */
[----:B------:R0:W-:Y:S04]  /*66fe0*/  STL.64 [R1+0x68], R22 ;  /* 0x0000681601007387 */ /* 0x0001e80000100a00 */
[----:B0-----:R-:W2:Y:S04]  /*66ff0*/  LDL.LU.64 R22, [R1+0x3dc0] ;  /* 0x003dc00001167983 */ /* 0x001ea80000300a00 */
        /* <DEDUP_REMOVED lines=30> */
[----:B------:R-:W3:Y:S04]  /*671e0*/  LDL.LU.64 R22, [R1+0x3d78] ;  /* 0x003d780001167983 */ /* 0x000ee80000300a00 */
[----:B------:R-:W3:Y:S04]  /*671f0*/  LDL.LU.64 R20, [R1+0x3d70] ;  /* 0x003d700001147983 */ /* 0x000ee80000300a00 */
[----:B------:R-:W-:Y:S04]  /*67200*/  STL [R1+0x3cb4], R29 ;  /* 0x003cb41d01007387 */ /* 0x000fe80000100800 */
[----:B------:R-:W-:Y:S01]  /*67210*/  STL [R1+0x3cb0], R2 ;  /* 0x003cb00201007387 */ /* 0x000fe20000100800 */
[----:B---3--:R-:W-:-:S15]  /*67220*/  HMMA.16816.F32 R20, R16, R14, R20 ;  /* 0x0000000e1014723c */ /* 0x008fde0000001814 */
[----:B------:R-:W-:-:S08]  /*67230*/  NOP ;  /* 0x0000000000007918 */ /* 0x000fd00000000000 */
[----:B------:R-:W-:Y:S04]  /*67240*/  STL.64 [R1+0x260], R20 ;  /* 0x0002601401007387 */ /* 0x000fe80000100a00 */
[----:B------:R0:W-:Y:S04]  /*67250*/  STL.64 [R1+0x268], R22 ;  /* 0x0002681601007387 */ /* 0x0001e80000100a00 */
[----:B0-----:R-:W2:Y:S01]  /*67260*/  LDL.LU.64 R22, [R1+0x3d68] ;  /* 0x003d680001167983 */ /* 0x001ea20000300a00 */
[----:B------:R-:W-:-:S05]  /*67270*/  IMAD.MOV.U32 R7, RZ, RZ, R14 ;  /* 0x000000ffff077224 */ /* 0x000fca00078e000e */
[----:B------:R-:W-:Y:S01]  /*67280*/  STL [R1+0x3cb8], R7 ;  /* 0x003cb80701007387 */ /* 0x000fe20000100800 */
[----:B--2---:R-:W-:Y:S06]  /*67290*/  HMMA.16816.F32 R8, R16, R22, R8 ;  /* 0x000000161008723c */ /* 0x004fec0000001808 */
[----:B------:R-:W-:Y:S02]  /*672a0*/  IMAD.MOV.U32 R6, RZ, RZ, R23 ;  /* 0x000000ffff067224 */ /* 0x000fe400078e0017 */
[----:B------:R-:W-:-:S15]  /*672b0*/  IMAD.MOV.U32 R24, RZ, RZ, R22 ;  /* 0x000000ffff187224 */ /* 0x000fde00078e0016 */
[----:B------:R-:W-:Y:S04]  /*672c0*/  STL.64 [R1+0x250], R8 ;  /* 0x0002500801007387 */ /* 0x000fe80000100a00 */
[----:B------:R-:W-:Y:S04]  /*672d0*/  STL.64 [R1+0x258], R10 ;  /* 0x0002580a01007387 */ /* 0x000fe80000100a00 */
[----:B------:R-:W-:Y:S04]  /*672e0*/  STL [R1+0x3d60], R6 ;  /* 0x003d600601007387 */ /* 0x000fe80000100800 */
[----:B------:R-:W-:Y:S04]  /*672f0*/  STL.64 [R1+0x3d28], R26 ;  /* 0x003d281a01007387 */ /* 0x000fe80000100a00 */
[----:B------:R-:W-:Y:S04]  /*67300*/  STL [R1+0x3d20], R24 ;  /* 0x003d201801007387 */ /* 0x000fe80000100800 */
[----:B------:R0:W1:Y:S04]  /*67310*/  LDSM.16.MT88.4 R8, [R4+UR4+0x13080] ;  /* 0x013080040408783b */ /* 0x0000680008004200 */
[----:B0-----:R-:W2:Y:S04]  /*67320*/  LDL.LU R4, [R1+0x550] ;  /* 0x0005500001047983 */ /* 0x001ea80000300800 */
[----:B------:R-:W2:Y:S04]  /*67330*/  LDL.LU R5, [R1+0x554] ;  /* 0x0005540001057983 */ /* 0x000ea80000300800 */
[----:B------:R-:W2:Y:S04]  /*67340*/  LDL.LU R6, [R1+0x558] ;  /* 0x0005580001067983 */ /* 0x000ea80000300800 */
[----:B------:R-:W2:Y:S04]  /*67350*/  LDL.LU R7, [R1+0x55c] ;  /* 0x00055c0001077983 */ /* 0x000ea80000300800 */
[----:B------:R-:W3:Y:S01]  /*67360*/  LDL.64 R26, [R1+0x138] ;  /* 0x00013800011a7983 */ /* 0x000ee20000100a00 */
[----:B------:R-:W-:-:S03]  /*67370*/  IMAD.MOV.U32 R0, RZ, RZ, R15 ;  /* 0x000000ffff007224 */ /* 0x000fc600078e000f */
[----:B------:R-:W2:Y:S04]  /*67380*/  LDL.64 R14, [R1+0x168] ;  /* 0x00016800010e7983 */ /* 0x000ea80000100a00 */
[----:B---3--:R-:W-:Y:S04]  /*67390*/  STL.64 [R1+0x3d38], R26 ;  /* 0x003d381a01007387 */ /* 0x008fe80000100a00 */
[----:B-1----:R0:W-:Y:S04]  /*673a0*/  STL.64 [R1+0x3b68], R10 ;  /* 0x003b680a01007387 */ /* 0x0021e80000100a00 */
[----:B------:R1:W-:Y:S04]  /*673b0*/  STL.64 [R1+0x3b60], R8 ;  /* 0x003b600801007387 */ /* 0x0003e80000100a00 */
[----:B0-----:R-:W3:Y:S04]  /*673c0*/  LDL.64 R10, [R1+0x108] ;  /* 0x00010800010a7983 */ /* 0x001ee80000100a00 */
[----:B---3--:R0:W-:Y:S04]  /*673d0*/  STL.64 [R1+0x3cf8], R10 ;  /* 0x003cf80a01007387 */ /* 0x0081e80000100a00 */
[----:B-1----:R-:W3:Y:S04]  /*673e0*/  LDL.LU R8, [R1+0x5a0] ;  /* 0x0005a00001087983 */ /* 0x002ee80000300800 */
[----:B------:R-:W3:Y:S04]  /*673f0*/  LDL.LU R9, [R1+0x5a4] ;  /* 0x0005a40001097983 */ /* 0x000ee80000300800 */
[----:B0-----:R-:W4:Y:S04]  /*67400*/  LDL.LU R10, [R1+0x5a8] ;  /* 0x0005a800010a7983 */ /* 0x001f280000300800 */
[----:B------:R-:W4:Y:S04]  /*67410*/  LDL.LU R11, [R1+0x5ac] ;  /* 0x0005ac00010b7983 */ /* 0x000f280000300800 */
[----:B------:R-:W2:Y:S04]  /*67420*/  LDL.LU R20, [R1+0x570] ;  /* 0x0005700001147983 */ /* 0x000ea80000300800 */
[----:B------:R-:W2:Y:S04]  /*67430*/  LDL.LU R21, [R1+0x574] ;  /* 0x0005740001157983 */ /* 0x000ea80000300800 */
[----:B------:R-:W3:Y:S04]  /*67440*/  LDL.LU R22, [R1+0x578] ;  /* 0x0005780001167983 */ /* 0x000ee80000300800 */
[----:B------:R-:W3:Y:S04]  /*67450*/  LDL.LU R23, [R1+0x57c] ;  /* 0x00057c0001177983 */ /* 0x000ee80000300800 */
[----:B---3--:R0:W-:Y:S04]  /*67460*/  STL.64 [R1+0x3d50], R22 ;  /* 0x003d501601007387 */ /* 0x0081e80000100a00 */
[----:B--2---:R-:W-:Y:S04]  /*67470*/  STL.64 [R1+0x3d48], R20 ;  /* 0x003d481401007387 */ /* 0x004fe80000100a00 */
[----:B------:R-:W2:Y:S04]  /*67480*/  LDL.64 R26, [R1+0x148] ;  /* 0x00014800011a7983 */ /* 0x000ea80000100a00 */
[----:B0-----:R-:W3:Y:S01]  /*67490*/  LDL.64 R22, [R1+0x158] ;  /* 0x0001580001167983 */ /* 0x001ee20000100a00 */
[----:B------:R-:W-:Y:S03]  /*674a0*/  HMMA.16816.F32 R4, R16, R14, R4 ;  /* 0x0000000e1004723c */ /* 0x000fe60000001804 */
[----:B--2---:R0:W-:Y:S04]  /*674b0*/  STL.64 [R1+0x3d58], R26 ;  /* 0x003d581a01007387 */ /* 0x0041e80000100a00 */
[----:B------:R-:W3:Y:S04]  /*674c0*/  LDL.LU R24, [R1+0x560] ;  /* 0x0005600001187983 */ /* 0x000ee80000300800 */
[----:B------:R-:W3:Y:S04]  /*674d0*/  LDL.LU R25, [R1+0x564] ;  /* 0x0005640001197983 */ /* 0x000ee80000300800 */
[----:B0-----:R-:W3:Y:S04]  /*674e0*/  LDL.LU R26, [R1+0x568] ;  /* 0x00056800011a7983 */ /* 0x001ee80000300800 */
[----:B------:R-:W3:Y:S04]  /*674f0*/  LDL.LU R27, [R1+0x56c] ;  /* 0x00056c00011b7983 */ /* 0x000ee80000300800 */
[----:B----4-:R0:W-:Y:S04]  /*67500*/  STL.64 [R1+0x3d08], R10 ;  /* 0x003d080a01007387 */ /* 0x0101e80000100a00 */
[----:B------:R1:W-:Y:S04]  /*67510*/  STL.64 [R1+0x3d00], R8 ;  /* 0x003d000801007387 */ /* 0x0003e80000100a00 */
[----:B0-----:R-:W2:Y:S01]  /*67520*/  LDL.64 R10, [R1+0x128] ;  /* 0x00012800010a7983 */ /* 0x001ea20000100a00 */
[----:B------:R-:W-:-:S03]  /*67530*/  IMAD.MOV.U32 R28, RZ, RZ, R14 ;  /* 0x000000ffff1c7224 */ /* 0x000fc600078e000e */
[----:B--2---:R0:W-:Y:S04]  /*67540*/  STL.64 [R1+0x3d30], R10 ;  /* 0x003d300a01007387 */ /* 0x0041e80000100a00 */
[----:B-1----:R-:W2:Y:S04]  /*67550*/  LDL.LU R8, [R1+0x580] ;  /* 0x0005800001087983 */ /* 0x002ea80000300800 */
[----:B------:R-:W2:Y:S04]  /*67560*/  LDL.LU R9, [R1+0x584] ;  /* 0x0005840001097983 */ /* 0x000ea80000300800 */
[----:B0-----:R-:W2:Y:S04]  /*67570*/  LDL.LU R10, [R1+0x588] ;  /* 0x00058800010a7983 */ /* 0x001ea80000300800 */
[----:B------:R-:W2:Y:S04]  /*67580*/  LDL.LU R11, [R1+0x58c] ;  /* 0x00058c00010b7983 */ /* 0x000ea80000300800 */
[----:B------:R-:W-:Y:S04]  /*67590*/  STL.64 [R1+0x240], R4 ;  /* 0x0002400401007387 */ /* 0x000fe80000100a00 */
[----:B------:R0:W-:Y:S04]  /*675a0*/  STL.64 [R1+0x248], R6 ;  /* 0x0002480601007387 */ /* 0x0001e80000100a00 */
[----:B0-----:R-:W4:Y:S04]  /*675b0*/  LDL.LU R6, [R1+0x3d60] ;  /* 0x003d600001067983 */ /* 0x001f280000300800 */
[----:B------:R-:W2:Y:S04]  /*675c0*/  LDL.LU R12, [R1+0x5e0] ;  /* 0x0005e000010c7983 */ /* 0x000ea80000300800 */
[----:B------:R-:W2:Y:S01]  /*675d0*/  LDL.LU R13, [R1+0x5e4] ;  /* 0x0005e400010d7983 */ /* 0x000ea20000300800 */
[----:B------:R-:W-:-:S03]  /*675e0*/  IMAD.MOV.U32 R5, RZ, RZ, R15 ;  /* 0x000000ffff057224 */ /* 0x000fc600078e000f */
        /* <DEDUP_REMOVED lines=9> */
[----:B------:R-:W-:Y:S01]  /*67680*/  MOV R4, R22 ;  /* 0x0000001600047202 */ /* 0x000fe20000000f00 */
[----:B------:R-:W-:-:S02]  /*67690*/  IMAD.MOV.U32 R3, RZ, RZ, R23 ;  /* 0x000000ffff037224 */ /* 0x000fc400078e0017 */
        /* <DEDUP_REMOVED lines=14> */
[----:B------:R1:W-:Y:S01]  /*67780*/  STL.64 [R1+0x228], R22 ;  /* 0x0002281601007387 */ /* 0x0003e20000100a00 */
[----:B0-----:R-:W-:-:S03]  /*67790*/  IMAD.MOV.U32 R21, RZ, RZ, R26 ;  /* 0x000000ffff157224 */ /* 0x001fc600078e001a */
[----:B-1----:R-:W3:Y:S01]  /*677a0*/  LDL.LU.64 R22, [R1+0x3d40] ;  /* 0x003d400001167983 */ /* 0x002ee20000300a00 */
[----:B------:R-:W-:-:S03]  /*677b0*/  IMAD.MOV.U32 R20, RZ, RZ, R27 ;  /* 0x000000ffff147224 */ /* 0x000fc600078e001b */
[----:B------:R-:W4:Y:S02]  /*677c0*/  LDL.LU.64 R26, [R1+0x3d38] ;  /* 0x003d3800011a7983 */ /* 0x000f240000300a00 */
[----:B----4-:R-:W-:Y:S06]  /*677d0*/  HMMA.16816.F32 R8, R16, R26, R8 ;  /* 0x0000001a1008723c */ /* 0x010fec0000001808 */
[----:B------:R-:W-:Y:S02]  /*677e0*/  IMAD.MOV.U32 R2, RZ, RZ, R26 ;  /* 0x000000ffff027224 */ /* 0x000fe400078e001a */
[----:B------:R-:W-:-:S15]  /*677f0*/  IMAD.MOV.U32 R25, RZ, RZ, R27 ;  /* 0x000000ffff197224 */ /* 0x000fde00078e001b */
[----:B------:R-:W-:Y:S04]  /*67800*/  STL.64 [R1+0xd0], R8 ;  /* 0x0000d00801007387 */ /* 0x000fe80000100a00 */
[----:B------:R0:W-:Y:S04]  /*67810*/  STL.64 [R1+0xd8], R10 ;  /* 0x0000d80a01007387 */ /* 0x0001e80000100a00 */
[----:B0-----:R-:W2:Y:S04]  /*67820*/  LDL.LU.64 R10, [R1+0x3d30] ;  /* 0x003d3000010a7983 */ /* 0x001ea80000300a00 */
[----:B------:R-:W4:Y:S04]  /*67830*/  LDL.LU.64 R26, [R1+0x3d28] ;  /* 0x003d2800011a7983 */ /* 0x000f280000300a00 */
[----:B------:R-:W3:Y:S01]  /*67840*/  LDL.LU R24, [R1+0x3d20] ;  /* 0x003d200001187983 */ /* 0x000ee20000300800 */
[----:B--2---:R-:W-:Y:S03]  /*67850*/  HMMA.16816.F32 R12, R16, R10, R12 ;  /* 0x0000000a100c723c */ /* 0x004fe6000000180c */
[----:B----4-:R-:W-:Y:S04]  /*67860*/  STL.64 [R1+0x3cd8], R26 ;  /* 0x003cd81a01007387 */ /* 0x010fe80000100a00 */
[----:B---3--:R0:W-:Y:S01]  /*67870*/  STL.64 [R1+0x3cd0], R24 ;  /* 0x003cd01801007387 */ /* 0x0081e20000100a00 */
[----:B------:R-:W-:-:S02]  /*67880*/  IMAD.MOV.U32 R7, RZ, RZ, R10 ;  /* 0x000000ffff077224 */ /* 0x000fc400078e000a */
[----:B------:R-:W-:Y:S01]  /*67890*/  IMAD.MOV.U32 R29, RZ, RZ, R11 ;  /* 0x000000ffff1d7224 */ /* 0x000fe200078e000b */
        /* <DEDUP_REMOVED lines=8> */
[----:B------:R-:W4:Y:S04]  /*67920*/  LDL.LU.64 R10, [R1+0x3d08] ;  /* 0x003d0800010a7983 */ /* 0x000f280000300a00 */
[----:B------:R-:W4:Y:S02]  /*67930*/  LDL.LU.64 R8, [R1+0x3d00] ;  /* 0x003d000001087983 */ /* 0x000f240000300a00 */
[----:B----4-:R-:W-:-:S15]  /*67940*/  HMMA.16816.F32 R8, R16, R22, R8 ;  /* 0x000000161008723c */ /* 0x010fde0000001808 */
[----:B------:R-:W-:-:S08]  /*67950*/  NOP ;  /* 0x0000000000007918 */ /* 0x000fd00000000000 */
[----:B------:R-:W-:Y:S04]  /*67960*/  STL.64 [R1+0xb0], R8 ;  /* 0x0000b00801007387 */ /* 0x000fe80000100a00 */
[----:B------:R0:W-:Y:S04]  /*67970*/  STL.64 [R1+0xb8], R10 ;  /* 0x0000b80a01007387 */ /* 0x0001e80000100a00 */
[----:B0-----:R-:W3:Y:S04]  /*67980*/  LDL.LU.64 R10, [R1+0x3cf8] ;  /* 0x003cf800010a7983 */ /* 0x001ee80000300a00 */
[----:B------:R0:W-:Y:S01]  /*67990*/  STL.64 [R1+0x3ba8], R22 ;  /* 0x003ba81601007387 */ /* 0x0001e20000100a00 */
[----:B---3--:R-:W-:Y:S06]  /*679a0*/  HMMA.16816.F32 R12, R16, R10, R12 ;  /* 0x0000000a100c723c */ /* 0x008fec000000180c */
[----:B0-----:R-:W-:-:S02]  /*679b0*/  IMAD.MOV.U32 R23, RZ, RZ, R10 ;  /* 0x000000ffff177224 */ /* 0x001fc400078e000a */
[----:B------:R-:W-:-:S15]  /*679c0*/  IMAD.MOV.U32 R22, RZ, RZ, R11 ;  /* 0x000000ffff167224 */ /* 0x000fde00078e000b */
[----:B------:R-:W-:Y:S04]  /*679d0*/  STL.64 [R1+0xa0], R12 ;  /* 0x0000a00c01007387 */ /* 0x000fe80000100a00 */
[----:B------:R0:W-:Y:S04]  /*679e0*/  STL.64 [R1+0xa8], R14 ;  /* 0x0000a80e01007387 */ /* 0x0001e80000100a00 */
[----:B0-----:R-:W3:Y:S04]  /*679f0*/  LDL.LU.64 R14, [R1+0x3cf0] ;  /* 0x003cf000010e7983 */ /* 0x001ee80000300a00 */
[----:B------:R-:W3:Y:S04]  /*67a00*/  LDL.LU.64 R12, [R1+0x3ce8] ;  /* 0x003ce800010c7983 */ /* 0x000ee80000300a00 */
[----:B------:R-:W4:Y:S04]  /*67a10*/  LDL.LU R8, [R1+0x700] ;  /* 0x0007000001087983 */ /* 0x000f280000300800 */
[----:B------:R-:W4:Y:S04]  /*67a20*/  LDL.LU R9, [R1+0x704] ;  /* 0x0007040001097983 */ /* 0x000f280000300800 */
[----:B------:R-:W2:Y:S04]  /*67a30*/  LDL.LU R10, [R1+0x708] ;  /* 0x00070800010a7983 */ /* 0x000ea80000300800 */
[----:B------:R-:W2:Y:S04]  /*67a40*/  LDL.LU R11, [R1+0x70c] ;  /* 0x00070c00010b7983 */ /* 0x000ea80000300800 */
[----:B--2---:R0:W-:Y:S04]  /*67a50*/  STL.64 [R1+0x3b78], R10 ;  /* 0x003b780a01007387 */ /* 0x0041e80000100a00 */
[----:B----4-:R-:W-:Y:S04]  /*67a60*/  STL.64 [R1+0x3b70], R8 ;  /* 0x003b700801007387 */ /* 0x010fe80000100a00 */
[----:B0-----:R-:W3:Y:S04]  /*67a70*/  LDL R10, [R1+0xf8] ;  /* 0x0000f800010a7983 */ /* 0x001ee80000100800 */
[----:B------:R-:W3:Y:S02]  /*67a80*/  LDL R11, [R1+0xfc] ;  /* 0x0000fc00010b7983 */ /* 0x000ee40000100800 */
[----:B---3--:R-:W-:-:S15]  /*67a90*/  HMMA.16816.F32 R12, R16, R10, R12 ;  /* 0x0000000a100c723c */ /* 0x008fde000000180c */
[----:B------:R-:W-:-:S08]  /*67aa0*/  NOP ;  /* 0x0000000000007918 */ /* 0x000fd00000000000 */
[----:B------:R-:W-:Y:S04]  /*67ab0*/  STL.64 [R1+0x330], R12 ;  /* 0x0003300c01007387 */ /* 0x000fe80000100a00 */
[----:B------:R0:W-:Y:S04]  /*67ac0*/  STL.64 [R1+0x338], R14 ;  /* 0x0003380e01007387 */ /* 0x0001e80000100a00 */
[----:B0-----:R-:W2:Y:S04]  /*67ad0*/  LDL.LU.64 R14, [R1+0x3ce0] ;  /* 0x003ce000010e7983 */ /* 0x001ea80000300a00 */
[----:B------:R0:W-:Y:S04]  /*67ae0*/  STL.64 [R1+0x3b88], R10 ;  /* 0x003b880a01007387 */ /* 0x0001e80000100a00 */
[----:B------:R-:W3:Y:S04]  /*67af0*/  LDL.LU R8, [R1+0x600] ;  /* 0x0006000001087983 */ /* 0x000ee80000300800 */
[----:B------:R-:W3:Y:S04]  /*67b00*/  LDL.LU R9, [R1+0x604] ;  /* 0x0006040001097983 */ /* 0x000ee80000300800 */
[----:B0-----:R-:W3:Y:S04]  /*67b10*/  LDL.LU R10, [R1+0x608] ;  /* 0x00060800010a7983 */ /* 0x001ee80000300800 */
[----:B------:R-:W3:Y:S01]  /*67b20*/  LDL.LU R11, [R1+0x60c] ;  /* 0x00060c00010b7983 */ /* 0x000ee20000300800 */
[----:B--2---:R-:W-:Y:S03]  /*67b30*/  HMMA.16816.F32 R16, R16, R14, R24 ;  /* 0x0000000e1010723c */ /* 0x004fe60000001818 */
[----:B------:R-:W3:Y:S04]  /*67b40*/  LDL.LU.64 R26, [R1+0x3cd8] ;  /* 0x003cd800011a7983 */ /* 0x000ee80000300a00 */
[----:B------:R-:W2:Y:S04]  /*67b50*/  LDL.LU.64 R24, [R1+0x3cd0] ;  /* 0x003cd00001187983 */ /* 0x000ea80000300a00 */
[----:B------:R-:W3:Y:S04]  /*67b60*/  LDL.LU.64 R14, [R1+0x3cc8] ;  /* 0x003cc800010e7983 */ /* 0x000ee80000300a00 */
[----:B------:R-:W3:Y:S08]  /*67b70*/  LDL.LU.64 R12, [R1+0x3cc0] ;  /* 0x003cc000010c7983 */ /* 0x000ef00000300a00 */
[----:B------:R-:W-:Y:S04]  /*67b80*/  STL.64 [R1+0x320], R16 ;  /* 0x0003201001007387 */ /* 0x000fe80000100a00 */
[----:B------:R3:W-:Y:S02]  /*67b90*/  STL.64 [R1+0x328], R18 ;  /* 0x0003281201007387 */ /* 0x0007e40000100a00 */
[----:B---3--:R-:W-:Y:S07]  /*67ba0*/  HMMA.16816.F32 R16, R12, R26, R8 ;  /* 0x0000001a0c10723c */ /* 0x008fee0000001808 */
[----:B------:R-:W-:Y:S01]  /*67bb0*/  IMAD.MOV.U32 R10, RZ, RZ, R23 ;  /* 0x000000ffff0a7224 */ /* 0x000fe200078e0017 */
[----:B------:R-:W-:-:S15]  /*67bc0*/  MOV R11, R22 ;  /* 0x00000016000b7202 */ /* 0x000fde0000000f00 */
[----:B------:R-:W-:Y:S04]  /*67bd0*/  STL.64 [R1+0x350], R16 ;  /* 0x0003501001007387 */ /* 0x000fe80000100a00 */
[----:B------:R-:W-:Y:S04]  /*67be0*/  STL.64 [R1+0x358], R18 ;  /* 0x0003581201007387 */ /* 0x000fe80000100a00 */
[----:B------:R0:W-:Y:S04]  /*67bf0*/  STL.64 [R1+0x3ba0], R10 ;  /* 0x003ba00a01007387 */ /* 0x0001e80000100a00 */
[----:B------:R-:W3:Y:S04]  /*67c00*/  LDL.LU R8, [R1+0x6e0] ;  /* 0x0006e00001087983 */ /* 0x000ee80000300800 */
[----:B------:R-:W3:Y:S04]  /*67c10*/  LDL.LU R9, [R1+0x6e4] ;  /* 0x0006e40001097983 */ /* 0x000ee80000300800 */
[----:B0-----:R-:W4:Y:S04]  /*67c20*/  LDL.LU R10, [R1+0x6e8] ;  /* 0x0006e800010a7983 */ /* 0x001f280000300800 */
[----:B------:R-:W4:Y:S01]  /*67c30*/  LDL.LU R11, [R1+0x6ec] ;  /* 0x0006ec00010b7983 */ /* 0x000f220000300800 */
[----:B------:R-:W-:-:S02]  /*67c40*/  IMAD.MOV.U32 R22, RZ, RZ, R7 ;  /* 0x000000ffff167224 */ /* 0x000fc400078e0007 */
[----:B------:R-:W-:Y:S01]  /*67c50*/  IMAD.MOV.U32 R23, RZ, RZ, R29 ;  /* 0x000000ffff177224 */ /* 0x000fe200078e001d */
[----:B----4-:R-:W-:Y:S04]  /*67c60*/  STL.64 [R1+0x3bb8], R10 ;  /* 0x003bb80a01007387 */ /* 0x010fe80000100a00 */
[----:B---3--:R0:W-:Y:S04]  /*67c70*/  STL.64 [R1+0x3bb0], R8 ;  /* 0x003bb00801007387 */ /* 0x0081e80000100a00 */
[----:B------:R-:W3:Y:S04]  /*67c80*/  LDL.LU R7, [R1+0x3cb8] ;  /* 0x003cb80001077983 */ /* 0x000ee80000300800 */
[----:B------:R-:W4:Y:S04]  /*67c90*/  LDL.LU R29, [R1+0x3cb4] ;  /* 0x003cb400011d7983 */ /* 0x000f280000300800 */
[----:B------:R1:W-:Y:S04]  /*67ca0*/  STL.64 [R1+0x3bc0], R22 ;  /* 0x003bc01601007387 */ /* 0x0003e80000100a00 */
[----:B0-----:R-:W3:Y:S04]  /*67cb0*/  LDL.LU R8, [R1+0x6d0] ;  /* 0x0006d00001087983 */ /* 0x001ee80000300800 */
[----:B------:R-:W3:Y:S04]  /*67cc0*/  LDL.LU R9, [R1+0x6d4] ;  /* 0x0006d40001097983 */ /* 0x000ee80000300800 */
[----:B------:R-:W4:Y:S04]  /*67cd0*/  LDL.LU R10, [R1+0x6d8] ;  /* 0x0006d800010a7983 */ /* 0x000f280000300800 */
[----:B------:R-:W4:Y:S01]  /*67ce0*/  LDL.LU R11, [R1+0x6dc] ;  /* 0x0006dc00010b7983 */ /* 0x000f220000300800 */
[----:B-1----:R-:W-:-:S02]  /*67cf0*/  IMAD.MOV.U32 R22, RZ, RZ, R2 ;  /* 0x000000ffff167224 */ /* 0x002fc400078e0002 */
[----:B--2---:R-:W-:Y:S01]  /*67d00*/  IMAD.MOV.U32 R23, RZ, RZ, R25 ;  /* 0x000000ffff177224 */ /* 0x004fe200078e0019 */
[----:B----4-:R-:W-:Y:S04]  /*67d10*/  STL.64 [R1+0x3bd0], R10 ;  /* 0x003bd00a01007387 */ /* 0x010fe80000100a00 */
[----:B---3--:R0:W-:Y:S04]  /*67d20*/  STL.64 [R1+0x3bc8], R8 ;  /* 0x003bc80801007387 */ /* 0x0081e80000100a00 */
        /* <DEDUP_REMOVED lines=10> */
[----:B----4-:R-:W-:Y:S04]  /*67dd0*/  STL.64 [R1+0x3be0], R8 ;  /* 0x003be00801007387 */ /* 0x010fe80000100a00 */
[----:B------:R0:W-:Y:S04]  /*67de0*/  STL.64 [R1+0x3bf0], R22 ;  /* 0x003bf01601007387 */ /* 0x0001e80000100a00 */
[----:B------:R-:W2:Y:S04]  /*67df0*/  LDL.LU R20, [R1+0x6a0] ;  /* 0x0006a00001147983 */ /* 0x000ea80000300800 */
[----:B------:R-:W2:Y:S04]  /*67e00*/  LDL.LU R21, [R1+0x6a4] ;  /* 0x0006a40001157983 */ /* 0x000ea80000300800 */
[----:B0-----:R-:W4:Y:S04]  /*67e10*/  LDL.LU R22, [R1+0x6a8] ;  /* 0x0006a80001167983 */ /* 0x001f280000300800 */
[----:B------:R-:W4:Y:S04]  /*67e20*/  LDL.LU R23, [R1+0x6ac] ;  /* 0x0006ac0001177983 */ /* 0x000f280000300800 */
[----:B----4-:R0:W-:Y:S04]  /*67e30*/  STL.64 [R1+0x3c00], R22 ;  /* 0x003c001601007387 */ /* 0x0101e80000100a00 */
[----:B--2---:R-:W-:Y:S01]  /*67e40*/  STL.64 [R1+0x3bf8], R20 ;  /* 0x003bf81401007387 */ /* 0x004fe20000100a00 */
[----:B0-----:R-:W-:-:S02]  /*67e50*/  IMAD.MOV.U32 R22, RZ, RZ, R28 ;  /* 0x000000ffff167224 */ /* 0x001fc400078e001c */
[----:B------:R-:W-:Y:S01]  /*67e60*/  IMAD.MOV.U32 R23, RZ, RZ, R5 ;  /* 0x000000ffff177224 */ /* 0x000fe200078e0005 */
        /* <DEDUP_REMOVED lines=58> */
[----:B----4-:R-:W-:Y:S01]  /*68210*/  IMAD.MOV.U32 R22, RZ, RZ, R24 ;  /* 0x000000ffff167224 */ /* 0x010fe200078e0018 */
[----:B------:R-:W0:Y:S01]  /*68220*/  S2R R28, SR_TID.X ;  /* 0x00000000001c7919 */ /* 0x000e220000002100 */
[----:B------:R-:W-:Y:S01]  /*68230*/  HMMA.16816.F32 R16, R12, R6, R16 ;  /* 0x000000060c10723c */ /* 0x000fe20000001810 */
[----:B------:R-:W-:Y:S01]  /*68240*/  IMAD.MOV.U32 R23, RZ, RZ, R5 ;  /* 0x000000ffff177224 */ /* 0x000fe200078e0005 */
[----:B---3--:R-:W-:Y:S04]  /*68250*/  STL.64 [R1+0x3c88], R10 ;  /* 0x003c880a01007387 */ /* 0x008fe80000100a00 */
[----:B--2---:R1:W-:Y:S04]  /*68260*/  STL.64 [R1+0x3c80], R8 ;  /* 0x003c800801007387 */ /* 0x0043e80000100a00 */
[----:B-1----:R-:W2:Y:S04]  /*68270*/  LDL.LU R8, [R1+0x640] ;  /* 0x0006400001087983 */ /* 0x002ea80000300800 */
[----:B------:R-:W2:Y:S04]  /*68280*/  LDL.LU R9, [R1+0x644] ;  /* 0x0006440001097983 */ /* 0x000ea80000300800 */
[----:B------:R-:W2:Y:S04]  /*68290*/  LDL.LU R10, [R1+0x648] ;  /* 0x00064800010a7983 */ /* 0x000ea80000300800 */
[----:B------:R-:W2:Y:S04]  /*682a0*/  LDL.LU R11, [R1+0x64c] ;  /* 0x00064c00010b7983 */ /* 0x000ea80000300800 */
[----:B------:R1:W-:Y:S04]  /*682b0*/  STL.64 [R1+0x3b80], R26 ;  /* 0x003b801a01007387 */ /* 0x0003e80000100a00 */
[----:B------:R-:W3:Y:S04]  /*682c0*/  LDL.LU R24, [R1+0x710] ;  /* 0x0007100001187983 */ /* 0x000ee80000300800 */
[----:B------:R-:W3:Y:S04]  /*682d0*/  LDL.LU R25, [R1+0x714] ;  /* 0x0007140001197983 */ /* 0x000ee80000300800 */
[----:B-1----:R-:W4:Y:S04]  /*682e0*/  LDL.LU R26, [R1+0x718] ;  /* 0x00071800011a7983 */ /* 0x002f280000300800 */
[----:B------:R-:W4:Y:S01]  /*682f0*/  LDL.LU R27, [R1+0x71c] ;  /* 0x00071c00011b7983 */ /* 0x000f220000300800 */
[C---:B0-----:R-:W-:Y:S01]  /*68300*/  LOP3.LUT R5, R28.reuse, 0x7, RZ, 0xc0, !PT ;  /* 0x000000071c057812 */ /* 0x041fe200078ec0ff */
[----:B------:R-:W-:-:S04]  /*68310*/  IMAD.SHL.U32 R29, R28, 0x2, RZ ;  /* 0x000000021c1d7824 */ /* 0x000fc800078e00ff */
[----:B------:R-:W-:Y:S02]  /*68320*/  IMAD R5, R5, 0x110, RZ ;  /* 0x0000011005057824 */ /* 0x000fe400078e02ff */
[----:B------:R-:W-:-:S03]  /*68330*/  IMAD.SHL.U32 R28, R28, 0x80, RZ ;  /* 0x000000801c1c7824 */ /* 0x000fc600078e00ff */
[----:B------:R-:W-:-:S04]  /*68340*/  LOP3.LUT R5, R5, 0x10, R29, 0x78, !PT ;  /* 0x0000001005057812 */ /* 0x000fc800078e781d */
[----:B------:R-:W-:-:S04]  /*68350*/  LOP3.LUT R5, R5, 0x800, R28, 0xf8, !PT ;  /* 0x0000080005057812 */ /* 0x000fc800078ef81c */
[----:B------:R-:W-:Y:S01]  /*68360*/  LOP3.LUT R5, R5, 0x60, RZ, 0x3c, !PT ;  /* 0x0000006005057812 */ /* 0x000fe200078e3cff */
[----:B----4-:R-:W-:Y:S04]  /*68370*/  STL.64 [R1+0x3b98], R26 ;  /* 0x003b981a01007387 */ /* 0x010fe80000100a00 */
[----:B---3--:R0:W-:Y:S04]  /*68380*/  STL.64 [R1+0x3b90], R24 ;  /* 0x003b901801007387 */ /* 0x0081e80000100a00 */
[----:B0-----:R-:W3:Y:S04]  /*68390*/  LDL.LU R24, [R1+0x6f0] ;  /* 0x0006f00001187983 */ /* 0x001ee80000300800 */
[----:B------:R-:W3:Y:S04]  /*683a0*/  LDL.LU R25, [R1+0x6f4] ;  /* 0x0006f40001197983 */ /* 0x000ee80000300800 */
[----:B------:R-:W3:Y:S04]  /*683b0*/  LDL.LU R26, [R1+0x6f8] ;  /* 0x0006f800011a7983 */ /* 0x000ee80000300800 */
[----:B------:R-:W3:Y:S04]  /*683c0*/  LDL.LU R27, [R1+0x6fc] ;  /* 0x0006fc00011b7983 */ /* 0x000ee80000300800 */
[----:B------:R-:W-:Y:S04]  /*683d0*/  STL.64 [R1+0x360], R16 ;  /* 0x0003601001007387 */ /* 0x000fe80000100a00 */
[----:B------:R-:W-:Y:S04]  /*683e0*/  STL.64 [R1+0x368], R18 ;  /* 0x0003681201007387 */ /* 0x000fe80000100a00 */
[----:B------:R-:W0:Y:S01]  /*683f0*/  LDSM.16.MT88.4 R16, [R5+UR4+0x13000] ;  /* 0x013000040510783b */ /* 0x000e220008004200 */
[C---:B--2---:R-:W-:Y:S03]  /*68400*/  HMMA.16816.F32 R20, R12.reuse, R22, R8 ;  /* 0x000000160c14723c */ /* 0x044fe60000001808 */
[----:B0-----:R-:W-:Y:S04]  /*68410*/  STL [R1+0x3a68], R16 ;  /* 0x003a681001007387 */ /* 0x001fe80000100800 */
[----:B------:R-:W-:Y:S04]  /*68420*/  STL [R1+0x3a64], R17 ;  /* 0x003a641101007387 */ /* 0x000fe80000100800 */
[----:B------:R-:W-:Y:S04]  /*68430*/  STL [R1+0x3a60], R18 ;  /* 0x003a601201007387 */ /* 0x000fe80000100800 */
[----:B------:R-:W-:Y:S04]  /*68440*/  STL [R1+0x3a5c], R19 ;  /* 0x003a5c1301007387 */ /* 0x000fe80000100800 */
[----:B------:R-:W2:Y:S04]  /*68450*/  LDL.LU.64 R10, [R1+0x3c88] ;  /* 0x003c8800010a7983 */ /* 0x000ea80000300a00 */
[----:B------:R-:W2:Y:S04]  /*68460*/  LDL.LU.64 R8, [R1+0x3c80] ;  /* 0x003c800001087983 */ /* 0x000ea80000300a00 */
        /* <DEDUP_REMOVED lines=38> */
[----:B------:R-:W4:Y:S01]  /*686d0*/  LDL.LU.64 R20, [R1+0x3bf8] ;  /* 0x003bf80001147983 */ /* 0x000f220000300a00 */
[----:B------:R-:W-:Y:S01]  /*686e0*/  IMAD.MOV.U32 R18, RZ, RZ, R4 ;  /* 0x000000ffff127224 */ /* 0x000fe200078e0004 */
[----:B------:R-:W-:-:S07]  /*686f0*/  MOV R19, R3 ;  /* 0x0000000300137202 */ /* 0x000fce0000000f00 */
[----:B----4-:R-:W-:Y:S01]  /*68700*/  HMMA.16816.F32 R16, R12, R18, R20 ;  /* 0x000000120c10723c */ /* 0x010fe20000001814 */
[----:B------:R-:W2:-:S15]  /*68710*/  LDL.LU.64 R22, [R1+0x3bf0] ;  /* 0x003bf00001167983 */ /* 0x000e9e0000300a00 */
[----:B------:R-:W-:-:S07]  /*68720*/  NOP ;  /* 0x0000000000007918 */ /* 0x000fce0000000000 */
[----:B------:R0:W-:Y:S04]  /*68730*/  STL.64 [R1+0x430], R16 ;  /* 0x0004301001007387 */ /* 0x0001e80000100a00 */
[----:B------:R1:W-:Y:S04]  /*68740*/  STL.64 [R1+0x438], R18 ;  /* 0x0004381201007387 */ /* 0x0003e80000100a00 */
[----:B0-----:R-:W4:Y:S04]  /*68750*/  LDL.LU R16, [R1+0x720] ;  /* 0x0007200001107983 */ /* 0x001f280000300800 */
[----:B------:R-:W4:Y:S04]  /*68760*/  LDL.LU R17, [R1+0x724] ;  /* 0x0007240001117983 */ /* 0x000f280000300800 */
[----:B-1----:R-:W4:Y:S04]  /*68770*/  LDL.LU R18, [R1+0x728] ;  /* 0x0007280001127983 */ /* 0x002f280000300800 */
[----:B------:R-:W4:Y:S01]  /*68780*/  LDL.LU R19, [R1+0x72c] ;  /* 0x00072c0001137983 */ /* 0x000f220000300800 */
        /* <DEDUP_REMOVED lines=22> */
[----:B------:R-:W3:-:S15]  /*688f0*/  LDL.LU.64 R10, [R1+0x3ba0] ;  /* 0x003ba000010a7983 */ /* 0x000ede0000300a00 */
[----:B------:R-:W-:-:S06]  /*68900*/  NOP ;  /* 0x0000000000007918 */ /* 0x000fcc0000000000 */
[----:B------:R-:W-:Y:S04]  /*68910*/  STL.64 [R1+0x470], R20 ;  /* 0x0004701401007387 */ /* 0x000fe80000100a00 */
[----:B------:R-:W-:Y:S04]  /*68920*/  STL.64 [R1+0x478], R22 ;  /* 0x0004781601007387 */ /* 0x000fe80000100a00 */
[----:B------:R-:W0:Y:S04]  /*68930*/  LDSM.16.MT88.4 R20, [R5+UR4+0x13080] ;  /* 0x013080040514783b */ /* 0x000e280008004200 */
[----:B0-----:R0:W-:Y:S04]  /*68940*/  STL.64 [R1+0x38f8], R22 ;  /* 0x0038f81601007387 */ /* 0x0011e80000100a00 */
[----:B------:R-:W-:Y:S04]  /*68950*/  STL.64 [R1+0x38f0], R20 ;  /* 0x0038f01401007387 */ /* 0x000fe80000100a00 */
[----:B0-----:R-:W2:Y:S01]  /*68960*/  LDL.LU.64 R22, [R1+0xe8] ;  /* 0x0000e80001167983 */ /* 0x001ea20000300a00 */
        /* <DEDUP_REMOVED lines=8> */
[----:B------:R-:W4:-:S15]  /*689f0*/  LDL.LU.64 R26, [R1+0x3b80] ;  /* 0x003b8000011a7983 */ /* 0x000f1e0000300a00 */
[----:B------:R-:W-:-:S06]  /*68a00*/  NOP ;  /* 0x0000000000007918 */ /* 0x000fcc0000000000 */
[----:B------:R-:W-:Y:S04]  /*68a10*/  STL.64 [R1+0x4e0], R8 ;  /* 0x0004e00801007387 */ /* 0x000fe80000100a00 */
[----:B------:R0:W-:Y:S04]  /*68a20*/  STL.64 [R1+0x4e8], R10 ;  /* 0x0004e80a01007387 */ /* 0x0001e80000100a00 */
[----:B0-----:R-:W2:Y:S04]  /*68a30*/  LDL.LU.64 R10, [R1+0x3b78] ;  /* 0x003b7800010a7983 */ /* 0x001ea80000300a00 */
[----:B------:R-:W2:Y:S02]  /*68a40*/  LDL.LU.64 R8, [R1+0x3b70] ;  /* 0x003b700001087983 */ /* 0x000ea40000300a00 */
[----:B--2---:R-:W-:Y:S02]  /*68a50*/  HMMA.16816.F32 R12, R12, R22, R8 ;  /* 0x000000160c0c723c */ /* 0x004fe40000001808 */
[----:B------:R-:W4:Y:S04]  /*68a60*/  LDL.LU.64 R10, [R1+0x3b68] ;  /* 0x003b6800010a7983 */ /* 0x000f280000300a00 */
[----:B------:R-:W4:Y:S04]  /*68a70*/  LDL.LU.64 R8, [R1+0x3b60] ;  /* 0x003b600001087983 */ /* 0x000f280000300a00 */
[----:B------:R0:W-:Y:S04]  /*68a80*/  STL.64 [R1+0x3ac0], R22 ;  /* 0x003ac01601007387 */ /* 0x0001e80000100a00 */
[----:B0-----:R-:W2:Y:S09]  /*68a90*/  LDL.64 R22, [R1+0x178] ;  /* 0x0001780001167983 */ /* 0x001eb20000100a00 */
[----:B------:R-:W-:Y:S04]  /*68aa0*/  STL.64 [R1+0x4d0], R12 ;  /* 0x0004d00c01007387 */ /* 0x000fe80000100a00 */
[----:B------:R-:W-:Y:S04]  /*68ab0*/  STL.64 [R1+0x4d8], R14 ;  /* 0x0004d80e01007387 */ /* 0x000fe80000100a00 */
[----:B--2---:R0:W-:Y:S04]  /*68ac0*/  STL.64 [R1+0x3b08], R22 ;  /* 0x003b081601007387 */ /* 0x0041e80000100a00 */
[----:B------:R-:W2:Y:S04]  /*68ad0*/  LDL.LU R20, [R1+0x770] ;  /* 0x0007700001147983 */ /* 0x000ea80000300800 */
[----:B------:R-:W2:Y:S04]  /*68ae0*/  LDL.LU R21, [R1+0x774] ;  /* 0x0007740001157983 */ /* 0x000ea80000300800 */
[----:B0-----:R-:W3:Y:S04]  /*68af0*/  LDL.LU R22, [R1+0x778] ;  /* 0x0007780001167983 */ /* 0x001ee80000300800 */
[----:B------:R-:W3:Y:S04]  /*68b00*/  LDL.LU R23, [R1+0x77c] ;  /* 0x00077c0001177983 */ /* 0x000ee80000300800 */
[----:B---3--:R0:W-:Y:S04]  /*68b10*/  STL.64 [R1+0x3b18], R22 ;  /* 0x003b181601007387 */ /* 0x0081e80000100a00 */
[----:B--2---:R-:W-:Y:S04]  /*68b20*/  STL.64 [R1+0x3b10], R20 ;  /* 0x003b101401007387 */ /* 0x004fe80000100a00 */
[----:B0-----:R-:W2:Y:S04]  /*68b30*/  LDL.64 R22, [R1+0x198] ;  /* 0x0001980001167983 */ /* 0x001ea80000100a00 */
[----:B--2---:R0:W-:Y:S04]  /*68b40*/  STL.64 [R1+0x3b30], R22 ;  /* 0x003b301601007387 */ /* 0x0041e80000100a00 */
[----:B0-----:R-:W2:Y:S01]  /*68b50*/  LDL.64 R22, [R1+0x1a8] ;  /* 0x0001a80001167983 */ /* 0x001ea20000100a00 */
[C---:B----4-:R-:W-:Y:S03]  /*68b60*/  HMMA.16816.F32 R12, R8.reuse, R26, R16 ;  /* 0x0000001a080c723c */ /* 0x050fe60000001810 */
[----:B--2---:R0:W-:Y:S04]  /*68b70*/  STL.64 [R1+0x3b38], R22 ;  /* 0x003b381601007387 */ /* 0x0041e80000100a00 */
[----:B0-----:R-:W2:Y:S04]  /*68b80*/  LDL.LU.64 R22, [R1+0x8] ;  /* 0x0000080001167983 */ /* 0x001ea80000300a00 */
[----:B--2---:R0:W-:Y:S04]  /*68b90*/  STL.64 [R1+0x3b50], R22 ;  /* 0x003b501601007387 */ /* 0x0041e80000100a00 */
[----:B------:R-:W2:Y:S04]  /*68ba0*/  LDL.LU R20, [R1+0x730] ;  /* 0x0007300001147983 */ /* 0x000ea80000300800 */
[----:B------:R-:W2:Y:S04]  /*68bb0*/  LDL.LU R21, [R1+0x734] ;  /* 0x0007340001157983 */ /* 0x000ea80000300800 */
[----:B0-----:R-:W2:Y:S04]  /*68bc0*/  LDL.LU R22, [R1+0x738] ;  /* 0x0007380001167983 */ /* 0x001ea80000300800 */
[----:B------:R-:W2:Y:S04]  /*68bd0*/  LDL.LU R23, [R1+0x73c] ;  /* 0x00073c0001177983 */ /* 0x000ea80000300800 */
[----:B------:R-:W3:Y:S04]  /*68be0*/  LDL.LU R16, [R1+0x790] ;  /* 0x0007900001107983 */ /* 0x000ee80000300800 */
[----:B------:R-:W-:Y:S04]  /*68bf0*/  STL.64 [R1+0x500], R12 ;  /* 0x0005000c01007387 */ /* 0x000fe80000100a00 */
[----:B------:R-:W-:Y:S04]  /*68c00*/  STL.64 [R1+0x508], R14 ;  /* 0x0005080e01007387 */ /* 0x000fe80000100a00 */
        /* <DEDUP_REMOVED lines=14> */
[----:B------:R-:W2:Y:S04]  /*68cf0*/  LDL.LU R18, [R1+0x748] ;  /* 0x0007480001127983 */ /* 0x000ea80000300800 */
[----:B------:R-:W2:Y:S04]  /*68d00*/  LDL.LU R19, [R1+0x74c] ;  /* 0x00074c0001137983 */ /* 0x000ea80000300800 */
[----:B------:R-:W3:Y:S04]  /*68d10*/  LDL.64 R14, [R1+0x168] ;  /* 0x00016800010e7983 */ /* 0x000ee80000100a00 */
[----:B------:R0:W-:Y:S04]  /*68d20*/  STL [R1+0x3a70], R26 ;  /* 0x003a701a01007387 */ /* 0x0001e80000100800 */
[----:B------:R1:W-:Y:S04]  /*68d30*/  STL [R1+0x3a6c], R27 ;  /* 0x003a6c1b01007387 */ /* 0x0003e80000100800 */
[----:B------:R-:W4:Y:S04]  /*68d40*/  LDL.LU R24, [R1+0x780] ;  /* 0x0007800001187983 */ /* 0x000f280000300800 */
[----:B------:R-:W4:Y:S01]  /*68d50*/  LDL.LU R25, [R1+0x784] ;  /* 0x0007840001197983 */ /* 0x000f220000300800 */
[----:B0-----:R-:W-:-:S02]  /*68d60*/  IMAD.MOV.U32 R26, RZ, RZ, R2 ;  /* 0x000000ffff1a7224 */ /* 0x001fc400078e0002 */
[----:B-1----:R-:W-:Y:S01]  /*68d70*/  IMAD.MOV.U32 R27, RZ, RZ, R0 ;  /* 0x000000ffff1b7224 */ /* 0x002fe200078e0000 */
[----:B------:R-:W3:Y:S04]  /*68d80*/  LDL.LU R2, [R1+0x3b5c] ;  /* 0x003b5c0001027983 */ /* 0x000ee80000300800 */
[----:B------:R-:W4:Y:S04]  /*68d90*/  LDL.LU R0, [R1+0x3b58] ;  /* 0x003b580001007983 */ /* 0x000f280000300800 */
[----:B------:R-:W-:Y:S04]  /*68da0*/  STL.64 [R1+0x530], R20 ;  /* 0x0005301401007387 */ /* 0x000fe80000100a00 */
[----:B------:R0:W-:Y:S04]  /*68db0*/  STL.64 [R1+0x538], R22 ;  /* 0x0005381601007387 */ /* 0x0001e80000100a00 */
[----:B0-----:R-:W2:Y:S04]  /*68dc0*/  LDL.LU.64 R22, [R1+0x3b50] ;  /* 0x003b500001167983 */ /* 0x001ea80000300a00 */
[----:B------:R3:W-:Y:S04]  /*68dd0*/  STL.64 [R1+0x3a48], R6 ;  /* 0x003a480601007387 */ /* 0x0007e80000100a00 */
[----:B------:R-:W4:Y:S04]  /*68de0*/  LDL.LU R4, [R1+0x750] ;  /* 0x0007500001047983 */ /* 0x000f280000300800 */
[----:B------:R-:W4:Y:S01]  /*68df0*/  LDL.LU R5, [R1+0x754] ;  /* 0x0007540001057983 */ /* 0x000f220000300800 */
[----:B--2---:R-:W-:Y:S01]  /*68e00*/  HMMA.16816.F32 R16, R8, R22, R16 ;  /* 0x000000160810723c */ /* 0x004fe20000001810 */
[----:B---3--:R-:W-:-:S02]  /*68e10*/  IMAD.MOV.U32 R6, RZ, RZ, R2 ;  /* 0x000000ffff067224 */ /* 0x008fc400078e0002 */
[----:B----4-:R-:W-:-:S03]  /*68e20*/  IMAD.MOV.U32 R7, RZ, RZ, R0 ;  /* 0x000000ffff077224 */ /* 0x010fc600078e0000 */
[----:B------:R-:W-:Y:S02]  /*68e30*/  IMAD.MOV.U32 R2, RZ, RZ, R22 ;  /* 0x000000ffff027224 */ /* 0x000fe400078e0016 */
[----:B------:R-:W-:-:S15]  /*68e40*/  IMAD.MOV.U32 R0, RZ, RZ, R23 ;  /* 0x000000ffff007224 */ /* 0x000fde00078e0017 */
[----:B------:R-:W-:Y:S04]  /*68e50*/  STL.64 [R1+0x540], R16 ;  /* 0x0005401001007387 */ /* 0x000fe80000100a00 */
[----:B------:R0:W-:Y:S04]  /*68e60*/  STL.64 [R1+0x548], R18 ;  /* 0x0005481201007387 */ /* 0x0001e80000100a00 */
[----:B0-----:R-:W2:Y:S04]  /*68e70*/  LDL.LU.64 R18, [R1+0x3b48] ;  /* 0x003b480001127983 */ /* 0x001ea80000300a00 */
[----:B------:R-:W2:Y:S04]  /*68e80*/  LDL.LU.64 R16, [R1+0x3b40] ;  /* 0x003b400001107983 */ /* 0x000ea80000300a00 */
[----:B------:R-:W3:Y:S04]  /*68e90*/  LDL.LU.64 R22, [R1+0x3b38] ;  /* 0x003b380001167983 */ /* 0x000ee80000300a00 */
[----:B------:R-:W-:Y:S01]  /*68ea0*/  STL [R1+0x3a74], R2 ;  /* 0x003a740201007387 */ /* 0x000fe20000100800 */
[----:B---3--:R-:W-:-:S15]  /*68eb0*/  HMMA.16816.F32 R4, R8, R22, R4 ;  /* 0x000000160804723c */ /* 0x008fde0000001804 */
[----:B------:R-:W-:-:S08]  /*68ec0*/  NOP ;  /* 0x0000000000007918 */ /* 0x000fd00000000000 */
[----:B------:R0:W-:Y:S04]  /*68ed0*/  STL.64 [R1+0x550], R4 ;  /* 0x0005500401007387 */ /* 0x0001e80000100a00 */
[----:B------:R1:W-:Y:S01]  /*68ee0*/  STL.64 [R1+0x558], R6 ;  /* 0x0005580601007387 */ /* 0x0003e20000100a00 */
[----:B0-----:R-:W-:Y:S02]  /*68ef0*/  IMAD.MOV.U32 R5, RZ, RZ, R22 ;  /* 0x000000ffff057224 */ /* 0x001fe400078e0016 */
        /* <DEDUP_REMOVED lines=9> */
[----:B------:R-:W3:Y:S04]  /*68f90*/  LDL.LU.64 R22, [R1+0x3b18] ;  /* 0x003b180001167983 */ /* 0x000ee80000300a00 */
[----:B------:R-:W3:Y:S04]  /*68fa0*/  LDL.LU.64 R20, [R1+0x3b10] ;  /* 0x003b100001147983 */ /* 0x000ee80000300a00 */
[----:B------:R0:W-:Y:S04]  /*68fb0*/  STL.64 [R1+0x3a80], R6 ;  /* 0x003a800601007387 */ /* 0x0001e80000100a00 */
[----:B------:R-:W-:Y:S04]  /*68fc0*/  STL.64 [R1+0x3a78], R4 ;  /* 0x003a780401007387 */ /* 0x000fe80000100a00 */
[----:B0-----:R-:W3:Y:S02]  /*68fd0*/  LDL.64 R6, [R1+0x188] ;  /* 0x0001880001067983 */ /* 0x001ee40000100a00 */
[----:B---3--:R-:W-:-:S15]  /*68fe0*/  HMMA.16816.F32 R20, R8, R6, R20 ;  /* 0x000000060814723c */ /* 0x008fde0000001814 */
[----:B------:R-:W-:-:S08]  /*68ff0*/  NOP ;  /* 0x0000000000007918 */ /* 0x000fd00000000000 */
[----:B------:R-:W-:Y:S04]  /*69000*/  STL.64 [R1+0x570], R20 ;  /* 0x0005701401007387 */ /* 0x000fe80000100a00 */
[----:B------:R0:W-:Y:S04]  /*69010*/  STL.64 [R1+0x578], R22 ;  /* 0x0005781601007387 */ /* 0x0001e80000100a00 */
[----:B0-----:R-:W3:Y:S01]  /*69020*/  LDL.LU.64 R22, [R1+0x3b08] ;  /* 0x003b080001167983 */ /* 0x001ee20000300a00 */
[----:B------:R-:W-:Y:S01]  /*69030*/  MOV R29, R6 ;  /* 0x00000006001d7202 */ /* 0x000fe20000000f00 */
[----:B------:R-:W-:-:S02]  /*69040*/  IMAD.MOV.U32 R28, RZ, RZ, R7 ;  /* 0x000000ffff1c7224 */ /* 0x000fc400078e0007 */
[----:B---3--:R-:W-:Y:S07]  /*69050*/  HMMA.16816.F32 R4, R8, R22, R24 ;  /* 0x000000160804723c */ /* 0x008fee0000001818 */
[----:B------:R-:W-:Y:S02]  /*69060*/  IMAD.MOV.U32 R25, RZ, RZ, R22 ;  /* 0x000000ffff197224 */ /* 0x000fe400078e0016 */
[----:B------:R-:W-:-:S14]  /*69070*/  IMAD.MOV.U32 R24, RZ, RZ, R23 ;  /* 0x000000ffff187224 */ /* 0x000fdc00078e0017 */
[----:B------:R-:W-:Y:S04]  /*69080*/  STL.64 [R1+0x580], R4 ;  /* 0x0005800401007387 */ /* 0x000fe80000100a00 */
[----:B------:R-:W-:Y:S04]  /*69090*/  STL.64 [R1+0x588], R6 ;  /* 0x0005880601007387 */ /* 0x000fe80000100a00 */
[----:B------:R0:W-:Y:S04]  /*690a0*/  STL.64 [R1+0x3ae8], R24 ;  /* 0x003ae81801007387 */ /* 0x0001e80000100a00 */
[----:B0-----:R-:W3:Y:S04]  /*690b0*/  LDL.LU R24, [R1+0x7b0] ;  /* 0x0007b00001187983 */ /* 0x001ee80000300800 */
[----:B------:R-:W3:Y:S04]  /*690c0*/  LDL.LU R25, [R1+0x7b4] ;  /* 0x0007b40001197983 */ /* 0x000ee80000300800 */
[----:B------:R-:W4:Y:S04]  /*690d0*/  LDL.LU R26, [R1+0x7b8] ;  /* 0x0007b800011a7983 */ /* 0x000f280000300800 */
[----:B------:R-:W4:Y:S01]  /*690e0*/  LDL.LU R27, [R1+0x7bc] ;  /* 0x0007bc00011b7983 */ /* 0x000f220000300800 */
[----:B--2---:R-:W-:Y:S07]  /*690f0*/  HMMA.16816.F32 R4, R8, R14, R16 ;  /* 0x0000000e0804723c */ /* 0x004fee0000001810 */
[----:B------:R-:W-:Y:S01]  /*69100*/  IMAD.MOV.U32 R19, RZ, RZ, R14 ;  /* 0x000000ffff137224 */ /* 0x000fe200078e000e */
[----:B----4-:R0:W-:Y:S04]  /*69110*/  STL.64 [R1+0x3af8], R26 ;  /* 0x003af81a01007387 */ /* 0x0101e80000100a00 */
[----:B---3--:R-:W-:Y:S04]  /*69120*/  STL.64 [R1+0x3af0], R24 ;  /* 0x003af01801007387 */ /* 0x008fe80000100a00 */
[----:B0-----:R-:W2:Y:S07]  /*69130*/  LDL.64 R26, [R1+0x158] ;  /* 0x00015800011a7983 */ /* 0x001eae0000100a00 */
[----:B------:R-:W-:Y:S04]  /*69140*/  STL.64 [R1+0x590], R4 ;  /* 0x0005900401007387 */ /* 0x000fe80000100a00 */
[----:B------:R-:W-:Y:S04]  /*69150*/  STL.64 [R1+0x598], R6 ;  /* 0x0005980601007387 */ /* 0x000fe80000100a00 */
[----:B------:R0:W-:Y:S04]  /*69160*/  STL [R1+0x3b00], R19 ;  /* 0x003b001301007387 */ /* 0x0001e80000100800 */
[----:B------:R-:W2:Y:S04]  /*69170*/  LDL.LU R16, [R1+0x7a0] ;  /* 0x0007a00001107983 */ /* 0x000ea80000300800 */
[----:B------:R-:W2:Y:S04]  /*69180*/  LDL.LU R17, [R1+0x7a4] ;  /* 0x0007a40001117983 */ /* 0x000ea80000300800 */
[----:B------:R-:W2:Y:S04]  /*69190*/  LDL.LU R18, [R1+0x7a8] ;  /* 0x0007a80001127983 */ /* 0x000ea80000300800 */
[----:B0-----:R-:W2:Y:S04]  /*691a0*/  LDL.LU R19, [R1+0x7ac] ;  /* 0x0007ac0001137983 */ /* 0x001ea80000300800 */
[----:B------:R-:W3:Y:S04]  /*691b0*/  LDL.LU R20, [R1+0x7d0] ;  /* 0x0007d00001147983 */ /* 0x000ee80000300800 */
[----:B------:R-:W3:Y:S04]  /*691c0*/  LDL.LU R21, [R1+0x7d4] ;  /* 0x0007d40001157983 */ /* 0x000ee80000300800 */
[----:B------:R-:W4:Y:S04]  /*691d0*/  LDL.LU R22, [R1+0x7d8] ;  /* 0x0007d80001167983 */ /* 0x000f280000300800 */
[----:B------:R-:W4:Y:S04]  /*691e0*/  LDL.LU R23, [R1+0x7dc] ;  /* 0x0007dc0001177983 */ /* 0x000f280000300800 */
[----:B----4-:R0:W-:Y:S04]  /*691f0*/  STL.64 [R1+0x3ad0], R22 ;  /* 0x003ad01601007387 */ /* 0x0101e80000100a00 */
[----:B---3--:R-:W-:Y:S04]  /*69200*/  STL.64 [R1+0x3ac8], R20 ;  /* 0x003ac81401007387 */ /* 0x008fe80000100a00 */
[----:B0-----:R-:W3:Y:S01]  /*69210*/  LDL.64 R22, [R1+0x138] ;  /* 0x0001380001167983 */ /* 0x001ee20000100a00 */
[----:B------:R-:W-:-:S03]  /*69220*/  IMAD.MOV.U32 R3, RZ, RZ, R15 ;  /* 0x000000ffff037224 */ /* 0x000fc600078e000f */
[----:B---3--:R0:W-:Y:S04]  /*69230*/  STL.64 [R1+0x3ae0], R22 ;  /* 0x003ae01601007387 */ /* 0x0081e80000100a00 */
[----:B------:R-:W3:Y:S04]  /*69240*/  LDL.64 R14, [R1+0x128] ;  /* 0x00012800010e7983 */ /* 0x000ee80000100a00 */
[----:B0-----:R-:W4:Y:S04]  /*69250*/  LDL.64 R22, [R1+0x148] ;  /* 0x0001480001167983 */ /* 0x001f280000100a00 */
[----:B---3--:R0:W-:Y:S04]  /*69260*/  STL.64 [R1+0x3ad8], R14 ;  /* 0x003ad80e01007387 */ /* 0x0081e80000100a00 */
[----:B------:R-:W3:Y:S04]  /*69270*/  LDL.LU R12, [R1+0x7c0] ;  /* 0x0007c000010c7983 */ /* 0x000ee80000300800 */
[----:B------:R-:W3:Y:S04]  /*69280*/  LDL.LU R13, [R1+0x7c4] ;  /* 0x0007c400010d7983 */ /* 0x000ee80000300800 */
[----:B0-----:R-:W3:Y:S04]  /*69290*/  LDL.LU R14, [R1+0x7c8] ;  /* 0x0007c800010e7983 */ /* 0x001ee80000300800 */
[----:B------:R-:W3:Y:S04]  /*692a0*/  LDL.LU R15, [R1+0x7cc] ;  /* 0x0007cc00010f7983 */ /* 0x000ee80000300800 */
[----:B------:R-:W4:Y:S04]  /*692b0*/  LDL.LU R4, [R1+0x820] ;  /* 0x0008200001047983 */ /* 0x000f280000300800 */
[----:B------:R-:W4:Y:S04]  /*692c0*/  LDL.LU R5, [R1+0x824] ;  /* 0x0008240001057983 */ /* 0x000f280000300800 */
[----:B------:R-:W3:Y:S04]  /*692d0*/  LDL.LU R6, [R1+0x828] ;  /* 0x0008280001067983 */ /* 0x000ee80000300800 */
[----:B------:R-:W3:Y:S01]  /*692e0*/  LDL.LU R7, [R1+0x82c] ;  /* 0x00082c0001077983 */ /* 0x000ee20000300800 */
[----:B--2---:R-:W-:Y:S03]  /*692f0*/  HMMA.16816.F32 R16, R8, R26, R16 ;  /* 0x0000001a0810723c */ /* 0x004fe60000001810 */
[----:B---3--:R0:W-:Y:S04]  /*69300*/  STL.64 [R1+0x3a90], R6 ;  /* 0x003a900601007387 */ /* 0x0081e80000100a00 */
[----:B----4-:R-:W-:Y:S04]  /*69310*/  STL.64 [R1+0x3a88], R4 ;  /* 0x003a880401007387 */ /* 0x010fe80000100a00 */
[----:B0-----:R-:W2:Y:S04]  /*69320*/  LDL R6, [R1+0x108] ;  /* 0x0001080001067983 */ /* 0x001ea80000100800 */
[----:B------:R-:W2:Y:S04]  /*69330*/  LDL R7, [R1+0x10c] ;  /* 0x00010c0001077983 */ /* 0x000ea80000100800 */
[----:B--2---:R0:W-:Y:S04]  /*69340*/  STL.64 [R1+0x3aa8], R6 ;  /* 0x003aa80601007387 */ /* 0x0041e80000100a00 */
[----:B0-----:R-:W2:Y:S04]  /*69350*/  LDL.64 R6, [R1+0x118] ;  /* 0x0001180001067983 */ /* 0x001ea80000100a00 */
[----:B------:R0:W-:Y:S04]  /*69360*/  STL.64 [R1+0x5a0], R16 ;  /* 0x0005a01001007387 */ /* 0x0001e80000100a00 */
[----:B------:R1:W-:Y:S01]  /*69370*/  STL.64 [R1+0x5a8], R18 ;  /* 0x0005a81201007387 */ /* 0x0003e20000100a00 */
[----:B0-----:R-:W-:-:S03]  /*69380*/  IMAD.MOV.U32 R17, RZ, RZ, R26 ;  /* 0x000000ffff117224 */ /* 0x001fc600078e001a */
[----:B-1----:R-:W3:Y:S01]  /*69390*/  LDL.LU R19, [R1+0x3b00] ;  /* 0x003b000001137983 */ /* 0x002ee20000300800 */
[----:B------:R-:W-:-:S03]  /*693a0*/  IMAD.MOV.U32 R18, RZ, RZ, R27 ;  /* 0x000000ffff127224 */ /* 0x000fc600078e001b */
[----:B------:R-:W4:Y:S04]  /*693b0*/  LDL.LU.64 R26, [R1+0x3af8] ;  /* 0x003af800011a7983 */ /* 0x000f280000300a00 */
[----:B------:R-:W4:Y:S01]  /*693c0*/  LDL.LU.64 R24, [R1+0x3af0] ;  /* 0x003af00001187983 */ /* 0x000f220000300a00 */
[----:B------:R-:W-:Y:S01]  /*693d0*/  IMAD.MOV.U32 R16, RZ, RZ, R23 ;  /* 0x000000ffff107224 */ /* 0x000fe200078e0017 */
[----:B----4-:R-:W-:-:S15]  /*693e0*/  HMMA.16816.F32 R24, R8, R22, R24 ;  /* 0x000000160818723c */ /* 0x010fde0000001818 */
[----:B------:R-:W-:-:S08]  /*693f0*/  NOP ;  /* 0x0000000000007918 */ /* 0x000fd00000000000 */
[----:B------:R0:W-:Y:S04]  /*69400*/  STL.64 [R1+0x5b0], R24 ;  /* 0x0005b01801007387 */ /* 0x0001e80000100a00 */
[----:B------:R1:W-:Y:S04]  /*69410*/  STL.64 [R1+0x5b8], R26 ;  /* 0x0005b81a01007387 */ /* 0x0003e80000100a00 */
[----:B0-----:R-:W4:Y:S01]  /*69420*/  LDL.LU.64 R24, [R1+0x3ae8] ;  /* 0x003ae80001187983 */ /* 0x001f220000300a00 */
[----:B-1----:R-:W-:-:S03]  /*69430*/  IMAD.MOV.U32 R27, RZ, RZ, R22 ;  /* 0x000000ffff1b7224 */ /* 0x002fc600078e0016 */
[----:B------:R-:W2:Y:S04]  /*69440*/  LDL.LU.64 R22, [R1+0x3ae0] ;  /* 0x003ae00001167983 */ /* 0x000ea80000300a00 */
[----:B---3--:R-:W-:Y:S04]  /*69450*/  STL.64 [R1+0x3aa0], R18 ;  /* 0x003aa01201007387 */ /* 0x008fe80000100a00 */
[----:B------:R0:W-:Y:S04]  /*69460*/  STL.64 [R1+0x3a98], R16 ;  /* 0x003a981001007387 */ /* 0x0001e80000100a00 */
[----:B0-----:R-:W3:Y:S04]  /*69470*/  LDL.LU R16, [R1+0x7f0] ;  /* 0x0007f00001107983 */ /* 0x001ee80000300800 */
[----:B------:R-:W3:Y:S04]  /*69480*/  LDL.LU R17, [R1+0x7f4] ;  /* 0x0007f40001117983 */ /* 0x000ee80000300800 */
[----:B------:R-:W4:Y:S04]  /*69490*/  LDL.LU R18, [R1+0x7f8] ;  /* 0x0007f80001127983 */ /* 0x000f280000300800 */
[----:B------:R-:W4:Y:S01]  /*694a0*/  LDL.LU R19, [R1+0x7fc] ;  /* 0x0007fc0001137983 */ /* 0x000f220000300800 */
[C---:B--2---:R-:W-:Y:S06]  /*694b0*/  HMMA.16816.F32 R12, R8.reuse, R22, R12 ;  /* 0x00000016080c723c */ /* 0x044fec000000180c */
[----:B------:R-:W-:Y:S01]  /*694c0*/  IMAD.MOV.U32 R2, RZ, RZ, R22 ;  /* 0x000000ffff027224 */ /* 0x000fe200078e0016 */
[----:B------:R-:W-:Y:S01]  /*694d0*/  MOV R26, R23 ;  /* 0x00000017001a7202 */ /* 0x000fe20000000f00 */
[----:B----4-:R-:W-:Y:S04]  /*694e0*/  STL.64 [R1+0x3ab8], R18 ;  /* 0x003ab81201007387 */ /* 0x010fe80000100a00 */
[----:B---3--:R0:W-:Y:S04]  /*694f0*/  STL.64 [R1+0x3ab0], R16 ;  /* 0x003ab01001007387 */ /* 0x0081e80000100a00 */
        /* <DEDUP_REMOVED lines=11> */
[----:B------:R-:W-:Y:S04]  /*695b0*/  STL.64 [R1+0x5d0], R20 ;  /* 0x0005d01401007387 */ /* 0x000fe80000100a00 */
[----:B------:R0:W-:Y:S04]  /*695c0*/  STL.64 [R1+0x5d8], R22 ;  /* 0x0005d81601007387 */ /* 0x0001e80000100a00 */
[----:B0-----:R-:W3:Y:S04]  /*695d0*/  LDL.LU.64 R22, [R1+0x3ac0] ;  /* 0x003ac00001167983 */ /* 0x001ee80000300a00 */
[----:B------:R-:W4:Y:S01]  /*695e0*/  LDL.LU R12, [R1+0x930] ;  /* 0x00093000010c7983 */ /* 0x000f220000300800 */
[----:B------:R-:W-:-:S03]  /*695f0*/  IMAD.MOV.U32 R21, RZ, RZ, R14 ;  /* 0x000000ffff157224 */ /* 0x000fc600078e000e */
[----:B------:R-:W4:Y:S01]  /*69600*/  LDL.LU R13, [R1+0x934] ;  /* 0x00093400010d7983 */ /* 0x000f220000300800 */
[----:B------:R-:W-:-:S03]  /*69610*/  IMAD.MOV.U32 R20, RZ, RZ, R15 ;  /* 0x000000ffff147224 */ /* 0x000fc600078e000f */
        /* <DEDUP_REMOVED lines=9> */
[----:B---3--:R0:W-:Y:S04]  /*696b0*/  STL.64 [R1+0x3918], R14 ;  /* 0x0039180e01007387 */ /* 0x0081e80000100a00 */
[----:B--2---:R1:W-:Y:S04]  /*696c0*/  STL.64 [R1+0x3910], R12 ;  /* 0x0039100c01007387 */ /* 0x0043e80000100a00 */
[----:B0-----:R-:W2:Y:S04]  /*696d0*/  LDL R14, [R1+0xf8] ;  /* 0x0000f800010e7983 */ /* 0x001ea80000100800 */
[----:B------:R-:W2:Y:S04]  /*696e0*/  LDL R15, [R1+0xfc] ;  /* 0x0000fc00010f7983 */ /* 0x000ea80000100800 */
[----:B------:R-:W-:Y:S04]  /*696f0*/  STL.64 [R1+0x5e0], R16 ;  /* 0x0005e01001007387 */ /* 0x000fe80000100a00 */
[----:B------:R0:W-:Y:S01]  /*69700*/  STL.64 [R1+0x5e8], R18 ;  /* 0x0005e81201007387 */ /* 0x0001e20000100a00 */
[----:B-1----:R-:W-:-:S02]  /*69710*/  IMAD.MOV.U32 R13, RZ, RZ, R6 ;  /* 0x000000ffff0d7224 */ /* 0x002fc400078e0006 */
[----:B------:R-:W-:Y:S01]  /*69720*/  IMAD.MOV.U32 R12, RZ, RZ, R7 ;  /* 0x000000ffff0c7224 */ /* 0x000fe200078e0007 */
[----:B0-----:R-:W3:Y:S04]  /*69730*/  LDL.LU.64 R18, [R1+0x3ab8] ;  /* 0x003ab80001127983 */ /* 0x001ee80000300a00 */
[----:B------:R-:W3:Y:S04]  /*69740*/  LDL.LU.64 R16, [R1+0x3ab0] ;  /* 0x003ab00001107983 */ /* 0x000ee80000300a00 */
[----:B------:R-:W3:Y:S02]  /*69750*/  LDL.LU.64 R6, [R1+0x3aa8] ;  /* 0x003aa80001067983 */ /* 0x000ee40000300a00 */
[----:B---3--:R-:W-:Y:S02]  /*69760*/  HMMA.16816.F32 R4, R8, R6, R16 ;  /* 0x000000060804723c */ /* 0x008fe40000001810 */
[----:B------:R-:W3:Y:S04]  /*69770*/  LDL.LU.64 R18, [R1+0x3aa0] ;  /* 0x003aa00001127983 */ /* 0x000ee80000300a00 */
[----:B------:R-:W4:-:S15]  /*69780*/  LDL.LU.64 R16, [R1+0x3a98] ;  /* 0x003a980001107983 */ /* 0x000f1e0000300a00 */
[----:B------:R-:W-:-:S02]  /*69790*/  NOP ;  /* 0x0000000000007918 */ /* 0x000fc40000000000 */
[----:B------:R-:W-:Y:S04]  /*697a0*/  STL.64 [R1+0x5f0], R4 ;  /* 0x0005f00401007387 */ /* 0x000fe80000100a00 */
[----:B------:R0:W-:Y:S04]  /*697b0*/  STL.64 [R1+0x5f8], R6 ;  /* 0x0005f80601007387 */ /* 0x0001e80000100a00 */
[----:B0-----:R-:W2:Y:S04]  /*697c0*/  LDL.LU.64 R6, [R1+0x3a90] ;  /* 0x003a900001067983 */ /* 0x001ea80000300a00 */
[----:B------:R-:W2:Y:S02]  /*697d0*/  LDL.LU.64 R4, [R1+0x3a88] ;  /* 0x003a880001047983 */ /* 0x000ea40000300a00 */
[----:B--2---:R-:W-:-:S15]  /*697e0*/  HMMA.16816.F32 R4, R8, R14, R4 ;  /* 0x0000000e0804723c */ /* 0x004fde0000001804 */
[----:B------:R-:W-:-:S08]  /*697f0*/  NOP ;  /* 0x0000000000007918 */ /* 0x000fd00000000000 */
[----:B------:R-:W-:Y:S04]  /*69800*/  STL.64 [R1+0x610], R4 ;  /* 0x0006100401007387 */ /* 0x000fe80000100a00 */
[----:B------:R0:W-:Y:S04]  /*69810*/  STL.64 [R1+0x618], R6 ;  /* 0x0006180601007387 */ /* 0x0001e80000100a00 */
[----:B0-----:R-:W2:Y:S04]  /*69820*/  LDL.LU.64 R6, [R1+0x3a80] ;  /* 0x003a800001067983 */ /* 0x001ea80000300a00 */
[----:B------:R-:W2:Y:S04]  /*69830*/  LDL.LU.64 R4, [R1+0x3a78] ;  /* 0x003a780001047983 */ /* 0x000ea80000300a00 */
[----:B------:R0:W-:Y:S04]  /*69840*/  STL.64 [R1+0x3928], R14 ;  /* 0x0039280e01007387 */ /* 0x0001e80000100a00 */
[----:B0-----:R-:W3:Y:S04]  /*69850*/  LDL.LU.64 R14, [R1+0x108] ;  /* 0x00010800010e7983 */ /* 0x001ee80000300a00 */
[----:B---3--:R0:W-:Y:S02]  /*69860*/  STL.64 [R1+0x3940], R14 ;  /* 0x0039400e01007387 */ /* 0x0081e40000100a00 */
[----:B0-----:R-:W-:-:S02]  /*69870*/  IMAD.MOV.U32 R14, RZ, RZ, R13 ;  /* 0x000000ffff0e7224 */ /* 0x001fc400078e000d */
[----:B------:R-:W-:-:S05]  /*69880*/  IMAD.MOV.U32 R15, RZ, RZ, R12 ;  /* 0x000000ffff0f7224 */ /* 0x000fca00078e000c */
[----:B------:R0:W-:Y:S04]  /*69890*/  STL.64 [R1+0x3958], R14 ;  /* 0x0039580e01007387 */ /* 0x0001e80000100a00 */
[----:B------:R-:W3:Y:S04]  /*698a0*/  LDL.LU R12, [R1+0x630] ;  /* 0x00063000010c7983 */ /* 0x000ee80000300800 */
[----:B------:R-:W3:Y:S04]  /*698b0*/  LDL.LU R13, [R1+0x634] ;  /* 0x00063400010d7983 */ /* 0x000ee80000300800 */
[----:B0-----:R-:W3:Y:S04]  /*698c0*/  LDL.LU R14, [R1+0x638] ;  /* 0x00063800010e7983 */ /* 0x001ee80000300800 */
[----:B------:R-:W3:Y:S02]  /*698d0*/  LDL.LU R15, [R1+0x63c] ;  /* 0x00063c00010f7983 */ /* 0x000ee40000300800 */
[----:B---3--:R-:W-:Y:S07]  /*698e0*/  HMMA.16816.F32 R8, R8, R22, R12 ;  /* 0x000000160808723c */ /* 0x008fee000000180c */
[----:B------:R-:W-:-:S02]  /*698f0*/  IMAD.MOV.U32 R14, RZ, RZ, R21 ;  /* 0x000000ffff0e7224 */ /* 0x000fc400078e0015 */
[----:B------:R-:W-:-:S14]  /*69900*/  IMAD.MOV.U32 R15, RZ, RZ, R20 ;  /* 0x000000ffff0f7224 */ /* 0x000fdc00078e0014 */
[----:B------:R-:W-:Y:S04]  /*69910*/  STL.64 [R1+0x600], R8 ;  /* 0x0006000801007387 */ /* 0x000fe80000100a00 */
[----:B------:R-:W-:Y:S04]  /*69920*/  STL.64 [R1+0x608], R10 ;  /* 0x0006080a01007387 */ /* 0x000fe80000100a00 */
[----:B------:R-:W-:Y:S04]  /*69930*/  STL.64 [R1+0x3970], R14 ;  /* 0x0039700e01007387 */ /* 0x000fe80000100a00 */
[----:B------:R0:W-:Y:S04]  /*69940*/  STL.64 [R1+0x3920], R22 ;  /* 0x0039201601007387 */ /* 0x0001e80000100a00 */
[----:B------:R-:W3:Y:S04]  /*69950*/  LDL.LU R20, [R1+0x970] ;  /* 0x0009700001147983 */ /* 0x000ee80000300800 */
[----:B------:R-:W3:Y:S04]  /*69960*/  LDL.LU R21, [R1+0x974] ;  /* 0x0009740001157983 */ /* 0x000ee80000300800 */
[----:B0-----:R-:W2:Y:S04]  /*69970*/  LDL.LU R22, [R1+0x978] ;  /* 0x0009780001167983 */ /* 0x001ea80000300800 */
[----:B------:R-:W2:Y:S01]  /*69980*/  LDL.LU R23, [R1+0x97c] ;  /* 0x00097c0001177983 */ /* 0x000ea20000300800 */
[----:B------:R-:W-:-:S02]  /*69990*/  IMAD.MOV.U32 R14, RZ, RZ, R2 ;  /* 0x000000ffff0e7224 */ /* 0x000fc400078e0002 */
[----:B------:R-:W-:Y:S01]  /*699a0*/  IMAD.MOV.U32 R15, RZ, RZ, R26 ;  /* 0x000000ffff0f7224 */ /* 0x000fe200078e001a */
[----:B------:R-:W3:Y:S04]  /*699b0*/  LDL.LU R2, [R1+0x3a74] ;  /* 0x003a740001027983 */ /* 0x000ee80000300800 */
[----:B------:R-:W3:Y:S04]  /*699c0*/  LDL.LU R26, [R1+0x3a70] ;  /* 0x003a7000011a7983 */ /* 0x000ee80000300800 */
[----:B------:R0:W-:Y:S02]  /*699d0*/  STL.64 [R1+0x3988], R14 ;  /* 0x0039880e01007387 */ /* 0x0001e40000100a00 */
[----:B0-----:R-:W-:Y:S01]  /*699e0*/  MOV R14, R27 ;  /* 0x0000001b000e7202 */ /* 0x001fe20000000f00 */
[----:B----4-:R-:W-:Y:S01]  /*699f0*/  IMAD.MOV.U32 R15, RZ, RZ, R16 ;  /* 0x000000ffff0f7224 */ /* 0x010fe200078e0010 */
        /* <DEDUP_REMOVED lines=77> */
[----:B---3--:R-:W-:Y:S04]  /*69ed0*/  STL.64 [R1+0x39c8], R22 ;  /* 0x0039c81601007387 */ /* 0x008fe80000100a00 */
[----:B------:R0:W-:Y:S04]  /*69ee0*/  STL.64 [R1+0x39c0], R20 ;  /* 0x0039c01401007387 */ /* 0x0001e80000100a00 */
[----:B0-----:R-:W3:Y:S04]  /*69ef0*/  LDL.LU R20, [R1+0x870] ;  /* 0x0008700001147983 */ /* 0x001ee80000300800 */
[----:B------:R-:W3:Y:S04]  /*69f00*/  LDL.LU R21, [R1+0x874] ;  /* 0x0008740001157983 */ /* 0x000ee80000300800 */
[----:B------:R-:W2:Y:S04]  /*69f10*/  LDL.LU R22, [R1+0x878] ;  /* 0x0008780001167983 */ /* 0x000ea80000300800 */
[----:B------:R-:W2:Y:S04]  /*69f20*/  LDL.LU R23, [R1+0x87c] ;  /* 0x00087c0001177983 */ /* 0x000ea80000300800 */
        /* <DEDUP_REMOVED lines=27> */
[----:B0-----:R-:W3:Y:S02]  /*6a0e0*/  LDL.LU.64 R6, [R1+0x3a48] ;  /* 0x003a480001067983 */ /* 0x001ee40000300a00 */
[----:B---3--:R-:W-:-:S15]  /*6a0f0*/  HMMA.16816.F32 R12, R16, R6, R12 ;  /* 0x00000006100c723c */ /* 0x008fde000000180c */
[----:B------:R-:W-:-:S08]  /*6a100*/  NOP ;  /* 0x0000000000007918 */ /* 0x000fd00000000000 */
[----:B------:R-:W-:Y:S04]  /*6a110*/  STL.64 [R1+0x630], R12 ;  /* 0x0006300c01007387 */ /* 0x000fe80000100a00 */
[----:B------:R0:W-:Y:S04]  /*6a120*/  STL.64 [R1+0x638], R14 ;  /* 0x0006380e01007387 */ /* 0x0001e80000100a00 */
[----:B0-----:R-:W3:Y:S04]  /*6a130*/  LDL.LU.64 R14, [R1+0x3a40] ;  /* 0x003a4000010e7983 */ /* 0x001ee80000300a00 */
[----:B------:R-:W3:Y:S01]  /*6a140*/  LDL.LU.64 R12, [R1+0x3a38] ;  /* 0x003a3800010c7983 */ /* 0x000ee20000300a00 */
[----:B------:R-:W-:-:S02]  /*6a150*/  IMAD.MOV.U32 R10, RZ, RZ, R2 ;  /* 0x000000ffff0a7224 */ /* 0x000fc400078e0002 */
[----:B------:R-:W-:-:S07]  /*6a160*/  IMAD.MOV.U32 R11, RZ, RZ, R0 ;  /* 0x000000ffff0b7224 */ /* 0x000fce00078e0000 */
[----:B---3--:R-:W-:-:S15]  /*6a170*/  HMMA.16816.F32 R12, R16, R10, R12 ;  /* 0x0000000a100c723c */ /* 0x008fde000000180c */
[----:B------:R-:W-:-:S08]  /*6a180*/  NOP ;  /* 0x0000000000007918 */ /* 0x000fd00000000000 */
        /* <DEDUP_REMOVED lines=82> */
[----:B------:R-:W2:-:S15]  /*6a6b0*/  LDL.LU.64 R22, [R1+0x3920] ;  /* 0x0039200001167983 */ /* 0x000e9e0000300a00 */
[----:B------:R-:W-:-:S06]  /*6a6c0*/  NOP ;  /* 0x0000000000007918 */ /* 0x000fcc0000000000 */
[----:B------:R-:W-:Y:S04]  /*6a6d0*/  STL.64 [R1+0x7b0], R12 ;  /* 0x0007b00c01007387 */ /* 0x000fe80000100a00 */
[----:B------:R0:W-:Y:S04]  /*6a6e0*/  STL.64 [R1+0x7b8], R14 ;  /* 0x0007b80e01007387 */ /* 0x0001e80000100a00 */
[----:B0-----:R-:W3:Y:S04]  /*6a6f0*/  LDL.LU.64 R14, [R1+0x3918] ;  /* 0x00391800010e7983 */ /* 0x001ee80000300a00 */
[----:B------:R-:W3:Y:S01]  /*6a700*/  LDL.LU.64 R12, [R1+0x3910] ;  /* 0x00391000010c7983 */ /* 0x000ee20000300a00 */
[----:B--2---:R-:W-:-:S02]  /*6a710*/  IMAD.MOV.U32 R2, RZ, RZ, R22 ;  /* 0x000000ffff027224 */ /* 0x004fc400078e0016 */
[----:B------:R-:W-:Y:S01]  /*6a720*/  IMAD.MOV.U32 R0, RZ, RZ, R23 ;  /* 0x000000ffff007224 */ /* 0x000fe200078e0017 */
[----:B---3--:R-:W-:Y:S01]  /*6a730*/  HMMA.16816.F32 R16, R16, R22, R12 ;  /* 0x000000161010723c */ /* 0x008fe2000000180c */
[----:B------:R-:W2:Y:S04]  /*6a740*/  LDL.LU.64 R14, [R1+0x3908] ;  /* 0x00390800010e7983 */ /* 0x000ea80000300a00 */
[----:B------:R-:W2:-:S15]  /*6a750*/  LDL.LU.64 R12, [R1+0x3900] ;  /* 0x00390000010c7983 */ /* 0x000e9e0000300a00 */
[----:B------:R-:W-:-:S03]  /*6a760*/  NOP ;  /* 0x0000000000007918 */ /* 0x000fc60000000000 */
[----:B------:R0:W-:Y:S04]  /*6a770*/  STL.64 [R1+0x7a0], R16 ;  /* 0x0007a01001007387 */ /* 0x0001e80000100a00 */
[----:B------:R1:W-:Y:S04]  /*6a780*/  STL.64 [R1+0x7a8], R18 ;  /* 0x0007a81201007387 */ /* 0x0003e80000100a00 */
[----:B------:R-:W2:Y:S04]  /*6a790*/  LDL.LU.64 R22, [R1+0x38f8] ;  /* 0x0038f80001167983 */ /* 0x000ea80000300a00 */
[----:B------:R-:W2:Y:S04]  /*6a7a0*/  LDL.LU.64 R20, [R1+0x38f0] ;  /* 0x0038f00001147983 */ /* 0x000ea80000300a00 */
[----:B0-----:R-:W3:Y:S04]  /*6a7b0*/  LDL.LU R16, [R1+0x920] ;  /* 0x0009200001107983 */ /* 0x001ee80000300800 */
[----:B------:R-:W3:Y:S04]  /*6a7c0*/  LDL.LU R17, [R1+0x924] ;  /* 0x0009240001117983 */ /* 0x000ee80000300800 */
[----:B-1----:R-:W3:Y:S04]  /*6a7d0*/  LDL.LU R18, [R1+0x928] ;  /* 0x0009280001127983 */ /* 0x002ee80000300800 */
[----:B------:R-:W3:Y:S01]  /*6a7e0*/  LDL.LU R19, [R1+0x92c] ;  /* 0x00092c0001137983 */ /* 0x000ee20000300800 */
[----:B------:R-:W0:Y:S02]  /*6a7f0*/  S2R R28, SR_TID.X ;  /* 0x00000000001c7919 */ /* 0x000e240000002100 */
[----:B0-----:R-:W-:-:S05]  /*6a800*/  LOP3.LUT R29, R28, 0x7, RZ, 0xc0, !PT ;  /* 0x000000071c1d7812 */ /* 0x001fca00078ec0ff */
[----:B------:R-:W-:Y:S01]  /*6a810*/  IMAD R29, R29, 0x110, RZ ;  /* 0x000001101d1d7824 */ /* 0x000fe200078e02ff */
[----:B--2---:R-:W-:-:S15]  /*6a820*/  HMMA.16816.F32 R12, R20, R26, R12 ;  /* 0x0000001a140c723c */ /* 0x004fde000000180c */
[----:B------:R-:W-:-:S08]  /*6a830*/  NOP ;  /* 0x0000000000007918 */ /* 0x000fd00000000000 */
[----:B------:R-:W-:Y:S04]  /*6a840*/  STL.64 [R1+0x790], R12 ;  /* 0x0007900c01007387 */ /* 0x000fe80000100a00 */
[----:B------:R0:W-:Y:S04]  /*6a850*/  STL.64 [R1+0x798], R14 ;  /* 0x0007980e01007387 */ /* 0x0001e80000100a00 */
[----:B------:R-:W2:Y:S04]  /*6a860*/  LDL.LU R26, [R1+0x9a8] ;  /* 0x0009a800011a7983 */ /* 0x000ea80000300800 */
[----:B------:R-:W2:Y:S01]  /*6a870*/  LDL.LU R27, [R1+0x9ac] ;  /* 0x0009ac00011b7983 */ /* 0x000ea20000300800 */
[----:B---3--:R-:W-:Y:S01]  /*6a880*/  HMMA.16816.F32 R16, R20, R6, R16 ;  /* 0x000000061410723c */ /* 0x008fe20000001810 */
[----:B0-----:R-:W-:-:S15]  /*6a890*/  IMAD.SHL.U32 R15, R28, 0x2, RZ ;  /* 0x000000021c0f7824 */ /* 0x001fde00078e00ff */
[----:B------:R-:W-:-:S07]  /*6a8a0*/  NOP ;  /* 0x0000000000007918 */ /* 0x000fce0000000000 */
[----:B------:R-:W-:Y:S04]  /*6a8b0*/  STL.64 [R1+0x780], R16 ;  /* 0x0007801001007387 */ /* 0x000fe80000100a00 */
[----:B------:R0:W-:Y:S02]  /*6a8c0*/  STL.64 [R1+0x788], R18 ;  /* 0x0007881201007387 */ /* 0x0001e40000100a00 */
[----:B0-----:R-:W-:Y:S02]  /*6a8d0*/  LOP3.LUT R19, R29, 0x30, R15, 0x78, !PT ;  /* 0x000000301d137812 */ /* 0x001fe400078e780f */
[----:B------:R-:W0:Y:S01]  /*6a8e0*/  LDSM.16.MT88.4 R12, [R3+UR4+0x14000] ;  /* 0x01400004030c783b */ /* 0x000e220008004200 */
[----:B------:R-:W-:-:S05]  /*6a8f0*/  IMAD.SHL.U32 R28, R28, 0x40, RZ ;  /* 0x000000401c1c7824 */ /* 0x000fca00078e00ff */
[----:B------:R-:W-:Y:S01]  /*6a900*/  LOP3.LUT R19, R19, 0x800, R28, 0xf8, !PT ;  /* 0x0000080013137812 */ /* 0x000fe200078ef81c */
[----:B0-----:R-:W-:Y:S04]  /*6a910*/  STL.64 [R1+0x37d0], R14 ;  /* 0x0037d00e01007387 */ /* 0x001fe80000100a00 */
[----:B------:R-:W-:Y:S04]  /*6a920*/  STL.64 [R1+0x37c8], R12 ;  /* 0x0037c80c01007387 */ /* 0x000fe80000100a00 */
[----:B------:R-:W0:Y:S04]  /*6a930*/  LDSM.16.M88.4 R12, [R19+UR4+0x80] ;  /* 0x00008004130c783b */ /* 0x000e280008000200 */
[----:B0-----:R-:W-:Y:S01]  /*6a940*/  STL.64 [R1+0x50], R12 ;  /* 0x0000500c01007387 */ /* 0x001fe20000100a00 */
[----:B------:R-:W-:-:S03]  /*6a950*/  MOV R7, R12 ;  /* 0x0000000c00077202 */ /* 0x000fc60000000f00 */
[----:B------:R-:W-:Y:S01]  /*6a960*/  STL.64 [R1+0x58], R14 ;  /* 0x0000580e01007387 */ /* 0x000fe20000100a00 */
[----:B------:R-:W-:-:S03]  /*6a970*/  IMAD.MOV.U32 R6, RZ, RZ, R13 ;  /* 0x000000ffff067224 */ /* 0x000fc600078e000d */
[----:B------:R-:W0:Y:S04]  /*6a980*/  LDSM.16.M88.4 R12, [R19+UR4+0x1080] ;  /* 0x00108004130c783b */ /* 0x000e280008000200 */
[----:B0-----:R-:W-:Y:S04]  /*6a990*/  STL.64 [R1+0x40], R12 ;  /* 0x0000400c01007387 */ /* 0x001fe80000100a00 */
        /* <DEDUP_REMOVED lines=8> */
[----:B0-----:R-:W-:Y:S04]  /*6aa20*/  STL.64 [R1+0x30], R24 ;  /* 0x0000301801007387 */ /* 0x001fe80000100a00 */
[----:B------:R-:W-:Y:S04]  /*6aa30*/  STL.64 [R1+0x38], R26 ;  /* 0x0000381a01007387 */ /* 0x000fe80000100a00 */
[----:B------:R-:W0:Y:S04]  /*6aa40*/  LDSM.16.M88.4 R24, [R19+UR4+0x6080] ;  /* 0x006080041318783b */ /* 0x000e280008000200 */
[----:B-1----:R-:W-:Y:S04]  /*6aa50*/  STL.64 [R1+0x10], R8 ;  /* 0x0000100801007387 */ /* 0x002fe80000100a00 */
[----:B------:R-:W-:Y:S04]  /*6aa60*/  STL.64 [R1+0x20], R12 ;  /* 0x0000200c01007387 */ /* 0x000fe80000100a00 */
[----:B------:R-:W-:Y:S04]  /*6aa70*/  STL.64 [R1+0x28], R14 ;  /* 0x0000280e01007387 */ /* 0x000fe80000100a00 */
[----:B------:R-:W-:Y:S01]  /*6aa80*/  STL.64 [R1+0x18], R10 ;  /* 0x0000180a01007387 */ /* 0x000fe20000100a00 */
[----:B------:R-:W-:-:S03]  /*6aa90*/  IMAD.MOV.U32 R28, RZ, RZ, R9 ;  /* 0x000000ffff1c7224 */ /* 0x000fc600078e0009 */
[----:B------:R-:W-:Y:S04]  /*6aaa0*/  LDSM.16.M88.4 R12, [R19+UR4+0x9080] ;  /* 0x00908004130c783b */ /* 0x000fe80008000200 */
[----:B------:R-:W1:Y:S04]  /*6aab0*/  LDSM.16.M88.4 R8, [R19+UR4+0x5080] ;  /* 0x005080041308783b */ /* 0x000e680008000200 */
[----:B0-----:R-:W-:Y:S04]  /*6aac0*/  STL [R1+0x2ef4], R26 ;  /* 0x002ef41a01007387 */ /* 0x001fe80000100800 */
[----:B-1----:R-:W-:Y:S04]  /*6aad0*/  STL.64 [R1], R8 ;  /* 0x0000000801007387 */ /* 0x002fe80000100a00 */
[----:B------:R-:W-:Y:S04]  /*6aae0*/  STL.64 [R1+0x8], R10 ;  /* 0x0000080a01007387 */ /* 0x000fe80000100a00 */
[----:B------:R-:W0:Y:S04]  /*6aaf0*/  LDSM.16.M88.4 R8, [R19+UR4+0x7080] ;  /* 0x007080041308783b */ /* 0x000e280008000200 */
[----:B------:R-:W-:Y:S04]  /*6ab00*/  STL [R1+0x2ef0], R27 ;  /* 0x002ef01b01007387 */ /* 0x000fe80000100800 */
[----:B------:R-:W-:Y:S04]  /*6ab10*/  STL.64 [R1+0x37b8], R24 ;  /* 0x0037b81801007387 */ /* 0x000fe80000100a00 */
[----:B------:R-:W1:Y:S04]  /*6ab20*/  LDSM.16.M88.4 R24, [R19+UR4+0x8080] ;  /* 0x008080041318783b */ /* 0x000e680008000200 */
[----:B0-----:R-:W-:Y:S04]  /*6ab30*/  STL [R1+0x2eac], R10 ;  /* 0x002eac0a01007387 */ /* 0x001fe80000100800 */
[----:B------:R-:W-:Y:S04]  /*6ab40*/  STL [R1+0x2ea8], R11 ;  /* 0x002ea80b01007387 */ /* 0x000fe80000100800 */
[----:B------:R-:W-:Y:S04]  /*6ab50*/  STL.64 [R1+0x37a0], R8 ;  /* 0x0037a00801007387 */ /* 0x000fe80000100a00 */
[----:B------:R-:W0:Y:S04]  /*6ab60*/  LDSM.16.M88.4 R8, [R19+UR4+0xa080] ;  /* 0x00a080041308783b */ /* 0x000e280008000200 */
[----:B-1----:R-:W-:Y:S04]  /*6ab70*/  STL.64 [R1+0x70], R24 ;  /* 0x0000701801007387 */ /* 0x002fe80000100a00 */
[----:B------:R-:W-:Y:S04]  /*6ab80*/  STL.64 [R1+0x78], R26 ;  /* 0x0000781a01007387 */ /* 0x000fe80000100a00 */
[----:B------:R-:W-:Y:S04]  /*6ab90*/  STL.64 [R1+0x210], R12 ;  /* 0x0002100c01007387 */ /* 0x000fe80000100a00 */
[----:B------:R-:W-:Y:S04]  /*6aba0*/  STL.64 [R1+0x218], R14 ;  /* 0x0002180e01007387 */ /* 0x000fe80000100a00 */
[----:B------:R-:W1:Y:S04]  /*6abb0*/  LDSM.16.M88.4 R24, [R19+UR4+0xb080] ;  /* 0x00b080041318783b */ /* 0x000e680008000200 */
[----:B------:R-:W-:Y:S04]  /*6abc0*/  LDSM.16.M88.4 R12, [R19+UR4+0xc080] ;  /* 0x00c08004130c783b */ /* 0x000fe80008000200 */
[----:B0-----:R-:W-:Y:S04]  /*6abd0*/  STL.64 [R1+0x200], R8 ;  /* 0x0002000801007387 */ /* 0x001fe80000100a00 */
[----:B------:R-:W-:Y:S04]  /*6abe0*/  STL.64 [R1+0x208], R10 ;  /* 0x0002080a01007387 */ /* 0x000fe80000100a00 */
[----:B------:R-:W0:Y:S04]  /*6abf0*/  LDSM.16.M88.4 R8, [R19+UR4+0xd080] ;  /* 0x00d080041308783b */ /* 0x000e280008000200 */
[----:B-1----:R1:W-:Y:S04]  /*6ac00*/  STL.64 [R1+0x1f0], R24 ;  /* 0x0001f01801007387 */ /* 0x0023e80000100a00 */
[----:B------:R-:W-:Y:S04]  /*6ac10*/  STL.64 [R1+0x1f8], R26 ;  /* 0x0001f81a01007387 */ /* 0x000fe80000100a00 */
[----:B0-----:R-:W-:Y:S04]  /*6ac20*/  STL.64 [R1+0x1d0], R8 ;  /* 0x0001d00801007387 */ /* 0x001fe80000100a00 */
[----:B------:R-:W-:Y:S04]  /*6ac30*/  STL.64 [R1+0x1e0], R12 ;  /* 0x0001e00c01007387 */ /* 0x000fe80000100a00 */
[----:B------:R-:W-:Y:S04]  /*6ac40*/  STL.64 [R1+0x1e8], R14 ;  /* 0x0001e80e01007387 */ /* 0x000fe80000100a00 */
[----:B------:R-:W-:Y:S01]  /*6ac50*/  STL.64 [R1+0x1d8], R10 ;  /* 0x0001d80a01007387 */ /* 0x000fe20000100a00 */
[----:B------:R-:W-:-:S03]  /*6ac60*/  IMAD.MOV.U32 R29, RZ, RZ, R9 ;  /* 0x000000ffff1d7224 */ /* 0x000fc600078e0009 */
[----:B------:R-:W0:Y:S01]  /*6ac70*/  LDSM.16.M88.4 R8, [R19+UR4+0xe080] ;  /* 0x00e080041308783b */ /* 0x000e220008000200 */
[----:B-1----:R-:W-:Y:S02]  /*6ac80*/  IMAD.MOV.U32 R24, RZ, RZ, R7 ;  /* 0x000000ffff187224 */ /* 0x002fe400078e0007 */
[----:B------:R-:W-:Y:S01]  /*6ac90*/  IMAD.MOV.U32 R25, RZ, RZ, R6 ;  /* 0x000000ffff197224 */ /* 0x000fe200078e0006 */
[----:B------:R-:W1:Y:S04]  /*6aca0*/  LDSM.16.M88.4 R16, [R19+UR4+0xf080] ;  /* 0x00f080041310783b */ /* 0x000e680008000200 */
[----:B0-----:R-:W-:Y:S04]  /*6acb0*/  STL.64 [R1+0x1c0], R8 ;  /* 0x0001c00801007387 */ /* 0x001fe80000100a00 */
[----:B------:R-:W-:Y:S04]  /*6acc0*/  STL.64 [R1+0x1c8], R10 ;  /* 0x0001c80a01007387 */ /* 0x000fe80000100a00 */
[----:B------:R0:W-:Y:S04]  /*6acd0*/  STL.64 [R1+0x37d8], R24 ;  /* 0x0037d81801007387 */ /* 0x0001e80000100a00 */
[----:B------:R-:W2:Y:S04]  /*6ace0*/  LDL.LU R26, [R1+0xf8] ;  /* 0x0000f800011a7983 */ /* 0x000ea80000300800 */
[----:B------:R-:W2:Y:S04]  /*6acf0*/  LDL.LU R27, [R1+0xfc] ;  /* 0x0000fc00011b7983 */ /* 0x000ea80000300800 */
[----:B--2---:R2:W-:Y:S04]  /*6ad00*/  STL.64 [R1+0x37f0], R26 ;  /* 0x0037f01a01007387 */ /* 0x0045e80000100a00 */
[----:B------:R-:W3:Y:S04]  /*6ad10*/  LDL.LU R12, [R1+0xab0] ;  /* 0x000ab000010c7983 */ /* 0x000ee80000300800 */
[----:B------:R-:W3:Y:S04]  /*6ad20*/  LDL.LU R13, [R1+0xab4] ;  /* 0x000ab400010d7983 */ /* 0x000ee80000300800 */
[----:B------:R-:W4:Y:S04]  /*6ad30*/  LDL.LU R14, [R1+0xab8] ;  /* 0x000ab800010e7983 */ /* 0x000f280000300800 */
[----:B------:R-:W4:Y:S04]  /*6ad40*/  LDL.LU R15, [R1+0xabc] ;  /* 0x000abc00010f7983 */ /* 0x000f280000300800 */
[----:B0-----:R-:W3:Y:S04]  /*6ad50*/  LDL.LU R24, [R1+0xb20] ;  /* 0x000b200001187983 */ /* 0x001ee80000300800 */
[----:B------:R-:W3:Y:S04]  /*6ad60*/  LDL.LU R25, [R1+0xb24] ;  /* 0x000b240001197983 */ /* 0x000ee80000300800 */
[----:B--2---:R-:W2:Y:S04]  /*6ad70*/  LDL.LU R26, [R1+0xb28] ;  /* 0x000b2800011a7983 */ /* 0x004ea80000300800 */
[----:B------:R-:W2:Y:S04]  /*6ad80*/  LDL.LU R27, [R1+0xb2c] ;  /* 0x000b2c00011b7983 */ /* 0x000ea80000300800 */
[----:B--2---:R0:W-:Y:S04]  /*6ad90*/  STL.64 [R1+0x3800], R26 ;  /* 0x0038001a01007387 */ /* 0x0041e80000100a00 */
[----:B---3--:R-:W-:Y:S04]  /*6ada0*/  STL.64 [R1+0x37f8], R24 ;  /* 0x0037f81801007387 */ /* 0x008fe80000100a00 */
[----:B0-----:R-:W2:Y:S04]  /*6adb0*/  LDL.LU R26, [R1+0x118] ;  /* 0x00011800011a7983 */ /* 0x001ea80000300800 */
[----:B------:R-:W2:Y:S04]  /*6adc0*/  LDL.LU R27, [R1+0x11c] ;  /* 0x00011c00011b7983 */ /* 0x000ea80000300800 */
[----:B--2---:R0:W-:Y:S04]  /*6add0*/  STL.64 [R1+0x3818], R26 ;  /* 0x0038181a01007387 */ /* 0x0041e80000100a00 */
[----:B0-----:R-:W2:Y:S04]  /*6ade0*/  LDL.LU R26, [R1+0x128] ;  /* 0x00012800011a7983 */ /* 0x001ea80000300800 */
[----:B------:R-:W2:Y:S04]  /*6adf0*/  LDL.LU R27, [R1+0x12c] ;  /* 0x00012c00011b7983 */ /* 0x000ea80000300800 */
[----:B--2---:R-:W-:Y:S04]  /*6ae00*/  STL.64 [R1+0x3830], R26 ;  /* 0x0038301a01007387 */ /* 0x004fe80000100a00 */
[----:B----4-:R-:W-:Y:S04]  /*6ae10*/  STL.64 [R1+0x37e8], R14 ;  /* 0x0037e80e01007387 */ /* 0x010fe80000100a00 */
        /* <DEDUP_REMOVED lines=88> */
[----:B------:R-:W2:Y:S04]  /*6b3a0*/  LDL.LU R8, [R1+0xaa0] ;  /* 0x000aa00001087983 */ /* 0x000ea80000300800 */
[----:B------:R-:W2:Y:S04]  /*6b3b0*/  LDL.LU R9, [R1+0xaa4] ;  /* 0x000aa40001097983 */ /* 0x000ea80000300800 */
[----:B------:R-:W2:Y:S04]  /*6b3c0*/  LDL.LU R10, [R1+0xaa8] ;  /* 0x000aa800010a7983 */ /* 0x000ea80000300800 */
[----:B------:R-:W2:Y:S04]  /*6b3d0*/  LDL.LU R11, [R1+0xaac] ;  /* 0x000aac00010b7983 */ /* 0x000ea80000300800 */
[----:B-1----:R-:W-:Y:S04]  /*6b3e0*/  STL.64 [R1+0x1b0], R16 ;  /* 0x0001b01001007387 */ /* 0x002fe80000100a00 */
[----:B------:R0:W-:Y:S02]  /*6b3f0*/  STL.64 [R1+0x1b8], R18 ;  /* 0x0001b81201007387 */ /* 0x0001e40000100a00 */
[----:B0-----:R-:W-:-:S02]  /*6b400*/  IMAD.MOV.U32 R19, RZ, RZ, R17 ;  /* 0x000000ffff137224 */ /* 0x001fc400078e0011 */
[----:B------:R-:W-:-:S03]  /*6b410*/  IMAD.MOV.U32 R18, RZ, RZ, R5 ;  /* 0x000000ffff127224 */ /* 0x000fc600078e0005 */
[----:B------:R0:W-:Y:S02]  /*6b420*/  STL [R1+0x3748], R19 ;  /* 0x0037481301007387 */ /* 0x0001e40000100800 */
[----:B0-----:R-:W-:Y:S02]  /*6b430*/  IMAD.MOV.U32 R19, RZ, RZ, R4 ;  /* 0x000000ffff137224 */ /* 0x001fe400078e0004 */
[----:B------:R-:W0:Y:S04]  /*6b440*/  LDSM.16.MT88.4 R4, [R3+UR4+0x14080] ;  /* 0x014080040304783b */ /* 0x000e280008004200 */
[----:B0-----:R-:W-:Y:S04]  /*6b450*/  STL [R1+0x36d4], R7 ;  /* 0x0036d40701007387 */ /* 0x001fe80000100800 */
[----:B------:R-:W-:Y:S04]  /*6b460*/  STL [R1+0x37b0], R6 ;  /* 0x0037b00601007387 */ /* 0x000fe80000100800 */
[----:B------:R-:W-:Y:S01]  /*6b470*/  STL.64 [R1+0x37a8], R4 ;  /* 0x0037a80401007387 */ /* 0x000fe20000100a00 */
[----:B----4-:R-:W-:Y:S03]  /*6b480*/  HMMA.16816.F32 R24, R20, R26, R12 ;  /* 0x0000001a1418723c */ /* 0x010fe6000000180c */
        /* <DEDUP_REMOVED lines=62> */
[----:B------:R-:W-:Y:S02]  /*6b870*/  IMAD.MOV.U32 R6, RZ, RZ, R2 ;  /* 0x000000ffff067224 */ /* 0x000fe400078e0002 */
[----:B------:R-:W-:Y:S01]  /*6b880*/  IMAD.MOV.U32 R7, RZ, RZ, R0 ;  /* 0x000000ffff077224 */ /* 0x000fe200078e0000 */
[----:B---3--:R-:W-:Y:S01]  /*6b890*/  HMMA.16816.F32 R24, R20, R26, R12 ;  /* 0x0000001a1418723c */ /* 0x008fe2000000180c */
[----:B------:R-:W3:Y:S04]  /*6b8a0*/  LDL.LU.64 R14, [R1+0x3810] ;  /* 0x00381000010e7983 */ /* 0x000ee80000300a00 */
[----:B------:R-:W3:-:S15]  /*6b8b0*/  LDL.LU.64 R12, [R1+0x3808] ;  /* 0x00380800010c7983 */ /* 0x000ede0000300a00 */
[----:B------:R-:W-:-:S03]  /*6b8c0*/  NOP ;  /* 0x0000000000007918 */ /* 0x000fc60000000000 */
[----:B------:R0:W-:Y:S01]  /*6b8d0*/  STL.64 [R1+0x720], R24 ;  /* 0x0007201801007387 */ /* 0x0001e20000100a00 */
[----:B------:R-:W-:Y:S01]  /*6b8e0*/  MOV R2, R26 ;  /* 0x0000001a00027202 */ /* 0x000fe20000000f00 */
[----:B------:R-:W-:Y:S02]  /*6b8f0*/  IMAD.MOV.U32 R0, RZ, RZ, R27 ;  /* 0x000000ffff007224 */ /* 0x000fe400078e001b */
[----:B------:R-:W4:Y:S04]  /*6b900*/  LDL.LU.64 R26, [R1+0x3800] ;  /* 0x00380000011a7983 */ /* 0x000f280000300a00 */
[----:B0-----:R-:W4:Y:S04]  /*6b910*/  LDL.LU.64 R24, [R1+0x37f8] ;  /* 0x0037f80001187983 */ /* 0x001f280000300a00 */
[----:B------:R-:W-:Y:S04]  /*6b920*/  STL [R1+0x2f9c], R0 ;  /* 0x002f9c0001007387 */ /* 0x000fe80000100800 */
[----:B------:R-:W-:Y:S01]  /*6b930*/  STL [R1+0x2f98], R2 ;  /* 0x002f980201007387 */ /* 0x000fe20000100800 */
[----:B----4-:R-:W-:Y:S03]  /*6b940*/  HMMA.16816.F32 R16, R20, R18, R24 ;  /* 0x000000121410723c */ /* 0x010fe60000001818 */
[----:B------:R-:W3:-:S15]  /*6b950*/  LDL.LU.64 R26, [R1+0x37f0] ;  /* 0x0037f000011a7983 */ /* 0x000ede0000300a00 */
[----:B------:R-:W-:-:S05]  /*6b960*/  NOP ;  /* 0x0000000000007918 */ /* 0x000fca0000000000 */
[----:B------:R-:W-:Y:S04]  /*6b970*/  STL.64 [R1+0x700], R16 ;  /* 0x0007001001007387 */ /* 0x000fe80000100a00 */
[----:B------:R-:W-:Y:S01]  /*6b980*/  STL.64 [R1+0x708], R18 ;  /* 0x0007081201007387 */ /* 0x000fe20000100a00 */
[----:B---3--:R-:W-:Y:S03]  /*6b990*/  HMMA.16816.F32 R24, R20, R26, R12 ;  /* 0x0000001a1418723c */ /* 0x008fe6000000180c */
[----:B------:R-:W3:Y:S04]  /*6b9a0*/  LDL.LU.64 R14, [R1+0x37e8] ;  /* 0x0037e800010e7983 */ /* 0x000ee80000300a00 */
[----:B------:R-:W3:-:S15]  /*6b9b0*/  LDL.LU.64 R12, [R1+0x37e0] ;  /* 0x0037e000010c7983 */ /* 0x000ede0000300a00 */
[----:B------:R-:W-:-:S01]  /*6b9c0*/  NOP ;  /* 0x0000000000007918 */ /* 0x000fc20000000000 */
[----:B------:R0:W-:Y:S04]  /*6b9d0*/  STL.64 [R1+0x6e0], R24 ;  /* 0x0006e01801007387 */ /* 0x0001e80000100a00 */
[----:B------:R-:W-:Y:S04]  /*6b9e0*/  STL.64 [R1+0x6e8], R26 ;  /* 0x0006e81a01007387 */ /* 0x000fe80000100a00 */
[----:B0-----:R-:W2:Y:S01]  /*6b9f0*/  LDL.LU.64 R24, [R1+0x37d8] ;  /* 0x0037d80001187983 */ /* 0x001ea20000300a00 */
[----:B---3--:R-:W-:Y:S03]  /*6ba00*/  HMMA.16816.F32 R4, R20, R6, R12 ;  /* 0x000000061404723c */ /* 0x008fe6000000180c */
[----:B------:R-:W2:Y:S04]  /*6ba10*/  LDL.LU.64 R14, [R1+0x37d0] ;  /* 0x0037d000010e7983 */ /* 0x000ea80000300a00 */
[----:B------:R-:W2:Y:S01]  /*6ba20*/  LDL.LU.64 R12, [R1+0x37c8] ;  /* 0x0037c800010c7983 */ /* 0x000ea20000300a00 */
[----:B------:R-:W0:-:S15]  /*6ba30*/  S2R R18, SR_TID.X ;  /* 0x0000000000127919 */ /* 0x000e1e0000002100 */
[----:B------:R-:W-:Y:S04]  /*6ba40*/  STL.64 [R1+0x6b0], R4 ;  /* 0x0006b00401007387 */ /* 0x000fe80000100a00 */
[----:B------:R2:W-:Y:S01]  /*6ba50*/  STL [R1+0x6b8], R6 ;  /* 0x0006b80601007387 */ /* 0x0005e20000100800 */
[----:B------:R-:W-:Y:S01]  /*6ba60*/  IMAD.MOV.U32 R3, RZ, RZ, R7 ;  /* 0x000000ffff037224 */ /* 0x000fe200078e0007 */
[C---:B0-----:R-:W-:Y:S01]  /*6ba70*/  LOP3.LUT R17, R18.reuse, 0x7, RZ, 0xc0, !PT ;  /* 0x0000000712117812 */ /* 0x041fe200078ec0ff */
[----:B------:R-:W-:-:S03]  /*6ba80*/  IMAD.SHL.U32 R16, R18, 0x2, RZ ;  /* 0x0000000212107824 */ /* 0x000fc600078e00ff */
[----:B------:R-:W-:Y:S04]  /*6ba90*/  STL [R1+0x2f40], R3 ;  /* 0x002f400301007387 */ /* 0x000fe80000100800 */
[----:B------:R-:W3:Y:S01]  /*6baa0*/  LDL.LU R20, [R1+0xa90] ;  /* 0x000a900001147983 */ /* 0x000ee20000300800 */
[----:B------:R-:W-:Y:S02]  /*6bab0*/  IMAD R17, R17, 0x110, RZ ;  /* 0x0000011011117824 */ /* 0x000fe400078e02ff */
[----:B------:R-:W-:-:S03]  /*6bac0*/  IMAD.SHL.U32 R18, R18, 0x80, RZ ;  /* 0x0000008012127824 */ /* 0x000fc600078e00ff */
[----:B------:R-:W-:-:S04]  /*6bad0*/  LOP3.LUT R0, R17, 0x10, R16, 0x78, !PT ;  /* 0x0000001011007812 */ /* 0x000fc800078e7810 */
[----:B------:R-:W-:Y:S01]  /*6bae0*/  LOP3.LUT R0, R0, 0x800, R18, 0xf8, !PT ;  /* 0x0000080000007812 */ /* 0x000fe200078ef812 */
[----:B--2---:R-:W-:-:S15]  /*6baf0*/  HMMA.16816.F32 R4, R12, R24, R8 ;  /* 0x000000180c04723c */ /* 0x004fde0000001808 */
[----:B------:R-:W-:-:S08]  /*6bb00*/  NOP ;  /* 0x0000000000007918 */ /* 0x000fd00000000000 */
[----:B------:R0:W-:Y:S04]  /*6bb10*/  STL.64 [R1+0x6a0], R4 ;  /* 0x0006a00401007387 */ /* 0x0001e80000100a00 */
[----:B------:R-:W-:Y:S04]  /*6bb20*/  STL.64 [R1+0x6a8], R6 ;  /* 0x0006a80601007387 */ /* 0x000fe80000100a00 */
[----:B------:R-:W3:Y:S04]  /*6bb30*/  LDL.LU R21, [R1+0xa94] ;  /* 0x000a940001157983 */ /* 0x000ee80000300800 */
[----:B------:R-:W3:Y:S04]  /*6bb40*/  LDL.LU R22, [R1+0xa98] ;  /* 0x000a980001167983 */ /* 0x000ee80000300800 */
[----:B------:R-:W3:Y:S04]  /*6bb50*/  LDL.LU R23, [R1+0xa9c] ;  /* 0x000a9c0001177983 */ /* 0x000ee80000300800 */
[----:B------:R-:W2:Y:S04]  /*6bb60*/  LDL.LU R16, [R1+0xa80] ;  /* 0x000a800001107983 */ /* 0x000ea80000300800 */
[----:B------:R-:W2:Y:S04]  /*6bb70*/  LDL.LU R17, [R1+0xa84] ;  /* 0x000a840001117983 */ /* 0x000ea80000300800 */
[----:B------:R-:W4:Y:S04]  /*6bb80*/  LDL.LU R18, [R1+0xa88] ;  /* 0x000a880001127983 */ /* 0x000f280000300800 */
[----:B------:R-:W4:Y:S04]  /*6bb90*/  LDL.LU R19, [R1+0xa8c] ;  /* 0x000a8c0001137983 */ /* 0x000f280000300800 */
[----:B0-----:R-:W3:Y:S04]  /*6bba0*/  LDL R4, [R1+0x30] ;  /* 0x0000300001047983 */ /* 0x001ee80000100800 */
[----:B------:R-:W3:Y:S04]  /*6bbb0*/  LDL R5, [R1+0x34] ;  /* 0x0000340001057983 */ /* 0x000ee80000100800 */
[----:B---3--:R0:W-:Y:S04]  /*6bbc0*/  STL.64 [R1+0x37c0], R4 ;  /* 0x0037c00401007387 */ /* 0x0081e80000100a00 */
[----:B0-----:R-:W3:Y:S04]  /*6bbd0*/  LDL.64 R4, [R1+0x40] ;  /* 0x0000400001047983 */ /* 0x001ee80000100a00 */
[----:B------:R-:W3:Y:S04]  /*6bbe0*/  LDL.LU R24, [R1+0xb00] ;  /* 0x000b000001187983 */ /* 0x000ee80000300800 */
[----:B------:R-:W3:Y:S04]  /*6bbf0*/  LDL.LU R25, [R1+0xb04] ;  /* 0x000b040001197983 */ /* 0x000ee80000300800 */
[----:B------:R-:W3:Y:S04]  /*6bc00*/  LDL.LU R26, [R1+0xb08] ;  /* 0x000b0800011a7983 */ /* 0x000ee80000300800 */
[----:B------:R-:W3:Y:S04]  /*6bc10*/  LDL.LU R27, [R1+0xb0c] ;  /* 0x000b0c00011b7983 */ /* 0x000ee80000300800 */
[----:B------:R-:W3:Y:S04]  /*6bc20*/  LDL.64 R8, [R1+0x20] ;  /* 0x0000200001087983 */ /* 0x000ee80000100a00 */
        /* <DEDUP_REMOVED lines=8> */
[----:B0-----:R-:W2:Y:S01]  /*6bcb0*/  LDL R16, [R1+0x10] ;  /* 0x0000100001107983 */ /* 0x001ea20000100800 */
[----:B---3--:R-:W-:Y:S01]  /*6bcc0*/  HMMA.16816.F32 R20, R12, R4, R20 ;  /* 0x000000040c14723c */ /* 0x008fe20000001814 */
[----:B------:R-:W-:Y:S01]  /*6bcd0*/  IMAD.MOV.U32 R17, RZ, RZ, R28 ;  /* 0x000000ffff117224 */ /* 0x000fe200078e001c */
[----:B------:R-:W-:-:S04]  /*6bce0*/  LOP3.LUT R0, R0, 0x20, RZ, 0x3c, !PT ;  /* 0x0000002000007812 */ /* 0x000fc800078e3cff */
[----:B------:R-:W-:Y:S02]  /*6bcf0*/  IMAD.MOV.U32 R28, RZ, RZ, R4 ;  /* 0x000000ffff1c7224 */ /* 0x000fe400078e0004 */
[----:B------:R-:W-:-:S15]  /*6bd00*/  IMAD.MOV.U32 R2, RZ, RZ, R5 ;  /* 0x000000ffff027224 */ /* 0x000fde00078e0005 */
[----:B------:R-:W-:-:S01]  /*6bd10*/  NOP ;  /* 0x0000000000007918 */ /* 0x000fc20000000000 */
[----:B------:R-:W-:Y:S01]  /*6bd20*/  IMAD.MOV.U32 R3, RZ, RZ, R23 ;  /* 0x000000ffff037224 */ /* 0x000fe200078e0017 */
[----:B--2---:R0:W-:Y:S04]  /*6bd30*/  STL.64 [R1+0x3798], R16 ;  /* 0x0037981001007387 */ /* 0x0041e80000100a00 */
[----:B0-----:R-:W2:Y:S04]  /*6bd40*/  LDL.LU R16, [R1+0xaf0] ;  /* 0x000af00001107983 */ /* 0x001ea80000300800 */
[----:B------:R-:W2:Y:S04]  /*6bd50*/  LDL.LU R17, [R1+0xaf4] ;  /* 0x000af40001117983 */ /* 0x000ea80000300800 */
[----:B------:R-:W2:Y:S04]  /*6bd60*/  LDL.LU R18, [R1+0xaf8] ;  /* 0x000af80001127983 */ /* 0x000ea80000300800 */
[----:B------:R-:W2:Y:S04]  /*6bd70*/  LDL.LU R19, [R1+0xafc] ;  /* 0x000afc0001137983 */ /* 0x000ea80000300800 */
[----:B------:R-:W3:Y:S04]  /*6bd80*/  LDL.LU.64 R4, [R1+0x37c0] ;  /* 0x0037c00001047983 */ /* 0x000ee80000300a00 */
[----:B------:R-:W-:Y:S04]  /*6bd90*/  STL.64 [R1+0x830], R20 ;  /* 0x0008301401007387 */ /* 0x000fe80000100a00 */
[----:B------:R-:W-:Y:S04]  /*6bda0*/  STL [R1+0x838], R22 ;  /* 0x0008381601007387 */ /* 0x000fe80000100800 */
[----:B------:R-:W0:Y:S04]  /*6bdb0*/  LDSM.16.MT88.4 R20, [R0+UR4+0x14000] ;  /* 0x014000040014783b */ /* 0x000e280008004200 */
[----:B------:R-:W-:Y:S04]  /*6bdc0*/  STL [R1+0x2fa0], R3 ;  /* 0x002fa00301007387 */ /* 0x000fe80000100800 */
[----:B0-----:R-:W-:Y:S04]  /*6bdd0*/  STL.64 [R1+0x35a8], R22 ;  /* 0x0035a81601007387 */ /* 0x001fe80000100a00 */
[----:B------:R0:W-:Y:S04]  /*6bde0*/  STL.64 [R1+0x35a0], R20 ;  /* 0x0035a01401007387 */ /* 0x0001e80000100a00 */
[----:B0-----:R-:W4:Y:S04]  /*6bdf0*/  LDL.LU R20, [R1+0xac0] ;  /* 0x000ac00001147983 */ /* 0x001f280000300800 */
[----:B------:R-:W4:Y:S04]  /*6be00*/  LDL.LU R21, [R1+0xac4] ;  /* 0x000ac40001157983 */ /* 0x000f280000300800 */
[----:B------:R-:W4:Y:S04]  /*6be10*/  LDL.LU R22, [R1+0xac8] ;  /* 0x000ac80001167983 */ /* 0x000f280000300800 */
[----:B------:R-:W4:Y:S01]  /*6be20*/  LDL.LU R23, [R1+0xacc] ;  /* 0x000acc0001177983 */ /* 0x000f220000300800 */
[----:B------:R-:W-:Y:S01]  /*6be30*/  IMAD.MOV.U32 R3, RZ, RZ, R9 ;  /* 0x000000ffff037224 */ /* 0x000fe200078e0009 */
[C---:B---3--:R-:W-:Y:S06]  /*6be40*/  HMMA.16816.F32 R4, R12.reuse, R4, R24 ;  /* 0x000000040c04723c */ /* 0x048fec0000001818 */
[----:B--2---:R-:W-:-:S15]  /*6be50*/  HMMA.16816.F32 R16, R12, R8, R16 ;  /* 0x000000080c10723c */ /* 0x004fde0000001810 */
[----:B------:R-:W-:-:S03]  /*6be60*/  NOP ;  /* 0x0000000000007918 */ /* 0x000fc60000000000 */
[----:B------:R-:W-:Y:S02]  /*6be70*/  IMAD.MOV.U32 R26, RZ, RZ, R6 ;  /* 0x000000ffff1a7224 */ /* 0x000fe400078e0006 */
[----:B------:R-:W-:Y:S01]  /*6be80*/  IMAD.MOV.U32 R27, RZ, RZ, R7 ;  /* 0x000000ffff1b7224 */ /* 0x000fe200078e0007 */
[----:B------:R-:W-:Y:S01]  /*6be90*/  MOV R7, R8 ;  /* 0x0000000800077202 */ /* 0x000fe20000000f00 */
[----:B----4-:R-:W-:Y:S04]  /*6bea0*/  STL.64 [R1+0x3790], R22 ;  /* 0x0037901601007387 */ /* 0x010fe80000100a00 */
[----:B------:R0:W-:Y:S04]  /*6beb0*/  STL.64 [R1+0x3788], R20 ;  /* 0x0037881401007387 */ /* 0x0001e80000100a00 */
[----:B0-----:R-:W2:Y:S04]  /*6bec0*/  LDL.LU R20, [R1+0xae0] ;  /* 0x000ae00001147983 */ /* 0x001ea80000300800 */
[----:B------:R-:W2:Y:S04]  /*6bed0*/  LDL.LU R21, [R1+0xae4] ;  /* 0x000ae40001157983 */ /* 0x000ea80000300800 */
[----:B------:R-:W2:Y:S04]  /*6bee0*/  LDL.LU R22, [R1+0xae8] ;  /* 0x000ae80001167983 */ /* 0x000ea80000300800 */
[----:B------:R-:W2:Y:S04]  /*6bef0*/  LDL.LU R23, [R1+0xaec] ;  /* 0x000aec0001177983 */ /* 0x000ea80000300800 */
[----:B------:R-:W3:Y:S04]  /*6bf00*/  LDL.LU.64 R24, [R1+0x37b8] ;  /* 0x0037b80001187983 */ /* 0x000ee80000300a00 */
[----:B------:R0:W-:Y:S04]  /*6bf10*/  STL.64 [R1+0x860], R4 ;  /* 0x0008600401007387 */ /* 0x0001e80000100a00 */
[----:B------:R-:W4:Y:S04]  /*6bf20*/  LDL.LU R6, [R1+0x37b0] ;  /* 0x0037b00001067983 */ /* 0x000f280000300800 */
[----:B0-----:R-:W3:Y:S04]  /*6bf30*/  LDL.LU.64 R4, [R1+0x37a8] ;  /* 0x0037a80001047983 */ /* 0x001ee80000300a00 */
[----:B------:R-:W-:Y:S04]  /*6bf40*/  STL [R1+0x2efc], R26 ;  /* 0x002efc1a01007387 */ /* 0x000fe80000100800 */
[----:B------:R-:W-:Y:S04]  /*6bf50*/  STL [R1+0x2ef8], R27 ;  /* 0x002ef81b01007387 */ /* 0x000fe80000100800 */
[----:B------:R-:W3:Y:S04]  /*6bf60*/  LDL.LU.64 R8, [R1+0x37a0] ;  /* 0x0037a00001087983 */ /* 0x000ee80000300a00 */
[----:B------:R0:W-:Y:S04]  /*6bf70*/  STL.64 [R1+0x880], R16 ;  /* 0x0008801001007387 */ /* 0x0001e80000100a00 */
[----:B0-----:R-:W2:Y:S01]  /*6bf80*/  LDL.LU.64 R16, [R1+0x3798] ;  /* 0x0037980001107983 */ /* 0x001ea20000300a00 */
[----:B------:R-:W-:-:S02]  /*6bf90*/  IMAD.MOV.U32 R10, RZ, RZ, R18 ;  /* 0x000000ffff0a7224 */ /* 0x000fc400078e0012 */
[----:B------:R-:W-:Y:S01]  /*6bfa0*/  IMAD.MOV.U32 R11, RZ, RZ, R19 ;  /* 0x000000ffff0b7224 */ /* 0x000fe200078e0013 */
[----:B----4-:R-:W-:Y:S01]  /*6bfb0*/  STL.64 [R1+0x36e0], R6 ;  /* 0x0036e00601007387 */ /* 0x010fe20000100a00 */
[----:B--2---:R-:W-:Y:S03]  /*6bfc0*/  HMMA.16816.F32 R16, R12, R16, R20 ;  /* 0x000000100c10723c */ /* 0x004fe60000001814 */
[----:B---3--:R0:W-:Y:S04]  /*6bfd0*/  STL.64 [R1+0x36d8], R4 ;  /* 0x0036d80401007387 */ /* 0x0081e80000100a00 */
[----:B0-----:R-:W2:Y:S04]  /*6bfe0*/  LDL R4, [R1] ;  /* 0x0000000001047983 */ /* 0x001ea80000100800 */
[----:B------:R-:W2:Y:S04]  /*6bff0*/  LDL R5, [R1+0x4] ;  /* 0x0000040001057983 */ /* 0x000ea80000100800 */
[----:B------:R-:W-:Y:S04]  /*6c000*/  STL [R1+0x2fa8], R11 ;  /* 0x002fa80b01007387 */ /* 0x000fe80000100800 */
[----:B------:R-:W-:Y:S04]  /*6c010*/  STL [R1+0x2fa4], R10 ;  /* 0x002fa40a01007387 */ /* 0x000fe80000100800 */
[----:B------:R-:W3:Y:S04]  /*6c020*/  LDL.LU.64 R22, [R1+0x3790] ;  /* 0x0037900001167983 */ /* 0x000ee80000300a00 */
[----:B------:R-:W3:Y:S04]  /*6c030*/  LDL.LU.64 R20, [R1+0x3788] ;  /* 0x0037880001147983 */ /* 0x000ee80000300a00 */
[----:B------:R-:W-:Y:S04]  /*6c040*/  STL [R1+0x8a0], R16 ;  /* 0x0008a01001007387 */ /* 0x000fe80000100800 */
[----:B------:R0:W-:Y:S01]  /*6c050*/  STL [R1+0x8ac], R19 ;  /* 0x0008ac1301007387 */ /* 0x0001e20000100800 */
[----:B------:R-:W-:-:S02]  /*6c060*/  IMAD.MOV.U32 R27, RZ, RZ, R18 ;  /* 0x000000ffff1b7224 */ /* 0x000fc400078e0012 */
[----:B------:R-:W-:Y:S01]  /*6c070*/  IMAD.MOV.U32 R26, RZ, RZ, R17 ;  /* 0x000000ffff1a7224 */ /* 0x000fe200078e0011 */
[----:B0-----:R-:W2:Y:S04]  /*6c080*/  LDL.LU.64 R18, [R1+0x3780] ;  /* 0x0037800001127983 */ /* 0x001ea80000300a00 */
[----:B------:R-:W2:Y:S04]  /*6c090*/  LDL.LU.64 R16, [R1+0x3778] ;  /* 0x0037780001107983 */ /* 0x000ea80000300a00 */
[----:B------:R-:W-:Y:S04]  /*6c0a0*/  STL [R1+0x31ec], R27 ;  /* 0x0031ec1b01007387 */ /* 0x000fe80000100800 */
[----:B------:R-:W-:Y:S01]  /*6c0b0*/  STL [R1+0x31e8], R26 ;  /* 0x0031e81a01007387 */ /* 0x000fe20000100800 */
[C---:B--2---:R-:W-:Y:S03]  /*6c0c0*/  HMMA.16816.F32 R4, R12.reuse, R4, R16 ;  /* 0x000000040c04723c */ /* 0x044fe60000001810 */
[----:B------:R-:W2:Y:S04]  /*6c0d0*/  LDL.LU.64 R18, [R1+0x3770] ;  /* 0x0037700001127983 */ /* 0x000ea80000300a00 */
[----:B------:R-:W2:Y:S01]  /*6c0e0*/  LDL.LU.64 R16, [R1+0x3768] ;  /* 0x0037680001107983 */ /* 0x000ea20000300a00 */
[C---:B---3--:R-:W-:Y:S06]  /*6c0f0*/  HMMA.16816.F32 R20, R12.reuse, R24, R20 ;  /* 0x000000180c14723c */ /* 0x048fec0000001814 */
[----:B------:R0:W-:Y:S09]  /*6c100*/  STL.64 [R1+0x3750], R24 ;  /* 0x0037501801007387 */ /* 0x0001f20000100a00 */
[----:B------:R-:W-:Y:S04]  /*6c110*/  STL.64 [R1+0x8d0], R4 ;  /* 0x0008d00401007387 */ /* 0x000fe80000100a00 */
[----:B------:R2:W-:Y:S04]  /*6c120*/  STL.64 [R1+0x8d8], R6 ;  /* 0x0008d80601007387 */ /* 0x0005e80000100a00 */
[----:B------:R-:W-:Y:S04]  /*6c130*/  STL.64 [R1+0xb70], R20 ;  /* 0x000b701401007387 */ /* 0x000fe80000100a00 */
[----:B------:R-:W-:Y:S04]  /*6c140*/  STL.64 [R1+0xb78], R22 ;  /* 0x000b781601007387 */ /* 0x000fe80000100a00 */
[----:B0-----:R-:W3:Y:S04]  /*6c150*/  LDL.64 R24, [R1+0x70] ;  /* 0x0000700001187983 */ /* 0x001ee80000100a00 */
[----:B------:R0:W-:Y:S01]  /*6c160*/  STL.64 [R1+0x3710], R8 ;  /* 0x0037100801007387 */ /* 0x0001e20000100a00 */
[----:B--2---:R-:W-:-:S15]  /*6c170*/  HMMA.16816.F32 R4, R12, R8, R16 ;  /* 0x000000080c04723c */ /* 0x004fde0000001810 */
[----:B------:R-:W-:-:S08]  /*6c180*/  NOP ;  /* 0x0000000000007918 */ /* 0x000fd00000000000 */
[----:B------:R-:W-:Y:S04]  /*6c190*/  STL.64 [R1+0xb60], R4 ;  /* 0x000b600401007387 */ /* 0x000fe80000100a00 */
[----:B------:R-:W-:Y:S04]  /*6c1a0*/  STL.64 [R1+0xb68], R6 ;  /* 0x000b680601007387 */ /* 0x000fe80000100a00 */
[----:B0-----:R-:W2:Y:S04]  /*6c1b0*/  LDL.64 R8, [R1+0x1f0] ;  /* 0x0001f00001087983 */ /* 0x001ea80000100a00 */
[----:B--2---:R0:W-:Y:S04]  /*6c1c0*/  STL.64 [R1+0x3728], R8 ;  /* 0x0037280801007387 */ /* 0x0041e80000100a00 */
[----:B0-----:R-:W2:Y:S04]  /*6c1d0*/  LDL.64 R8, [R1+0x200] ;  /* 0x0002000001087983 */ /* 0x001ea80000100a00 */
[----:B--2---:R-:W-:Y:S04]  /*6c1e0*/  STL.64 [R1+0x3740], R8 ;  /* 0x0037400801007387 */ /* 0x004fe80000100a00 */
[----:B------:R-:W2:Y:S04]  /*6c1f0*/  LDL.LU R20, [R1+0xa30] ;  /* 0x000a300001147983 */ /* 0x000ea80000300800 */
[----:B------:R-:W2:Y:S04]  /*6c200*/  LDL.LU R21, [R1+0xa34] ;  /* 0x000a340001157983 */ /* 0x000ea80000300800 */
[----:B------:R-:W4:Y:S04]  /*6c210*/  LDL.LU R22, [R1+0xa38] ;  /* 0x000a380001167983 */ /* 0x000f280000300800 */
[----:B------:R-:W4:Y:S04]  /*6c220*/  LDL.LU R23, [R1+0xa3c] ;  /* 0x000a3c0001177983 */ /* 0x000f280000300800 */
[----:B------:R-:W3:Y:S04]  /*6c230*/  LDL.LU R16, [R1+0xa60] ;  /* 0x000a600001107983 */ /* 0x000ee80000300800 */
[----:B------:R-:W3:Y:S04]  /*6c240*/  LDL.LU R17, [R1+0xa64] ;  /* 0x000a640001117983 */ /* 0x000ee80000300800 */
[----:B------:R-:W2:Y:S04]  /*6c250*/  LDL.LU R18, [R1+0xa68] ;  /* 0x000a680001127983 */ /* 0x000ea80000300800 */
[----:B------:R-:W2:Y:S04]  /*6c260*/  LDL.LU R19, [R1+0xa6c] ;  /* 0x000a6c0001137983 */ /* 0x000ea80000300800 */
[----:B--2---:R-:W-:Y:S04]  /*6c270*/  STL.64 [R1+0x3760], R18 ;  /* 0x0037601201007387 */ /* 0x004fe80000100a00 */
[----:B---3--:R0:W-:Y:S04]  /*6c280*/  STL.64 [R1+0x3758], R16 ;  /* 0x0037581001007387 */ /* 0x0081e80000100a00 */
[----:B0-----:R-:W2:Y:S04]  /*6c290*/  LDL.LU R16, [R1+0xa70] ;  /* 0x000a700001107983 */ /* 0x001ea80000300800 */
[----:B------:R-:W2:Y:S04]  /*6c2a0*/  LDL.LU R17, [R1+0xa74] ;  /* 0x000a740001117983 */ /* 0x000ea80000300800 */
[----:B------:R-:W2:Y:S04]  /*6c2b0*/  LDL.LU R18, [R1+0xa78] ;  /* 0x000a780001127983 */ /* 0x000ea80000300800 */
[----:B------:R-:W2:Y:S04]  /*6c2c0*/  LDL.LU R19, [R1+0xa7c] ;  /* 0x000a7c0001137983 */ /* 0x000ea80000300800 */
[----:B------:R-:W3:Y:S04]  /*6c2d0*/  LDL.64 R8, [R1+0x210] ;  /* 0x0002100001087983 */ /* 0x000ee80000100a00 */
[----:B----4-:R-:W-:Y:S04]  /*6c2e0*/  STL.64 [R1+0x3720], R22 ;  /* 0x0037201601007387 */ /* 0x010fe80000100a00 */
        /* <DEDUP_REMOVED lines=13> */
[----:B------:R-:W3:Y:S04]  /*6c3c0*/  LDL.LU R6, [R1+0xa18] ;  /* 0x000a180001067983 */ /* 0x000ee80000300800 */
[----:B------:R-:W3:Y:S01]  /*6c3d0*/  LDL.LU R7, [R1+0xa1c] ;  /* 0x000a1c0001077983 */ /* 0x000ee20000300800 */
[----:B------:R-:W-:Y:S03]  /*6c3e0*/  HMMA.16816.F32 R16, R12, R24, R16 ;  /* 0x000000180c10723c */ /* 0x000fe60000001810 */
[----:B---3--:R-:W-:Y:S04]  /*6c3f0*/  STL.64 [R1+0x36f0], R6 ;  /* 0x0036f00601007387 */ /* 0x008fe80000100a00 */
[----:B----4-:R0:W-:Y:S04]  /*6c400*/  STL.64 [R1+0x36e8], R4 ;  /* 0x0036e80401007387 */ /* 0x0101e80000100a00 */
[----:B0-----:R-:W3:Y:S01]  /*6c410*/  LDL R4, [R1+0x1d0] ;  /* 0x0001d00001047983 */ /* 0x001ee20000100800 */
[----:B------:R-:W-:-:S02]  /*6c420*/  IMAD.MOV.U32 R5, RZ, RZ, R29 ;  /* 0x000000ffff057224 */ /* 0x000fc400078e001d */
[----:B------:R-:W-:-:S03]  /*6c430*/  IMAD.MOV.U32 R27, RZ, RZ, R25 ;  /* 0x000000ffff1b7224 */ /* 0x000fc600078e0019 */
[----:B---3--:R0:W-:Y:S04]  /*6c440*/  STL.64 [R1+0x3708], R4 ;  /* 0x0037080401007387 */ /* 0x0081e80000100a00 */
[----:B0-----:R-:W3:Y:S04]  /*6c450*/  LDL.64 R4, [R1+0x1e0] ;  /* 0x0001e00001047983 */ /* 0x001ee80000100a00 */
[----:B------:R-:W-:Y:S04]  /*6c460*/  STL.64 [R1+0xb50], R16 ;  /* 0x000b501001007387 */ /* 0x000fe80000100a00 */
[----:B------:R0:W-:Y:S04]  /*6c470*/  STL.64 [R1+0xb58], R18 ;  /* 0x000b581201007387 */ /* 0x0001e80000100a00 */
[----:B0-----:R-:W4:Y:S04]  /*6c480*/  LDL.LU.64 R18, [R1+0x3760] ;  /* 0x0037600001127983 */ /* 0x001f280000300a00 */
[----:B------:R-:W4:Y:S04]  /*6c490*/  LDL.LU.64 R16, [R1+0x3758] ;  /* 0x0037580001107983 */ /* 0x000f280000300a00 */
[----:B------:R-:W2:Y:S04]  /*6c4a0*/  LDL.LU.64 R24, [R1+0x3750] ;  /* 0x0037500001187983 */ /* 0x000ea80000300a00 */
[----:B------:R-:W-:Y:S01]  /*6c4b0*/  STL [R1+0x3700], R27 ;  /* 0x0037001b01007387 */ /* 0x000fe20000100800 */
[----:B----4-:R-:W-:Y:S03]  /*6c4c0*/  HMMA.16816.F32 R16, R12, R8, R16 ;  /* 0x000000080c10723c */ /* 0x010fe60000001810 */
        /* <DEDUP_REMOVED lines=8> */
[----:B-1----:R-:W4:Y:S01]  /*6c550*/  LDL.LU R19, [R1+0x3748] ;  /* 0x0037480001137983 */ /* 0x002f220000300800 */
[----:B------:R-:W-:-:S03]  /*6c560*/  IMAD.MOV.U32 R16, RZ, RZ, R9 ;  /* 0x000000ffff107224 */ /* 0x000fc600078e0009 */
[----:B------:R-:W3:Y:S02]  /*6c570*/  LDL.LU.64 R8, [R1+0x3740] ;  /* 0x0037400001087983 */ /* 0x000ee40000300a00 */
[----:B---3--:R-:W-:Y:S06]  /*6c580*/  HMMA.16816.F32 R20, R12, R8, R20 ;  /* 0x000000080c14723c */ /* 0x008fec0000001814 */
[----:B------:R-:W-:-:S15]  /*6c590*/  IMAD.MOV.U32 R29, RZ, RZ, R9 ;  /* 0x000000ffff1d7224 */ /* 0x000fde00078e0009 */
[----:B------:R-:W-:-:S02]  /*6c5a0*/  NOP ;  /* 0x0000000000007918 */ /* 0x000fc40000000000 */
[----:B------:R-:W-:Y:S04]  /*6c5b0*/  STL.64 [R1+0xb30], R20 ;  /* 0x000b301401007387 */ /* 0x000fe80000100a00 */
[----:B------:R0:W-:Y:S04]  /*6c5c0*/  STL.64 [R1+0xb38], R22 ;  /* 0x000b381601007387 */ /* 0x0001e80000100a00 */
[----:B0-----:R-:W3:Y:S04]  /*6c5d0*/  LDL.LU.64 R22, [R1+0x3738] ;  /* 0x0037380001167983 */ /* 0x001ee80000300a00 */
[----:B------:R-:W3:Y:S04]  /*6c5e0*/  LDL.LU.64 R20, [R1+0x3730] ;  /* 0x0037300001147983 */ /* 0x000ee80000300a00 */
[----:B------:R-:W3:Y:S02]  /*6c5f0*/  LDL.LU.64 R8, [R1+0x3728] ;  /* 0x0037280001087983 */ /* 0x000ee40000300a00 */
[----:B---3--:R-:W-:Y:S06]  /*6c600*/  HMMA.16816.F32 R20, R12, R8, R20 ;  /* 0x000000080c14723c */ /* 0x008fec0000001814 */
[----:B------:R-:W-:Y:S01]  /*6c610*/  MOV R18, R8 ;  /* 0x0000000800127202 */ /* 0x000fe20000000f00 */
[----:B------:R-:W-:-:S15]  /*6c620*/  IMAD.MOV.U32 R11, RZ, RZ, R9 ;  /* 0x000000ffff0b7224 */ /* 0x000fde00078e0009 */
[----:B------:R-:W-:-:S01]  /*6c630*/  NOP ;  /* 0x0000000000007918 */ /* 0x000fc20000000000 */
[----:B------:R-:W-:Y:S04]  /*6c640*/  STL.64 [R1+0xb20], R20 ;  /* 0x000b201401007387 */ /* 0x000fe80000100a00 */
[----:B------:R0:W-:Y:S04]  /*6c650*/  STL.64 [R1+0xb28], R22 ;  /* 0x000b281601007387 */ /* 0x0001e80000100a00 */
[----:B0-----:R-:W3:Y:S04]  /*6c660*/  LDL.LU.64 R22, [R1+0x3720] ;  /* 0x0037200001167983 */ /* 0x001ee80000300a00 */
[----:B------:R-:W3:Y:S04]  /*6c670*/  LDL.LU.64 R20, [R1+0x3718] ;  /* 0x0037180001147983 */ /* 0x000ee80000300a00 */
[----:B------:R-:W2:Y:S04]  /*6c680*/  LDL.LU.64 R8, [R1+0x3710] ;  /* 0x0037100001087983 */ /* 0x000ea80000300a00 */
[----:B------:R-:W-:Y:S01]  /*6c690*/  STL [R1+0x3698], R11 ;  /* 0x0036980b01007387 */ /* 0x000fe20000100800 */
[----:B---3--:R-:W-:Y:S03]  /*6c6a0*/  HMMA.16816.F32 R20, R12, R4, R20 ;  /* 0x000000040c14723c */ /* 0x008fe60000001814 */
[----:B--2---:R4:W-:Y:S02]  /*6c6b0*/  STL.64 [R1+0x3690], R8 ;  /* 0x0036900801007387 */ /* 0x0049e40000100a00 */
[----:B----4-:R-:W-:-:S02]  /*6c6c0*/  IMAD.MOV.U32 R9, RZ, RZ, R19 ;  /* 0x000000ffff097224 */ /* 0x010fc400078e0013 */
[----:B------:R-:W-:Y:S01]  /*6c6d0*/  IMAD.MOV.U32 R19, RZ, RZ, R5 ;  /* 0x000000ffff137224 */ /* 0x000fe200078e0005 */
[----:B------:R-:W2:-:S15]  /*6c6e0*/  LDL R8, [R1+0x1b0] ;  /* 0x0001b00001087983 */ /* 0x000e9e0000100800 */
[----:B------:R0:W-:Y:S04]  /*6c6f0*/  STL.64 [R1+0xb10], R20 ;  /* 0x000b101401007387 */ /* 0x0001e80000100a00 */
[----:B------:R-:W-:Y:S01]  /*6c700*/  STL.64 [R1+0xb18], R22 ;  /* 0x000b181601007387 */ /* 0x000fe20000100a00 */
[----:B0-----:R-:W-:-:S03]  /*6c710*/  IMAD.MOV.U32 R20, RZ, RZ, R4 ;  /* 0x000000ffff147224 */ /* 0x001fc600078e0004 */
[----:B------:R-:W3:Y:S04]  /*6c720*/  LDL.LU.64 R4, [R1+0x3708] ;  /* 0x0037080001047983 */ /* 0x000ee80000300a00 */
[----:B------:R-:W-:Y:S04]  /*6c730*/  STL.64 [R1+0x3640], R18 ;  /* 0x0036401201007387 */ /* 0x000fe80000100a00 */
[----:B------:R0:W-:Y:S04]  /*6c740*/  STL.64 [R1+0x3638], R16 ;  /* 0x0036381001007387 */ /* 0x0001e80000100a00 */
[----:B0-----:R-:W4:Y:S04]  /*6c750*/  LDL.64 R16, [R1] ;  /* 0x0000000001107983 */ /* 0x001f280000100a00 */
[----:B----4-:R0:W-:Y:S04]  /*6c760*/  STL.64 [R1+0x3658], R16 ;  /* 0x0036581001007387 */ /* 0x0101e80000100a00 */
[----:B0-----:R-:W4:Y:S01]  /*6c770*/  LDL.64 R16, [R1+0x10] ;  /* 0x0000100001107983 */ /* 0x001f220000100a00 */
[C---:B---3--:R-:W-:Y:S03]  /*6c780*/  HMMA.16816.F32 R4, R12.reuse, R4, R24 ;  /* 0x000000040c04723c */ /* 0x048fe60000001818 */
[----:B----4-:R0:W-:Y:S04]  /*6c790*/  STL.64 [R1+0x3670], R16 ;  /* 0x0036701001007387 */ /* 0x0101e80000100a00 */
[----:B0-----:R-:W3:Y:S04]  /*6c7a0*/  LDL R16, [R1+0x1c0] ;  /* 0x0001c00001107983 */ /* 0x001ee80000100800 */
[----:B------:R-:W3:Y:S04]  /*6c7b0*/  LDL R17, [R1+0x1c4] ;  /* 0x0001c40001117983 */ /* 0x000ee80000100800 */
[----:B------:R0:W-:Y:S04]  /*6c7c0*/  STL [R1+0x3634], R20 ;  /* 0x0036341401007387 */ /* 0x0001e80000100800 */
[----:B0-----:R-:W2:Y:S04]  /*6c7d0*/  LDL.LU R20, [R1+0xa00] ;  /* 0x000a000001147983 */ /* 0x001ea80000300800 */
[----:B------:R-:W2:Y:S04]  /*6c7e0*/  LDL.LU R21, [R1+0xa04] ;  /* 0x000a040001157983 */ /* 0x000ea80000300800 */
[----:B------:R-:W2:Y:S04]  /*6c7f0*/  LDL.LU R22, [R1+0xa08] ;  /* 0x000a080001167983 */ /* 0x000ea80000300800 */
[----:B------:R-:W2:Y:S04]  /*6c800*/  LDL.LU R23, [R1+0xa0c] ;  /* 0x000a0c0001177983 */ /* 0x000ea80000300800 */
[----:B------:R-:W4:Y:S04]  /*6c810*/  LDL.LU R27, [R1+0x3700] ;  /* 0x00370000011b7983 */ /* 0x000f280000300800 */
[----:B------:R-:W4:Y:S04]  /*6c820*/  LDL.LU.64 R24, [R1+0x36f8] ;  /* 0x0036f80001187983 */ /* 0x000f280000300a00 */
[----:B------:R-:W-:Y:S04]  /*6c830*/  STL.64 [R1+0xb00], R4 ;  /* 0x000b000401007387 */ /* 0x000fe80000100a00 */
[----:B------:R0:W-:Y:S04]  /*6c840*/  STL.64 [R1+0xb08], R6 ;  /* 0x000b080601007387 */ /* 0x0001e80000100a00 */
[----:B0-----:R-:W3:Y:S04]  /*6c850*/  LDL.LU.64 R6, [R1+0x36f0] ;  /* 0x0036f00001067983 */ /* 0x001ee80000300a00 */
[----:B------:R-:W3:Y:S02]  /*6c860*/  LDL.LU.64 R4, [R1+0x36e8] ;  /* 0x0036e80001047983 */ /* 0x000ee40000300a00 */
[C---:B---3--:R-:W-:Y:S02]  /*6c870*/  HMMA.16816.F32 R16, R12.reuse, R16, R4 ;  /* 0x000000100c10723c */ /* 0x048fe40000001804 */
[----:B------:R-:W3:Y:S04]  /*6c880*/  LDL.LU.64 R6, [R1+0x36e0] ;  /* 0x0036e00001067983 */ /* 0x000ee80000300a00 */
[----:B--2---:R-:W-:Y:S01]  /*6c890*/  HMMA.16816.F32 R8, R12, R8, R20 ;  /* 0x000000080c08723c */ /* 0x004fe20000001814 */
[----:B------:R-:W2:Y:S06]  /*6c8a0*/  LDL.LU.64 R4, [R1+0x36d8] ;  /* 0x0036d80001047983 */ /* 0x000eac0000300a00 */
[----:B------:R-:W-:-:S02]  /*6c8b0*/  IMAD.MOV.U32 R12, RZ, RZ, R28 ;  /* 0x000000ffff0c7224 */ /* 0x000fc400078e001c */
[----:B------:R-:W-:-:S08]  /*6c8c0*/  IMAD.MOV.U32 R13, RZ, RZ, R2 ;  /* 0x000000ffff0d7224 */ /* 0x000fd000078e0002 */
[----:B------:R0:W-:Y:S04]  /*6c8d0*/  STL.64 [R1+0xaf0], R16 ;  /* 0x000af01001007387 */ /* 0x0001e80000100a00 */
[----:B------:R-:W-:Y:S01]  /*6c8e0*/  STL.64 [R1+0xaf8], R18 ;  /* 0x000af81201007387 */ /* 0x000fe20000100a00 */
[----:B0-----:R-:W-:Y:S02]  /*6c8f0*/  IMAD.MOV.U32 R17, RZ, RZ, R3 ;  /* 0x000000ffff117224 */ /* 0x001fe400078e0003 */
[----:B---3--:R-:W-:Y:S02]  /*6c900*/  IMAD.MOV.U32 R16, RZ, RZ, R7 ;  /* 0x000000ffff107224 */ /* 0x008fe400078e0007 */
[----:B------:R-:W2:Y:S04]  /*6c910*/  LDL.LU R7, [R1+0x36d4] ;  /* 0x0036d40001077983 */ /* 0x000ea80000300800 */
[----:B------:R-:W-:Y:S04]  /*6c920*/  STL.64 [R1+0x3688], R16 ;  /* 0x0036881001007387 */ /* 0x000fe80000100a00 */
[----:B------:R-:W3:Y:S04]  /*6c930*/  LDL.LU R28, [R1+0x36d0] ;  /* 0x0036d000011c7983 */ /* 0x000ee80000300800 */
[----:B------:R0:W-:Y:S04]  /*6c940*/  STL.64 [R1+0xae0], R8 ;  /* 0x000ae00801007387 */ /* 0x0001e80000100a00 */
[----:B------:R1:W-:Y:S04]  /*6c950*/  STL.64 [R1+0xae8], R10 ;  /* 0x000ae80a01007387 */ /* 0x0003e80000100a00 */
[----:B------:R4:W-:Y:S04]  /*6c960*/  STL.64 [R1+0x36b0], R12 ;  /* 0x0036b00c01007387 */ /* 0x0009e80000100a00 */
[----:B0-----:R-:W2:Y:S04]  /*6c970*/  LDL.LU R8, [R1+0x9d0] ;  /* 0x0009d00001087983 */ /* 0x001ea80000300800 */
[----:B------:R-:W2:Y:S04]  /*6c980*/  LDL.LU R9, [R1+0x9d4] ;  /* 0x0009d40001097983 */ /* 0x000ea80000300800 */
[----:B-1----:R-:W3:Y:S04]  /*6c990*/  LDL.LU R10, [R1+0x9d8] ;  /* 0x0009d800010a7983 */ /* 0x002ee80000300800 */
[----:B------:R-:W3:Y:S04]  /*6c9a0*/  LDL.LU R11, [R1+0x9dc] ;  /* 0x0009dc00010b7983 */ /* 0x000ee80000300800 */
[----:B----4-:R-:W4:Y:S04]  /*6c9b0*/  LDL.LU R12, [R1+0x9f0] ;  /* 0x0009f000010c7983 */ /* 0x010f280000300800 */
        /* <DEDUP_REMOVED lines=12> */
[----:B------:R-:W2:Y:S04]  /*6ca80*/  LDL.64 R16, [R1+0x30] ;  /* 0x0000300001107983 */ /* 0x000ea80000100a00 */
[----:B0-----:R-:W4:Y:S04]  /*6ca90*/  LDL.64 R8, [R1+0x50] ;  /* 0x0000500001087983 */ /* 0x001f280000100a00 */
[----:B------:R-:W3:Y:S04]  /*6caa0*/  LDL.LU R20, [R1+0x960] ;  /* 0x0009600001147983 */ /* 0x000ee80000300800 */
[----:B------:R-:W3:Y:S04]  /*6cab0*/  LDL.LU R21, [R1+0x964] ;  /* 0x0009640001157983 */ /* 0x000ee80000300800 */
[----:B------:R-:W2:Y:S04]  /*6cac0*/  LDL.LU R28, [R1+0x36cc] ;  /* 0x0036cc00011c7983 */ /* 0x000ea80000300800 */
[----:B------:R-:W4:Y:S04]  /*6cad0*/  LDL.LU R23, [R1+0x96c] ;  /* 0x00096c0001177983 */ /* 0x000f280000300800 */
[----:B----4-:R-:W-:Y:S04]  /*6cae0*/  STL.64 [R1+0x3650], R22 ;  /* 0x0036501601007387 */ /* 0x010fe80000100a00 */
[----:B---3--:R0:W-:Y:S04]  /*6caf0*/  STL.64 [R1+0x3648], R20 ;  /* 0x0036481401007387 */ /* 0x0081e80000100a00 */
[----:B0-----:R-:W3:Y:S04]  /*6cb00*/  LDL.LU R20, [R1+0x990] ;  /* 0x0009900001147983 */ /* 0x001ee80000300800 */
[----:B------:R-:W3:Y:S04]  /*6cb10*/  LDL.LU R21, [R1+0x994] ;  /* 0x0009940001157983 */ /* 0x000ee80000300800 */
[----:B------:R-:W4:Y:S01]  /*6cb20*/  LDL.LU R22, [R1+0x998] ;  /* 0x0009980001167983 */ /* 0x000f220000300800 */
[----:B--2---:R-:W-:-:S03]  /*6cb30*/  IMAD.MOV.U32 R23, RZ, RZ, R28 ;  /* 0x000000ffff177224 */ /* 0x004fc600078e001c */
[----:B------:R-:W2:Y:S01]  /*6cb40*/  LDL.LU R28, [R1+0x36c8] ;  /* 0x0036c800011c7983 */ /* 0x000ea20000300800 */
[----:B------:R-:W-:Y:S03]  /*6cb50*/  HMMA.16816.F32 R12, R4, R8, R12 ;  /* 0x00000008040c723c */ /* 0x000fe6000000180c */
[----:B----4-:R-:W-:Y:S04]  /*6cb60*/  STL.64 [R1+0x3668], R22 ;  /* 0x0036681601007387 */ /* 0x010fe80000100a00 */
[----:B---3--:R0:W-:Y:S04]  /*6cb70*/  STL.64 [R1+0x3660], R20 ;  /* 0x0036601401007387 */ /* 0x0081e80000100a00 */
        /* <DEDUP_REMOVED lines=11> */
[----:B------:R-:W4:Y:S04]  /*6cc30*/  LDL.LU.64 R10, [R1+0x36c0] ;  /* 0x0036c000010a7983 */ /* 0x000f280000300a00 */
[----:B------:R-:W4:Y:S04]  /*6cc40*/  LDL.LU.64 R8, [R1+0x36b8] ;  /* 0x0036b80001087983 */ /* 0x000f280000300a00 */
[----:B------:R0:W-:Y:S04]  /*6cc50*/  STL.64 [R1+0xad0], R12 ;  /* 0x000ad00c01007387 */ /* 0x0001e80000100a00 */
[----:B------:R4:W-:Y:S04]  /*6cc60*/  STL [R1+0xad8], R14 ;  /* 0x000ad80e01007387 */ /* 0x0009e80000100800 */
[----:B0-----:R-:W4:Y:S01]  /*6cc70*/  LDL.LU.64 R12, [R1+0x36b0] ;  /* 0x0036b000010c7983 */ /* 0x001f220000300a00 */
[----:B--2---:R-:W-:Y:S01]  /*6cc80*/  MOV R23, R28 ;  /* 0x0000001c00177202 */ /* 0x004fe20000000f00 */
[----:B------:R-:W-:-:S05]  /*6cc90*/  IMAD.MOV.U32 R28, RZ, RZ, R15 ;  /* 0x000000ffff1c7224 */ /* 0x000fca00078e000f */
[----:B------:R-:W-:Y:S01]  /*6cca0*/  STL [R1+0x2fac], R28 ;  /* 0x002fac1c01007387 */ /* 0x000fe20000100800 */
[----:B----4-:R-:W-:Y:S03]  /*6ccb0*/  HMMA.16816.F32 R12, R4, R12, R8 ;  /* 0x0000000c040c723c */ /* 0x010fe60000001808 */
[----:B------:R-:W2:Y:S04]  /*6ccc0*/  LDL.LU.64 R10, [R1+0x36a8] ;  /* 0x0036a800010a7983 */ /* 0x000ea80000300a00 */
[----:B------:R-:W2:-:S15]  /*6ccd0*/  LDL.LU.64 R8, [R1+0x36a0] ;  /* 0x0036a00001087983 */ /* 0x000e9e0000300a00 */
[----:B------:R-:W-:-:S01]  /*6cce0*/  NOP ;  /* 0x0000000000007918 */ /* 0x000fc20000000000 */
[----:B------:R-:W-:Y:S04]  /*6ccf0*/  STL.64 [R1+0xac0], R12 ;  /* 0x000ac00c01007387 */ /* 0x000fe80000100a00 */
[----:B------:R-:W-:Y:S04]  /*6cd00*/  STL.64 [R1+0xac8], R14 ;  /* 0x000ac80e01007387 */ /* 0x000fe80000100a00 */
[----:B------:R-:W0:Y:S01]  /*6cd10*/  LDSM.16.MT88.4 R12, [R0+UR4+0x14080] ;  /* 0x01408004000c783b */ /* 0x000e220008004200 */
[----:B------:R-:W-:-:S03]  /*6cd20*/  IMAD.MOV.U32 R2, RZ, RZ, R17 ;  /* 0x000000ffff027224 */ /* 0x000fc600078e0011 */
[----:B0-----:R-:W-:Y:S04]  /*6cd30*/  STL.64 [R1+0x3488], R14 ;  /* 0x0034880e01007387 */ /* 0x001fe80000100a00 */
[----:B------:R0:W-:Y:S04]  /*6cd40*/  STL.64 [R1+0x3480], R12 ;  /* 0x0034800c01007387 */ /* 0x0001e80000100a00 */
[----:B0-----:R-:W4:Y:S01]  /*6cd50*/  LDL.64 R12, [R1+0x1b0] ;  /* 0x0001b000010c7983 */ /* 0x001f220000100a00 */
[----:B--2---:R-:W-:-:S15]  /*6cd60*/  HMMA.16816.F32 R8, R4, R16, R8 ;  /* 0x000000100408723c */ /* 0x004fde0000001808 */
[----:B------:R-:W-:-:S08]  /*6cd70*/  NOP ;  /* 0x0000000000007918 */ /* 0x000fd00000000000 */
[----:B------:R-:W-:Y:S04]  /*6cd80*/  STL.64 [R1+0xab0], R8 ;  /* 0x000ab00801007387 */ /* 0x000fe80000100a00 */
[----:B------:R0:W-:Y:S04]  /*6cd90*/  STL.64 [R1+0xab8], R10 ;  /* 0x000ab80a01007387 */ /* 0x0001e80000100a00 */
[----:B0-----:R-:W2:Y:S04]  /*6cda0*/  LDL.LU R11, [R1+0x3698] ;  /* 0x00369800010b7983 */ /* 0x001ea80000300800 */
[----:B------:R-:W2:Y:S01]  /*6cdb0*/  LDL.LU.64 R8, [R1+0x3690] ;  /* 0x0036900001087983 */ /* 0x000ea20000300a00 */
[----:B------:R-:W-:-:S03]  /*6cdc0*/  IMAD.MOV.U32 R10, RZ, RZ, R16 ;  /* 0x000000ffff0a7224 */ /* 0x000fc600078e0010 */
[----:B------:R-:W3:Y:S02]  /*6cdd0*/  LDL.LU.64 R16, [R1+0x3688] ;  /* 0x0036880001107983 */ /* 0x000ee40000300a00 */
[----:B---3--:R-:W-:Y:S02]  /*6cde0*/  HMMA.16816.F32 R16, R4, R16, R20 ;  /* 0x000000100410723c */ /* 0x008fe40000001814 */
[----:B------:R-:W3:Y:S04]  /*6cdf0*/  LDL.LU.64 R22, [R1+0x3680] ;  /* 0x0036800001167983 */ /* 0x000ee80000300a00 */
[----:B------:R-:W3:-:S15]  /*6ce00*/  LDL.LU.64 R20, [R1+0x3678] ;  /* 0x0036780001147983 */ /* 0x000ede0000300a00 */
[----:B------:R-:W-:-:S02]  /*6ce10*/  NOP ;  /* 0x0000000000007918 */ /* 0x000fc40000000000 */
[----:B------:R0:W-:Y:S04]  /*6ce20*/  STL.64 [R1+0xaa0], R16 ;  /* 0x000aa01001007387 */ /* 0x0001e80000100a00 */
[----:B------:R-:W-:Y:S04]  /*6ce30*/  STL.64 [R1+0xaa8], R18 ;  /* 0x000aa81201007387 */ /* 0x000fe80000100a00 */
[----:B0-----:R-:W3:Y:S02]  /*6ce40*/  LDL.LU.64 R16, [R1+0x3670] ;  /* 0x0036700001107983 */ /* 0x001ee40000300a00 */
        /* <DEDUP_REMOVED lines=17> */
[----:B------:R-:W-:Y:S04]  /*6cf60*/  STL.64 [R1+0x35b8], R14 ;  /* 0x0035b80e01007387 */ /* 0x000fe80000100a00 */
[----:B----4-:R0:W-:Y:S04]  /*6cf70*/  STL.64 [R1+0x35b0], R12 ;  /* 0x0035b00c01007387 */ /* 0x0101e80000100a00 */
[----:B0-----:R-:W4:Y:S04]  /*6cf80*/  LDL.LU R12, [R1+0x980] ;  /* 0x00098000010c7983 */ /* 0x001f280000300800 */
[----:B------:R-:W4:Y:S04]  /*6cf90*/  LDL.LU R13, [R1+0x984] ;  /* 0x00098400010d7983 */ /* 0x000f280000300800 */
[----:B------:R-:W4:Y:S04]  /*6cfa0*/  LDL.LU R14, [R1+0x988] ;  /* 0x00098800010e7983 */ /* 0x000f280000300800 */
[----:B------:R-:W4:Y:S02]  /*6cfb0*/  LDL.LU R15, [R1+0x98c] ;  /* 0x00098c00010f7983 */ /* 0x000f240000300800 */
[----:B----4-:R-:W-:-:S15]  /*6cfc0*/  HMMA.16816.F32 R12, R4, R24, R12 ;  /* 0x00000018040c723c */ /* 0x010fde000000180c */
[----:B------:R-:W-:-:S08]  /*6cfd0*/  NOP ;  /* 0x0000000000007918 */ /* 0x000fd00000000000 */
[----:B------:R0:W-:Y:S04]  /*6cfe0*/  STL.64 [R1+0xa70], R12 ;  /* 0x000a700c01007387 */ /* 0x0001e80000100a00 */
[----:B------:R-:W-:Y:S04]  /*6cff0*/  STL.64 [R1+0xa78], R14 ;  /* 0x000a780e01007387 */ /* 0x000fe80000100a00 */
[----:B0-----:R-:W4:Y:S01]  /*6d000*/  LDL.64 R12, [R1+0x1c0] ;  /* 0x0001c000010c7983 */ /* 0x001f220000100a00 */
[----:B--2---:R-:W-:Y:S03]  /*6d010*/  HMMA.16816.F32 R20, R4, R8, R20 ;  /* 0x000000080414723c */ /* 0x004fe60000001814 */
[----:B----4-:R0:W-:Y:S04]  /*6d020*/  STL.64 [R1+0x35d0], R12 ;  /* 0x0035d00c01007387 */ /* 0x0101e80000100a00 */
[----:B0-----:R-:W2:Y:S04]  /*6d030*/  LDL R12, [R1+0x70] ;  /* 0x00007000010c7983 */ /* 0x001ea80000100800 */
[----:B------:R0:W-:Y:S04]  /*6d040*/  STL.64 [R1+0x3570], R24 ;  /* 0x0035701801007387 */ /* 0x0001e80000100a00 */
[----:B------:R1:W-:Y:S01]  /*6d050*/  STL [R1+0x35e8], R26 ;  /* 0x0035e81a01007387 */ /* 0x0003e20000100800 */
[----:B------:R-:W-:-:S03]  /*6d060*/  IMAD.MOV.U32 R13, RZ, RZ, R27 ;  /* 0x000000ffff0d7224 */ /* 0x000fc600078e001b */
[----:B0-----:R-:W2:Y:S04]  /*6d070*/  LDL.LU R24, [R1+0x910] ;  /* 0x0009100001187983 */ /* 0x001ea80000300800 */
[----:B------:R-:W2:Y:S04]  /*6d080*/  LDL.LU R25, [R1+0x914] ;  /* 0x0009140001197983 */ /* 0x000ea80000300800 */
[----:B-1----:R-:W2:Y:S04]  /*6d090*/  LDL.LU R26, [R1+0x918] ;  /* 0x00091800011a7983 */ /* 0x002ea80000300800 */
[----:B------:R-:W2:Y:S04]  /*6d0a0*/  LDL.LU R27, [R1+0x91c] ;  /* 0x00091c00011b7983 */ /* 0x000ea80000300800 */
[----:B------:R0:W-:Y:S04]  /*6d0b0*/  STL.64 [R1+0xa60], R20 ;  /* 0x000a601401007387 */ /* 0x0001e80000100a00 */
[----:B------:R-:W-:Y:S04]  /*6d0c0*/  STL.64 [R1+0xa68], R22 ;  /* 0x000a681601007387 */ /* 0x000fe80000100a00 */
[----:B0-----:R-:W4:Y:S04]  /*6d0d0*/  LDL.LU R20, [R1+0x3634] ;  /* 0x0036340001147983 */ /* 0x001f280000300800 */
[----:B------:R-:W-:Y:S04]  /*6d0e0*/  STL.64 [R1+0x3530], R8 ;  /* 0x0035300801007387 */ /* 0x000fe80000100a00 */
[----:B------:R-:W-:Y:S01]  /*6d0f0*/  STL [R1+0x35ec], R10 ;  /* 0x0035ec0a01007387 */ /* 0x000fe20000100800 */
[----:B--2---:R-:W-:Y:S07]  /*6d100*/  HMMA.16816.F32 R12, R4, R12, R24 ;  /* 0x0000000c040c723c */ /* 0x004fee0000001818 */
[----:B---3--:R-:W-:Y:S01]  /*6d110*/  IMAD.MOV.U32 R25, RZ, RZ, R19 ;  /* 0x000000ffff197224 */ /* 0x008fe200078e0013 */
[----:B----4-:R-:W-:-:S15]  /*6d120*/  MOV R24, R20 ;  /* 0x0000001400187202 */ /* 0x010fde0000000f00 */
[----:B------:R-:W-:Y:S04]  /*6d130*/  STL.64 [R1+0xa50], R12 ;  /* 0x000a500c01007387 */ /* 0x000fe80000100a00 */
[----:B------:R-:W-:Y:S04]  /*6d140*/  STL.64 [R1+0xa58], R14 ;  /* 0x000a580e01007387 */ /* 0x000fe80000100a00 */
[----:B------:R0:W-:Y:S02]  /*6d150*/  STL.64 [R1+0x35f0], R24 ;  /* 0x0035f01801007387 */ /* 0x0001e40000100a00 */
[----:B0-----:R-:W-:-:S02]  /*6d160*/  IMAD.MOV.U32 R24, RZ, RZ, R18 ;  /* 0x000000ffff187224 */ /* 0x001fc400078e0012 */
[----:B------:R-:W-:-:S05]  /*6d170*/  IMAD.MOV.U32 R25, RZ, RZ, R11 ;  /* 0x000000ffff197224 */ /* 0x000fca00078e000b */
[----:B------:R0:W-:Y:S04]  /*6d180*/  STL.64 [R1+0x3608], R24 ;  /* 0x0036081801007387 */ /* 0x0001e80000100a00 */
[----:B------:R-:W2:Y:S04]  /*6d190*/  LDL.LU R8, [R1+0x890] ;  /* 0x0008900001087983 */ /* 0x000ea80000300800 */
[----:B------:R-:W2:Y:S04]  /*6d1a0*/  LDL.LU R9, [R1+0x894] ;  /* 0x0008940001097983 */ /* 0x000ea80000300800 */
[----:B------:R-:W3:Y:S04]  /*6d1b0*/  LDL.LU R10, [R1+0x898] ;  /* 0x00089800010a7983 */ /* 0x000ee80000300800 */
[----:B------:R-:W3:Y:S04]  /*6d1c0*/  LDL.LU R11, [R1+0x89c] ;  /* 0x00089c00010b7983 */ /* 0x000ee80000300800 */
[----:B0-----:R-:W4:Y:S04]  /*6d1d0*/  LDL.LU R24, [R1+0x8e0] ;  /* 0x0008e00001187983 */ /* 0x001f280000300800 */
[----:B------:R-:W4:Y:S04]  /*6d1e0*/  LDL.LU R25, [R1+0x8e4] ;  /* 0x0008e40001197983 */ /* 0x000f280000300800 */
[----:B------:R-:W2:Y:S04]  /*6d1f0*/  LDL.LU R26, [R1+0x8e8] ;  /* 0x0008e800011a7983 */ /* 0x000ea80000300800 */
[----:B------:R-:W2:Y:S04]  /*6d200*/  LDL.LU R27, [R1+0x8ec] ;  /* 0x0008ec00011b7983 */ /* 0x000ea80000300800 */
[----:B--2---:R-:W-:Y:S04]  /*6d210*/  STL.64 [R1+0x3618], R26 ;  /* 0x0036181a01007387 */ /* 0x004fe80000100a00 */
[----:B----4-:R-:W-:Y:S04]  /*6d220*/  STL.64 [R1+0x3610], R24 ;  /* 0x0036101801007387 */ /* 0x010fe80000100a00 */
[----:B---3--:R-:W-:Y:S04]  /*6d230*/  STL.64 [R1+0x3600], R10 ;  /* 0x0036000a01007387 */ /* 0x008fe80000100a00 */
        /* <DEDUP_REMOVED lines=25> */
[----:B------:R-:W-:-:S02]  /*6d3d0*/  IMAD.MOV.U32 R25, RZ, RZ, R16 ;  /* 0x000000ffff197224 */ /* 0x000fc400078e0010 */
[----:B------:R-:W-:-:S07]  /*6d3e0*/  IMAD.MOV.U32 R24, RZ, RZ, R17 ;  /* 0x000000ffff187224 */ /* 0x000fce00078e0011 */
[----:B------:R-:W-:Y:S01]  /*6d3f0*/  HMMA.16816.F32 R24, R4, R24, R8 ;  /* 0x000000180418723c */ /* 0x000fe20000001808 */
[----:B----4-:R-:W-:Y:S04]  /*6d400*/  STL.64 [R1+0x35e0], R22 ;  /* 0x0035e01601007387 */ /* 0x010fe80000100a00 */
[----:B--2---:R0:W-:Y:S04]  /*6d410*/  STL.64 [R1+0x35d8], R20 ;  /* 0x0035d81401007387 */ /* 0x0041e80000100a00 */
[----:B0-----:R-:W3:Y:S04]  /*6d420*/  LDL.64 R20, [R1+0x1d0] ;  /* 0x0001d00001147983 */ /* 0x001ee80000100a00 */
[----:B------:R-:W2:Y:S04]  /*6d430*/  LDL.LU R16, [R1+0x3e0] ;  /* 0x0003e00001107983 */ /* 0x000ea80000300800 */
[----:B------:R-:W2:Y:S04]  /*6d440*/  LDL.LU R17, [R1+0x3e4] ;  /* 0x0003e40001117983 */ /* 0x000ea80000300800 */
[----:B------:R-:W4:Y:S04]  /*6d450*/  LDL.LU R18, [R1+0x3e8] ;  /* 0x0003e80001127983 */ /* 0x000f280000300800 */
[----:B------:R-:W4:Y:S04]  /*6d460*/  LDL.LU R19, [R1+0x3ec] ;  /* 0x0003ec0001137983 */ /* 0x000f280000300800 */
[----:B----4-:R-:W-:Y:S04]  /*6d470*/  STL.64 [R1+0x3598], R18 ;  /* 0x0035981201007387 */ /* 0x010fe80000100a00 */
[----:B--2---:R0:W-:Y:S04]  /*6d480*/  STL.64 [R1+0x3590], R16 ;  /* 0x0035901001007387 */ /* 0x0041e80000100a00 */
[----:B0-----:R-:W2:Y:S01]  /*6d490*/  LDL R16, [R1+0x200] ;  /* 0x0002000001107983 */ /* 0x001ea20000100800 */
[----:B------:R-:W-:-:S03]  /*6d4a0*/  IMAD.MOV.U32 R17, RZ, RZ, R29 ;  /* 0x000000ffff117224 */ /* 0x000fc600078e001d */
[----:B------:R-:W4:Y:S04]  /*6d4b0*/  LDL.LU R29, [R1+0x3630] ;  /* 0x00363000011d7983 */ /* 0x000f280000300800 */
[----:B------:R-:W3:Y:S04]  /*6d4c0*/  LDL.LU.64 R10, [R1+0x3628] ;  /* 0x00362800010a7983 */ /* 0x000ee80000300a00 */
[----:B------:R-:W3:Y:S04]  /*6d4d0*/  LDL.LU.64 R8, [R1+0x3620] ;  /* 0x0036200001087983 */ /* 0x000ee80000300a00 */
[----:B------:R-:W-:Y:S04]  /*6d4e0*/  STL.64 [R1+0xa40], R24 ;  /* 0x000a401801007387 */ /* 0x000fe80000100a00 */
[----:B------:R0:W-:Y:S04]  /*6d4f0*/  STL.64 [R1+0xa48], R26 ;  /* 0x000a481a01007387 */ /* 0x0001e80000100a00 */
[----:B0-----:R-:W2:Y:S04]  /*6d500*/  LDL.LU.64 R26, [R1+0x3618] ;  /* 0x00361800011a7983 */ /* 0x001ea80000300a00 */
[----:B------:R-:W2:Y:S02]  /*6d510*/  LDL.LU.64 R24, [R1+0x3610] ;  /* 0x0036100001187983 */ /* 0x000ea40000300a00 */
[----:B--2---:R-:W-:Y:S02]  /*6d520*/  HMMA.16816.F32 R16, R4, R16, R24 ;  /* 0x000000100410723c */ /* 0x004fe40000001818 */
[----:B------:R-:W3:-:S15]  /*6d530*/  LDL.LU.64 R24, [R1+0x3608] ;  /* 0x0036080001187983 */ /* 0x000ede0000300a00 */
[----:B------:R-:W-:-:S06]  /*6d540*/  NOP ;  /* 0x0000000000007918 */ /* 0x000fcc0000000000 */
[----:B------:R0:W-:Y:S04]  /*6d550*/  STL.64 [R1+0xa30], R16 ;  /* 0x000a301001007387 */ /* 0x0001e80000100a00 */
[----:B------:R1:W-:Y:S04]  /*6d560*/  STL.64 [R1+0xa38], R18 ;  /* 0x000a381201007387 */ /* 0x0003e80000100a00 */
[----:B0-----:R-:W2:Y:S04]  /*6d570*/  LDL.LU R16, [R1+0x410] ;  /* 0x0004100001107983 */ /* 0x001ea80000300800 */
[----:B------:R-:W2:Y:S04]  /*6d580*/  LDL.LU R17, [R1+0x414] ;  /* 0x0004140001117983 */ /* 0x000ea80000300800 */
[----:B-1----:R-:W2:Y:S01]  /*6d590*/  LDL.LU R18, [R1+0x418] ;  /* 0x0004180001127983 */ /* 0x002ea20000300800 */
[----:B---3--:R-:W-:Y:S03]  /*6d5a0*/  HMMA.16816.F32 R24, R4, R24, R8 ;  /* 0x000000180418723c */ /* 0x008fe60000001808 */
[----:B------:R-:W3:Y:S04]  /*6d5b0*/  LDL.LU.64 R10, [R1+0x3600] ;  /* 0x00360000010a7983 */ /* 0x000ee80000300a00 */
[----:B------:R-:W3:-:S15]  /*6d5c0*/  LDL.LU.64 R8, [R1+0x35f8] ;  /* 0x0035f80001087983 */ /* 0x000ede0000300a00 */
[----:B------:R-:W-:-:S01]  /*6d5d0*/  NOP ;  /* 0x0000000000007918 */ /* 0x000fc20000000000 */
[----:B------:R0:W-:Y:S04]  /*6d5e0*/  STL.64 [R1+0xa20], R24 ;  /* 0x000a201801007387 */ /* 0x0001e80000100a00 */
[----:B------:R3:W-:Y:S04]  /*6d5f0*/  STL.64 [R1+0xa28], R26 ;  /* 0x000a281a01007387 */ /* 0x0007e80000100a00 */
[----:B0-----:R-:W3:Y:S01]  /*6d600*/  LDL.LU.64 R24, [R1+0x35f0] ;  /* 0x0035f00001187983 */ /* 0x001ee20000300a00 */
[C---:B------:R-:W-:Y:S06]  /*6d610*/  HMMA.16816.F32 R12, R4.reuse, R20, R12 ;  /* 0x00000014040c723c */ /* 0x040fec000000180c */
[----:B---3--:R-:W-:Y:S01]  /*6d620*/  HMMA.16816.F32 R24, R4, R24, R8 ;  /* 0x000000180418723c */ /* 0x008fe20000001808 */
[----:B------:R-:W3:Y:S06]  /*6d630*/  LDL.LU R10, [R1+0x35ec] ;  /* 0x0035ec00010a7983 */ /* 0x000eec0000300800 */
[----:B------:R-:W-:Y:S01]  /*6d640*/  IMAD.MOV.U32 R9, RZ, RZ, R20 ;  /* 0x000000ffff097224 */ /* 0x000fe200078e0014 */
[----:B------:R-:W-:-:S15]  /*6d650*/  MOV R8, R21 ;  /* 0x0000001500087202 */ /* 0x000fde0000000f00 */
[----:B------:R0:W-:Y:S04]  /*6d660*/  STL.64 [R1+0xa10], R24 ;  /* 0x000a101801007387 */ /* 0x0001e80000100a00 */
[----:B------:R1:W-:Y:S01]  /*6d670*/  STL.64 [R1+0xa18], R26 ;  /* 0x000a181a01007387 */ /* 0x0003e20000100a00 */
[----:B0-----:R-:W-:-:S03]  /*6d680*/  IMAD.MOV.U32 R25, RZ, RZ, R2 ;  /* 0x000000ffff197224 */ /* 0x001fc600078e0002 */
[----:B-1----:R-:W2:Y:S01]  /*6d690*/  LDL.LU R26, [R1+0x35e8] ;  /* 0x0035e800011a7983 */ /* 0x002ea20000300800 */
[----:B---3--:R-:W-:-:S05]  /*6d6a0*/  IMAD.MOV.U32 R24, RZ, RZ, R10 ;  /* 0x000000ffff187224 */ /* 0x008fca00078e000a */
[----:B------:R0:W-:Y:S04]  /*6d6b0*/  STL.64 [R1+0x3588], R24 ;  /* 0x0035881801007387 */ /* 0x0001e80000100a00 */
[----:B0-----:R-:W3:Y:S04]  /*6d6c0*/  LDL.64 R24, [R1+0x40] ;  /* 0x0000400001187983 */ /* 0x001ee80000100a00 */
[----:B------:R-:W2:Y:S04]  /*6d6d0*/  LDL.LU.64 R22, [R1+0x35e0] ;  /* 0x0035e00001167983 */ /* 0x000ea80000300a00 */
[----:B------:R-:W2:Y:S04]  /*6d6e0*/  LDL.LU.64 R20, [R1+0x35d8] ;  /* 0x0035d80001147983 */ /* 0x000ea80000300a00 */
[----:B------:R0:W-:Y:S04]  /*6d6f0*/  STL.64 [R1+0xa00], R12 ;  /* 0x000a000c01007387 */ /* 0x0001e80000100a00 */
[----:B------:R-:W-:Y:S04]  /*6d700*/  STL [R1+0xa08], R14 ;  /* 0x000a080e01007387 */ /* 0x000fe80000100800 */
[----:B0-----:R-:W2:Y:S01]  /*6d710*/  LDL.LU.64 R12, [R1+0x35d0] ;  /* 0x0035d000010c7983 */ /* 0x001ea20000300a00 */
[----:B----4-:R-:W-:-:S02]  /*6d720*/  IMAD.MOV.U32 R19, RZ, RZ, R29 ;  /* 0x000000ffff137224 */ /* 0x010fc400078e001d */
[----:B------:R-:W-:-:S05]  /*6d730*/  IMAD.MOV.U32 R29, RZ, RZ, R15 ;  /* 0x000000ffff1d7224 */ /* 0x000fca00078e000f */
[----:B------:R-:W-:Y:S01]  /*6d740*/  STL [R1+0x2d80], R29 ;  /* 0x002d801d01007387 */ /* 0x000fe20000100800 */
[----:B--2---:R-:W-:Y:S06]  /*6d750*/  HMMA.16816.F32 R20, R4, R12, R20 ;  /* 0x0000000c0414723c */ /* 0x004fec0000001814 */
[----:B------:R-:W-:Y:S02]  /*6d760*/  IMAD.MOV.U32 R11, RZ, RZ, R12 ;  /* 0x000000ffff0b7224 */ /* 0x000fe400078e000c */
[----:B------:R-:W-:-:S15]  /*6d770*/  IMAD.MOV.U32 R10, RZ, RZ, R13 ;  /* 0x000000ffff0a7224 */ /* 0x000fde00078e000d */
[----:B------:R-:W-:Y:S04]  /*6d780*/  STL.64 [R1+0x9f0], R20 ;  /* 0x0009f01401007387 */ /* 0x000fe80000100a00 */
[----:B------:R0:W-:Y:S04]  /*6d790*/  STL.64 [R1+0x9f8], R22 ;  /* 0x0009f81601007387 */ /* 0x0001e80000100a00 */
[----:B0-----:R-:W2:Y:S04]  /*6d7a0*/  LDL.LU.64 R22, [R1+0x35c8] ;  /* 0x0035c80001167983 */ /* 0x001ea80000300a00 */
[----:B------:R-:W2:Y:S04]  /*6d7b0*/  LDL.LU.64 R20, [R1+0x35c0] ;  /* 0x0035c00001147983 */ /* 0x000ea80000300a00 */
[----:B------:R-:W4:Y:S04]  /*6d7c0*/  LDL.LU.64 R14, [R1+0x35b8] ;  /* 0x0035b800010e7983 */ /* 0x000f280000300a00 */
[----:B------:R-:W2:Y:S04]  /*6d7d0*/  LDL.LU.64 R12, [R1+0x35b0] ;  /* 0x0035b000010c7983 */ /* 0x000ea80000300a00 */
[----:B------:R-:W-:Y:S04]  /*6d7e0*/  STL.64 [R1+0x3580], R10 ;  /* 0x0035800a01007387 */ /* 0x000fe80000100a00 */
        /* <DEDUP_REMOVED lines=9> */
[----:B------:R0:W-:Y:S01]  /*6d880*/  STL.64 [R1+0x970], R4 ;  /* 0x0009700401007387 */ /* 0x0001e20000100a00 */
[----:B------:R-:W-:-:S03]  /*6d890*/  IMAD.MOV.U32 R29, RZ, RZ, R6 ;  /* 0x000000ffff1d7224 */ /* 0x000fc600078e0006 */
[----:B------:R2:W-:Y:S04]  /*6d8a0*/  STL [R1+0x97c], R7 ;  /* 0x00097c0701007387 */ /* 0x0005e80000100800 */
[----:B------:R-:W-:Y:S01]  /*6d8b0*/  STL.64 [R1+0x3490], R12 ;  /* 0x0034900c01007387 */ /* 0x000fe20000100a00 */
[----:B0-----:R-:W-:Y:S02]  /*6d8c0*/  IMAD.MOV.U32 R4, RZ, RZ, R26 ;  /* 0x000000ffff047224 */ /* 0x001fe400078e001a */
[----:B------:R-:W-:Y:S01]  /*6d8d0*/  IMAD.MOV.U32 R5, RZ, RZ, R3 ;  /* 0x000000ffff057224 */ /* 0x000fe200078e0003 */
[----:B------:R-:W-:Y:S01]  /*6d8e0*/  STL [R1+0x2d84], R29 ;  /* 0x002d841d01007387 */ /* 0x000fe20000100800 */
[----:B------:R-:W0:Y:S05]  /*6d8f0*/  S2R R2, SR_TID.X ;  /* 0x0000000000027919 */ /* 0x000e2a0000002100 */
[----:B--2---:R-:W-:Y:S01]  /*6d900*/  HMMA.16816.F32 R4, R20, R4, R16 ;  /* 0x000000041404723c */ /* 0x004fe20000001810 */
[----:B------:R-:W2:Y:S04]  /*6d910*/  LDL.LU.64 R18, [R1+0x3598] ;  /* 0x0035980001127983 */ /* 0x000ea80000300a00 */
[----:B------:R-:W2:Y:S01]  /*6d920*/  LDL.LU.64 R16, [R1+0x3590] ;  /* 0x0035900001107983 */ /* 0x000ea20000300a00 */
[C---:B0-----:R-:W-:Y:S01]  /*6d930*/  LOP3.LUT R3, R2.reuse, 0x7, RZ, 0xc0, !PT ;  /* 0x0000000702037812 */ /* 0x041fe200078ec0ff */
[----:B------:R-:W-:-:S04]  /*6d940*/  IMAD.SHL.U32 R27, R2, 0x2, RZ ;  /* 0x00000002021b7824 */ /* 0x000fc800078e00ff */
[----:B------:R-:W-:Y:S02]  /*6d950*/  IMAD R3, R3, 0x110, RZ ;  /* 0x0000011003037824 */ /* 0x000fe400078e02ff */
[----:B------:R-:W-:-:S10]  /*6d960*/  IMAD.SHL.U32 R2, R2, 0x80, RZ ;  /* 0x0000008002027824 */ /* 0x000fd400078e00ff */
[----:B------:R-:W-:Y:S04]  /*6d970*/  STL.64 [R1+0x960], R4 ;  /* 0x0009600401007387 */ /* 0x000fe80000100a00 */
[----:B------:R0:W-:Y:S02]  /*6d980*/  STL.64 [R1+0x968], R6 ;  /* 0x0009680601007387 */ /* 0x0001e40000100a00 */
[----:B0-----:R-:W-:Y:S01]  /*6d990*/  LOP3.LUT R7, R3, 0x10, R27, 0x78, !PT ;  /* 0x0000001003077812 */ /* 0x001fe200078e781b */
[----:B---3--:R-:W-:-:S03]  /*6d9a0*/  IMAD.MOV.U32 R3, RZ, RZ, R24 ;  /* 0x000000ffff037224 */ /* 0x008fc600078e0018 */
[----:B------:R-:W-:Y:S01]  /*6d9b0*/  LOP3.LUT R7, R7, 0x800, R2, 0xf8, !PT ;  /* 0x0000080007077812 */ /* 0x000fe200078ef802 */
[----:B------:R-:W-:-:S03]  /*6d9c0*/  IMAD.MOV.U32 R2, RZ, RZ, R25 ;  /* 0x000000ffff027224 */ /* 0x000fc600078e0019 */
[----:B------:R-:W-:Y:S01]  /*6d9d0*/  LOP3.LUT R7, R7, 0x40, RZ, 0x3c, !PT ;  /* 0x0000004007077812 */ /* 0x000fe200078e3cff */
[----:B--2---:R-:W-:Y:S01]  /*6d9e0*/  HMMA.16816.F32 R16, R20, R24, R16 ;  /* 0x000000181410723c */ /* 0x004fe20000001810 */
[----:B------:R-:W4:-:S15]  /*6d9f0*/  LDL.LU.64 R24, [R1+0x3588] ;  /* 0x0035880001187983 */ /* 0x000f1e0000300a00 */
[----:B------:R-:W-:-:S07]  /*6da00*/  NOP ;  /* 0x0000000000007918 */ /* 0x000fce0000000000 */
[----:B------:R-:W-:Y:S04]  /*6da10*/  STL [R1+0x950], R16 ;  /* 0x0009501001007387 */ /* 0x000fe80000100800 */
[----:B------:R-:W-:Y:S01]  /*6da20*/  STL.64 [R1+0x958], R18 ;  /* 0x0009581201007387 */ /* 0x000fe20000100a00 */
[----:B------:R-:W-:-:S03]  /*6da30*/  MOV R29, R17 ;  /* 0x00000011001d7202 */ /* 0x000fc60000000f00 */
[----:B------:R-:W0:Y:S04]  /*6da40*/  LDSM.16.MT88.4 R16, [R7+UR4+0x14000] ;  /* 0x014000040710783b */ /* 0x000e280008004200 */
[----:B------:R-:W-:Y:S04]  /*6da50*/  STL [R1+0x2d88], R29 ;  /* 0x002d881d01007387 */ /* 0x000fe80000100800 */
[----:B------:R-:W-:Y:S04]  /*6da60*/  STL [R1+0x3458], R7 ;  /* 0x0034580701007387 */ /* 0x000fe80000100800 */
[----:B------:R-:W2:Y:S04]  /*6da70*/  LDL.64 R4, [R1+0x20] ;  /* 0x0000200001047983 */ /* 0x000ea80000100a00 */
[----:B0-----:R-:W-:Y:S04]  /*6da80*/  STL.64 [R1+0x3360], R18 ;  /* 0x0033601201007387 */ /* 0x001fe80000100a00 */
[----:B------:R0:W-:Y:S04]  /*6da90*/  STL.64 [R1+0x3358], R16 ;  /* 0x0033581001007387 */ /* 0x0001e80000100a00 */
[----:B0-----:R-:W3:Y:S04]  /*6daa0*/  LDL.LU R16, [R1+0x3c0] ;  /* 0x0003c00001107983 */ /* 0x001ee80000300800 */
[----:B------:R-:W3:Y:S04]  /*6dab0*/  LDL.LU R17, [R1+0x3c4] ;  /* 0x0003c40001117983 */ /* 0x000ee80000300800 */
[----:B------:R-:W3:Y:S04]  /*6dac0*/  LDL.LU R18, [R1+0x3c8] ;  /* 0x0003c80001127983 */ /* 0x000ee80000300800 */
[----:B------:R-:W3:Y:S01]  /*6dad0*/  LDL.LU R19, [R1+0x3cc] ;  /* 0x0003cc0001137983 */ /* 0x000ee20000300800 */
[----:B----4-:R-:W-:Y:S03]  /*6dae0*/  HMMA.16816.F32 R24, R20, R24, R8 ;  /* 0x000000181418723c */ /* 0x010fe60000001808 */
[----:B------:R-:W4:Y:S04]  /*6daf0*/  LDL.LU.64 R10, [R1+0x3580] ;  /* 0x00358000010a7983 */ /* 0x000f280000300a00 */
[----:B------:R-:W4:-:S15]  /*6db00*/  LDL.LU.64 R8, [R1+0x3578] ;  /* 0x0035780001087983 */ /* 0x000f1e0000300a00 */
[----:B------:R-:W-:-:S01]  /*6db10*/  NOP ;  /* 0x0000000000007918 */ /* 0x000fc20000000000 */
[----:B------:R0:W-:Y:S04]  /*6db20*/  STL.64 [R1+0x9e0], R24 ;  /* 0x0009e01801007387 */ /* 0x0001e80000100a00 */
[----:B------:R2:W-:Y:S04]  /*6db30*/  STL.64 [R1+0x9e8], R26 ;  /* 0x0009e81a01007387 */ /* 0x0005e80000100a00 */
[----:B0-----:R-:W4:Y:S01]  /*6db40*/  LDL.LU.64 R24, [R1+0x3570] ;  /* 0x0035700001187983 */ /* 0x001f220000300a00 */
[----:B--2---:R-:W-:Y:S02]  /*6db50*/  IMAD.MOV.U32 R27, RZ, RZ, R4 ;  /* 0x000000ffff1b7224 */ /* 0x004fe400078e0004 */
[----:B------:R-:W-:Y:S01]  /*6db60*/  IMAD.MOV.U32 R26, RZ, RZ, R5 ;  /* 0x000000ffff1a7224 */ /* 0x000fe200078e0005 */
[----:B---3--:R-:W-:-:S15]  /*6db70*/  HMMA.16816.F32 R16, R20, R4, R16 ;  /* 0x000000041410723c */ /* 0x008fde0000001810 */
[----:B------:R-:W-:-:S08]  /*6db80*/  NOP ;  /* 0x0000000000007918 */ /* 0x000fd00000000000 */
[----:B------:R0:W-:Y:S04]  /*6db90*/  STL.64 [R1+0x9d0], R16 ;  /* 0x0009d01001007387 */ /* 0x0001e80000100a00 */
[----:B------:R1:W-:Y:S04]  /*6dba0*/  STL.64 [R1+0x9d8], R18 ;  /* 0x0009d81201007387 */ /* 0x0003e80000100a00 */
[----:B------:R-:W-:Y:S04]  /*6dbb0*/  STL.64 [R1+0x3540], R26 ;  /* 0x0035401a01007387 */ /* 0x000fe80000100a00 */
[----:B----4-:R-:W-:Y:S04]  /*6dbc0*/  STL.64 [R1+0x3538], R24 ;  /* 0x0035381801007387 */ /* 0x010fe80000100a00 */
[----:B------:R-:W2:Y:S04]  /*6dbd0*/  LDL.LU R4, [R1+0x60] ;  /* 0x0000600001047983 */ /* 0x000ea80000300800 */
[----:B------:R-:W2:Y:S04]  /*6dbe0*/  LDL.LU R5, [R1+0x64] ;  /* 0x0000640001057983 */ /* 0x000ea80000300800 */
[----:B------:R-:W3:Y:S04]  /*6dbf0*/  LDL.LU R6, [R1+0x68] ;  /* 0x0000680001067983 */ /* 0x000ee80000300800 */
[----:B------:R-:W3:Y:S04]  /*6dc00*/  LDL.LU R7, [R1+0x6c] ;  /* 0x00006c0001077983 */ /* 0x000ee80000300800 */
[----:B0-----:R-:W4:Y:S04]  /*6dc10*/  LDL.LU R16, [R1+0x90] ;  /* 0x0000900001107983 */ /* 0x001f280000300800 */
[----:B------:R-:W4:Y:S04]  /*6dc20*/  LDL.LU R17, [R1+0x94] ;  /* 0x0000940001117983 */ /* 0x000f280000300800 */
[----:B-1----:R-:W2:Y:S04]  /*6dc30*/  LDL.LU R18, [R1+0x98] ;  /* 0x0000980001127983 */ /* 0x002ea80000300800 */
[----:B------:R-:W2:Y:S01]  /*6dc40*/  LDL.LU R19, [R1+0x9c] ;  /* 0x00009c0001137983 */ /* 0x000ea20000300800 */
[----:B------:R-:W-:-:S02]  /*6dc50*/  IMAD.MOV.U32 R12, RZ, RZ, R11 ;  /* 0x000000ffff0c7224 */ /* 0x000fc400078e000b */
[----:B------:R-:W-:Y:S01]  /*6dc60*/  IMAD.MOV.U32 R13, RZ, RZ, R10 ;  /* 0x000000ffff0d7224 */ /* 0x000fe200078e000a */
[----:B--2---:R-:W-:Y:S04]  /*6dc70*/  STL.64 [R1+0x34a0], R18 ;  /* 0x0034a01201007387 */ /* 0x004fe80000100a00 */
[----:B----4-:R-:W-:Y:S04]  /*6dc80*/  STL.64 [R1+0x3498], R16 ;  /* 0x0034981001007387 */ /* 0x010fe80000100a00 */
[----:B------:R0:W-:Y:S02]  /*6dc90*/  STL.64 [R1+0x34a8], R12 ;  /* 0x0034a80c01007387 */ /* 0x0001e40000100a00 */
[----:B0-----:R-:W-:-:S02]  /*6dca0*/  IMAD.MOV.U32 R12, RZ, RZ, R9 ;  /* 0x000000ffff0c7224 */ /* 0x001fc400078e0009 */
[----:B------:R-:W-:-:S05]  /*6dcb0*/  IMAD.MOV.U32 R13, RZ, RZ, R8 ;  /* 0x000000ffff0d7224 */ /* 0x000fca00078e0008 */
[----:B------:R0:W-:Y:S04]  /*6dcc0*/  STL.64 [R1+0x34c0], R12 ;  /* 0x0034c00c01007387 */ /* 0x0001e80000100a00 */
[----:B------:R-:W2:Y:S04]  /*6dcd0*/  LDL.LU R16, [R1+0x2a0] ;  /* 0x0002a00001107983 */ /* 0x000ea80000300800 */
[----:B------:R-:W2:Y:S04]  /*6dce0*/  LDL.LU R17, [R1+0x2a4] ;  /* 0x0002a40001117983 */ /* 0x000ea80000300800 */
[----:B------:R-:W4:Y:S04]  /*6dcf0*/  LDL.LU R18, [R1+0x2a8] ;  /* 0x0002a80001127983 */ /* 0x000f280000300800 */
[----:B------:R-:W4:Y:S04]  /*6dd00*/  LDL.LU R19, [R1+0x2ac] ;  /* 0x0002ac0001137983 */ /* 0x000f280000300800 */
[----:B0-----:R-:W3:Y:S04]  /*6dd10*/  LDL.64 R12, [R1+0x1e0] ;  /* 0x0001e000010c7983 */ /* 0x001ee80000100a00 */
[----:B---3--:R-:W-:Y:S04]  /*6dd20*/  STL.64 [R1+0x34d8], R12 ;  /* 0x0034d80c01007387 */ /* 0x008fe80000100a00 */
[----:B----4-:R-:W-:Y:S04]  /*6dd30*/  STL.64 [R1+0x34b8], R18 ;  /* 0x0034b81201007387 */ /* 0x010fe80000100a00 */
        /* <DEDUP_REMOVED lines=8> */
[----:B------:R-:W2:Y:S01]  /*6ddc0*/  LDL.LU R11, [R1+0x34c] ;  /* 0x00034c00010b7983 */ /* 0x000ea20000300800 */
[----:B------:R-:W-:-:S02]  /*6ddd0*/  IMAD.MOV.U32 R24, RZ, RZ, R28 ;  /* 0x000000ffff187224 */ /* 0x000fc400078e001c */
[----:B------:R-:W-:Y:S01]  /*6dde0*/  IMAD.MOV.U32 R25, RZ, RZ, R15 ;  /* 0x000000ffff197224 */ /* 0x000fe200078e000f */
[----:B--2---:R-:W-:Y:S04]  /*6ddf0*/  STL.64 [R1+0x3550], R10 ;  /* 0x0035500a01007387 */ /* 0x004fe80000100a00 */
[----:B----4-:R0:W-:Y:S04]  /*6de00*/  STL.64 [R1+0x3548], R8 ;  /* 0x0035480801007387 */ /* 0x0101e80000100a00 */
[----:B------:R-:W-:Y:S04]  /*6de10*/  STL.64 [R1+0x3558], R24 ;  /* 0x0035581801007387 */ /* 0x000fe80000100a00 */
        /* <DEDUP_REMOVED lines=10> */
[----:B------:R-:W4:Y:S04]  /*6dec0*/  LDL.64 R12, [R1+0x1f0] ;  /* 0x0001f000010c7983 */ /* 0x000f280000100a00 */
[----:B----4-:R0:W-:Y:S04]  /*6ded0*/  STL.64 [R1+0x34f0], R12 ;  /* 0x0034f00c01007387 */ /* 0x0101e80000100a00 */
[----:B0-----:R-:W4:Y:S04]  /*6dee0*/  LDL.64 R12, [R1+0x200] ;  /* 0x00020000010c7983 */ /* 0x001f280000100a00 */
[----:B----4-:R0:W-:Y:S04]  /*6def0*/  STL.64 [R1+0x3508], R12 ;  /* 0x0035080c01007387 */ /* 0x0101e80000100a00 */
[----:B0-----:R-:W4:Y:S04]  /*6df00*/  LDL.64 R12, [R1+0x210] ;  /* 0x00021000010c7983 */ /* 0x001f280000100a00 */
[----:B----4-:R0:W-:Y:S04]  /*6df10*/  STL.64 [R1+0x3520], R12 ;  /* 0x0035200c01007387 */ /* 0x0101e80000100a00 */
[----:B0-----:R-:W4:Y:S01]  /*6df20*/  LDL.64 R12, [R1+0x70] ;  /* 0x00007000010c7983 */ /* 0x001f220000100a00 */
[----:B------:R-:W-:-:S03]  /*6df30*/  IMAD.MOV.U32 R24, RZ, RZ, R14 ;  /* 0x000000ffff187224 */ /* 0x000fc600078e000e */
[----:B----4-:R0:W-:Y:S04]  /*6df40*/  STL.64 [R1+0x3528], R12 ;  /* 0x0035280c01007387 */ /* 0x0101e80000100a00 */
[----:B0-----:R-:W4:Y:S04]  /*6df50*/  LDL.LU R12, [R1+0x310] ;  /* 0x00031000010c7983 */ /* 0x001f280000300800 */
        /* <DEDUP_REMOVED lines=20> */
[----:B------:R-:W3:Y:S04]  /*6e0a0*/  LDL.LU R18, [R1+0x2e8] ;  /* 0x0002e80001127983 */ /* 0x000ee80000300800 */
[----:B------:R-:W3:Y:S01]  /*6e0b0*/  LDL.LU R19, [R1+0x2ec] ;  /* 0x0002ec0001137983 */ /* 0x000ee20000300800 */
[C---:B------:R-:W-:Y:S03]  /*6e0c0*/  HMMA.16816.F32 R24, R20.reuse, R24, R8 ;  /* 0x000000181418723c */ /* 0x040fe60000001808 */
        /* <DEDUP_REMOVED lines=8> */
[----:B0-----:R-:W3:Y:S04]  /*6e150*/  LDL.64 R4, [R1+0x50] ;  /* 0x0000500001047983 */ /* 0x001ee80000100a00 */
[----:B------:R-:W4:Y:S04]  /*6e160*/  LDL.LU.64 R10, [R1+0x3568] ;  /* 0x00356800010a7983 */ /* 0x000f280000300a00 */
[----:B------:R-:W4:Y:S04]  /*6e170*/  LDL.LU.64 R8, [R1+0x3560] ;  /* 0x0035600001087983 */ /* 0x000f280000300a00 */
[----:B------:R0:W-:Y:S04]  /*6e180*/  STL.64 [R1+0x9c0], R24 ;  /* 0x0009c01801007387 */ /* 0x0001e80000100a00 */
        /* <DEDUP_REMOVED lines=8> */
[----:B0-----:R-:W3:Y:S04]  /*6e210*/  LDL.LU.64 R26, [R1+0x3540] ;  /* 0x00354000011a7983 */ /* 0x001ee80000300a00 */
[----:B------:R-:W4:Y:S02]  /*6e220*/  LDL.LU.64 R24, [R1+0x3538] ;  /* 0x0035380001187983 */ /* 0x000f240000300a00 */
[----:B----4-:R-:W-:-:S15]  /*6e230*/  HMMA.16816.F32 R8, R20, R24, R8 ;  /* 0x000000181408723c */ /* 0x010fde0000001808 */
[----:B------:R-:W-:-:S08]  /*6e240*/  NOP ;  /* 0x0000000000007918 */ /* 0x000fd00000000000 */
[----:B------:R0:W-:Y:S04]  /*6e250*/  STL.64 [R1+0x9a0], R8 ;  /* 0x0009a00801007387 */ /* 0x0001e80000100a00 */
[----:B------:R-:W-:Y:S04]  /*6e260*/  STL.64 [R1+0x9a8], R10 ;  /* 0x0009a80a01007387 */ /* 0x000fe80000100a00 */
[----:B0-----:R-:W4:Y:S04]  /*6e270*/  LDL.LU.64 R8, [R1+0x3530] ;  /* 0x0035300001087983 */ /* 0x001f280000300a00 */
[----:B------:R-:W-:Y:S01]  /*6e280*/  STL.64 [R1+0x3450], R24 ;  /* 0x0034501801007387 */ /* 0x000fe20000100a00 */
[----:B----4-:R-:W-:-:S15]  /*6e290*/  HMMA.16816.F32 R12, R20, R8, R12 ;  /* 0x00000008140c723c */ /* 0x010fde000000180c */
[----:B------:R-:W-:-:S08]  /*6e2a0*/  NOP ;  /* 0x0000000000007918 */ /* 0x000fd00000000000 */
[----:B------:R0:W-:Y:S04]  /*6e2b0*/  STL.64 [R1+0x990], R12 ;  /* 0x0009900c01007387 */ /* 0x0001e80000100a00 */
[----:B------:R-:W-:Y:S04]  /*6e2c0*/  STL.64 [R1+0x998], R14 ;  /* 0x0009980e01007387 */ /* 0x000fe80000100a00 */
[----:B0-----:R-:W4:Y:S04]  /*6e2d0*/  LDL.LU.64 R12, [R1+0x3528] ;  /* 0x00352800010c7983 */ /* 0x001f280000300a00 */
        /* <DEDUP_REMOVED lines=19> */
[----:B------:R-:W2:Y:S04]  /*6e410*/  LDL.LU.64 R12, [R1+0x3508] ;  /* 0x00350800010c7983 */ /* 0x000ea80000300a00 */
[----:B------:R-:W-:Y:S04]  /*6e420*/  STL.64 [R1+0x3478], R10 ;  /* 0x0034780a01007387 */ /* 0x000fe80000100a00 */
[----:B------:R0:W-:Y:S04]  /*6e430*/  STL.64 [R1+0x3470], R8 ;  /* 0x0034700801007387 */ /* 0x0001e80000100a00 */
[----:B0-----:R-:W4:Y:S04]  /*6e440*/  LDL.LU R8, [R1+0x80] ;  /* 0x0000800001087983 */ /* 0x001f280000300800 */
[----:B------:R-:W4:Y:S04]  /*6e450*/  LDL.LU R9, [R1+0x84] ;  /* 0x0000840001097983 */ /* 0x000f280000300800 */
[----:B------:R-:W4:Y:S04]  /*6e460*/  LDL.LU R10, [R1+0x88] ;  /* 0x00008800010a7983 */ /* 0x000f280000300800 */
[----:B------:R-:W4:Y:S01]  /*6e470*/  LDL.LU R11, [R1+0x8c] ;  /* 0x00008c00010b7983 */ /* 0x000f220000300800 */
        /* <DEDUP_REMOVED lines=38> */
[----:B--2---:R-:W-:Y:S07]  /*6e6e0*/  HMMA.16816.F32 R20, R20, R12, R16 ;  /* 0x0000000c1414723c */ /* 0x004fee0000001810 */
[----:B------:R-:W-:-:S02]  /*6e6f0*/  IMAD.MOV.U32 R17, RZ, RZ, R12 ;  /* 0x000000ffff117224 */ /* 0x000fc400078e000c */
[----:B------:R-:W-:-:S14]  /*6e700*/  IMAD.MOV.U32 R16, RZ, RZ, R13 ;  /* 0x000000ffff107224 */ /* 0x000fdc00078e000d */
[----:B------:R0:W-:Y:S04]  /*6e710*/  STL.64 [R1+0x8e0], R20 ;  /* 0x0008e01401007387 */ /* 0x0001e80000100a00 */
[----:B------:R-:W-:Y:S04]  /*6e720*/  STL.64 [R1+0x8e8], R22 ;  /* 0x0008e81601007387 */ /* 0x000fe80000100a00 */
[----:B-1----:R-:W4:Y:S04]  /*6e730*/  LDL.LU.64 R14, [R1+0x3488] ;  /* 0x00348800010e7983 */ /* 0x002f280000300a00 */
[----:B------:R-:W4:Y:S01]  /*6e740*/  LDL.LU.64 R12, [R1+0x3480] ;  /* 0x00348000010c7983 */ /* 0x000f220000300a00 */
[----:B0-----:R-:W-:Y:S01]  /*6e750*/  MOV R20, R3 ;  /* 0x0000000300147202 */ /* 0x001fe20000000f00 */
[----:B------:R-:W-:-:S02]  /*6e760*/  IMAD.MOV.U32 R21, RZ, RZ, R2 ;  /* 0x000000ffff157224 */ /* 0x000fc400078e0002 */
[----:B---3--:R-:W-:Y:S02]  /*6e770*/  IMAD.MOV.U32 R3, RZ, RZ, R4 ;  /* 0x000000ffff037224 */ /* 0x008fe400078e0004 */
[----:B------:R-:W-:Y:S01]  /*6e780*/  IMAD.MOV.U32 R2, RZ, RZ, R5 ;  /* 0x000000ffff027224 */ /* 0x000fe200078e0005 */
[----:B----4-:R-:W-:-:S15]  /*6e790*/  HMMA.16816.F32 R8, R12, R4, R8 ;  /* 0x000000040c08723c */ /* 0x010fde0000001808 */
[----:B------:R-:W-:-:S08]  /*6e7a0*/  NOP ;  /* 0x0000000000007918 */ /* 0x000fd00000000000 */
[----:B------:R-:W-:Y:S04]  /*6e7b0*/  STL.64 [R1+0x8c0], R8 ;  /* 0x0008c00801007387 */ /* 0x000fe80000100a00 */
[----:B------:R0:W-:Y:S04]  /*6e7c0*/  STL.64 [R1+0x8c8], R10 ;  /* 0x0008c80a01007387 */ /* 0x0001e80000100a00 */
[----:B0-----:R-:W2:Y:S04]  /*6e7d0*/  LDL.LU.64 R10, [R1+0x3478] ;  /* 0x00347800010a7983 */ /* 0x001ea80000300a00 */
[----:B------:R-:W3:Y:S04]  /*6e7e0*/  LDL.LU.64 R8, [R1+0x3470] ;  /* 0x0034700001087983 */ /* 0x000ee80000300a00 */
[----:B------:R-:W4:Y:S04]  /*6e7f0*/  LDL.LU.64 R6, [R1+0x3468] ;  /* 0x0034680001067983 */ /* 0x000f280000300a00 */
[----:B------:R-:W4:Y:S02]  /*6e800*/  LDL.LU.64 R4, [R1+0x3460] ;  /* 0x0034600001047983 */ /* 0x000f240000300a00 */
[----:B----4-:R-:W-:Y:S02]  /*6e810*/  HMMA.16816.F32 R20, R12, R20, R4 ;  /* 0x000000140c14723c */ /* 0x010fe40000001804 */
[----:B------:R-:W4:-:S15]  /*6e820*/  LDL.LU R7, [R1+0x3458] ;  /* 0x0034580001077983 */ /* 0x000f1e0000300800 */
[----:B------:R-:W-:-:S06]  /*6e830*/  NOP ;  /* 0x0000000000007918 */ /* 0x000fcc0000000000 */
[----:B------:R0:W-:Y:S04]  /*6e840*/  STL.64 [R1+0x8b0], R20 ;  /* 0x0008b01401007387 */ /* 0x0001e80000100a00 */
[----:B------:R-:W-:Y:S01]  /*6e850*/  STL.64 [R1+0x8b8], R22 ;  /* 0x0008b81601007387 */ /* 0x000fe20000100a00 */
[----:B0-----:R-:W-:Y:S02]  /*6e860*/  IMAD.MOV.U32 R20, RZ, RZ, R17 ;  /* 0x000000ffff147224 */ /* 0x001fe400078e0011 */
[----:B------:R-:W-:-:S05]  /*6e870*/  IMAD.MOV.U32 R21, RZ, RZ, R16 ;  /* 0x000000ffff157224 */ /* 0x000fca00078e0010 */
[----:B------:R-:W-:Y:S04]  /*6e880*/  STL.64 [R1+0x3368], R20 ;  /* 0x0033681401007387 */ /* 0x000fe80000100a00 */
[----:B------:R-:W2:Y:S04]  /*6e890*/  LDL.LU R16, [R1+0x320] ;  /* 0x0003200001107983 */ /* 0x000ea80000300800 */
[----:B------:R-:W2:Y:S04]  /*6e8a0*/  LDL.LU R17, [R1+0x324] ;  /* 0x0003240001117983 */ /* 0x000ea80000300800 */
[----:B------:R-:W3:Y:S04]  /*6e8b0*/  LDL.LU R18, [R1+0x328] ;  /* 0x0003280001127983 */ /* 0x000ee80000300800 */
[----:B------:R-:W3:Y:S04]  /*6e8c0*/  LDL.LU R19, [R1+0x32c] ;  /* 0x00032c0001137983 */ /* 0x000ee80000300800 */
[----:B----4-:R-:W0:Y:S04]  /*6e8d0*/  LDSM.16.MT88.4 R4, [R7+UR4+0x14080] ;  /* 0x014080040704783b */ /* 0x010e280008004200 */
[----:B---3--:R-:W-:Y:S04]  /*6e8e0*/  STL.64 [R1+0x3378], R18 ;  /* 0x0033781201007387 */ /* 0x008fe80000100a00 */
[----:B--2---:R1:W-:Y:S04]  /*6e8f0*/  STL.64 [R1+0x3370], R16 ;  /* 0x0033701001007387 */ /* 0x0043e80000100a00 */
[----:B-1----:R-:W2:Y:S04]  /*6e900*/  LDL.64 R16, [R1+0x1d0] ;  /* 0x0001d00001107983 */ /* 0x002ea80000100a00 */
[----:B--2---:R1:W-:Y:S04]  /*6e910*/  STL.64 [R1+0x3380], R16 ;  /* 0x0033801001007387 */ /* 0x0043e80000100a00 */
[----:B-1----:R-:W2:Y:S04]  /*6e920*/  LDL.LU R16, [R1+0xb0] ;  /* 0x0000b00001107983 */ /* 0x002ea80000300800 */
[----:B------:R-:W2:Y:S04]  /*6e930*/  LDL.LU R17, [R1+0xb4] ;  /* 0x0000b40001117983 */ /* 0x000ea80000300800 */
[----:B------:R-:W3:Y:S04]  /*6e940*/  LDL.LU R18, [R1+0xb8] ;  /* 0x0000b80001127983 */ /* 0x000ee80000300800 */
[----:B------:R-:W3:Y:S04]  /*6e950*/  LDL.LU R19, [R1+0xbc] ;  /* 0x0000bc0001137983 */ /* 0x000ee80000300800 */
[----:B---3--:R-:W-:Y:S04]  /*6e960*/  STL.64 [R1+0x3390], R18 ;  /* 0x0033901201007387 */ /* 0x008fe80000100a00 */
[----:B--2---:R1:W-:Y:S02]  /*6e970*/  STL.64 [R1+0x3388], R16 ;  /* 0x0033881001007387 */ /* 0x0043e40000100a00 */
[----:B-1----:R-:W-:-:S02]  /*6e980*/  IMAD.MOV.U32 R16, RZ, RZ, R29 ;  /* 0x000000ffff107224 */ /* 0x002fc400078e001d */
[----:B------:R-:W-:-:S05]  /*6e990*/  IMAD.MOV.U32 R17, RZ, RZ, R28 ;  /* 0x000000ffff117224 */ /* 0x000fca00078e001c */
[----:B------:R1:W-:Y:S02]  /*6e9a0*/  STL.64 [R1+0x33a0], R16 ;  /* 0x0033a01001007387 */ /* 0x0003e40000100a00 */
[----:B-1----:R-:W-:Y:S02]  /*6e9b0*/  IMAD.MOV.U32 R16, RZ, RZ, R25 ;  /* 0x000000ffff107224 */ /* 0x002fe400078e0019 */
[----:B------:R-:W-:-:S05]  /*6e9c0*/  IMAD.MOV.U32 R17, RZ, RZ, R24 ;  /* 0x000000ffff117224 */ /* 0x000fca00078e0018 */
[----:B------:R-:W-:Y:S04]  /*6e9d0*/  STL.64 [R1+0x33b8], R16 ;  /* 0x0033b81001007387 */ /* 0x000fe80000100a00 */
[----:B------:R-:W2:Y:S04]  /*6e9e0*/  LDL.LU.64 R20, [R1+0x1c0] ;  /* 0x0001c00001147983 */ /* 0x000ea80000300a00 */
[----:B--2---:R1:W-:Y:S04]  /*6e9f0*/  STL.64 [R1+0x3398], R20 ;  /* 0x0033981401007387 */ /* 0x0043e80000100a00 */
[----:B-1----:R-:W2:Y:S04]  /*6ea00*/  LDL.LU R20, [R1+0xc0] ;  /* 0x0000c00001147983 */ /* 0x002ea80000300800 */
[----:B------:R-:W2:Y:S04]  /*6ea10*/  LDL.LU R21, [R1+0xc4] ;  /* 0x0000c40001157983 */ /* 0x000ea80000300800 */
[----:B------:R-:W3:Y:S04]  /*6ea20*/  LDL.LU R22, [R1+0xc8] ;  /* 0x0000c80001167983 */ /* 0x000ee80000300800 */
[----:B------:R-:W3:Y:S01]  /*6ea30*/  LDL.LU R23, [R1+0xcc] ;  /* 0x0000cc0001177983 */ /* 0x000ee20000300800 */
[----:B------:R-:W-:Y:S01]  /*6ea40*/  IMAD.MOV.U32 R16, RZ, RZ, R11 ;  /* 0x000000ffff107224 */ /* 0x000fe200078e000b */
[----:B------:R-:W-:-:S05]  /*6ea50*/  MOV R17, R10 ;  /* 0x0000000a00117202 */ /* 0x000fca0000000f00 */
[----:B------:R1:W-:Y:S02]  /*6ea60*/  STL.64 [R1+0x33d0], R16 ;  /* 0x0033d01001007387 */ /* 0x0003e40000100a00 */
[----:B-1----:R-:W-:Y:S02]  /*6ea70*/  IMAD.MOV.U32 R16, RZ, RZ, R9 ;  /* 0x000000ffff107224 */ /* 0x002fe400078e0009 */
[----:B------:R-:W-:-:S05]  /*6ea80*/  IMAD.MOV.U32 R17, RZ, RZ, R8 ;  /* 0x000000ffff117224 */ /* 0x000fca00078e0008 */
[----:B------:R-:W-:Y:S04]  /*6ea90*/  STL.64 [R1+0x33e8], R16 ;  /* 0x0033e81001007387 */ /* 0x000fe80000100a00 */
[----:B---3--:R-:W-:Y:S04]  /*6eaa0*/  STL.64 [R1+0x33b0], R22 ;  /* 0x0033b01601007387 */ /* 0x008fe80000100a00 */
[----:B--2---:R1:W-:Y:S04]  /*6eab0*/  STL.64 [R1+0x33a8], R20 ;  /* 0x0033a81401007387 */ /* 0x0043e80000100a00 */
[----:B-1----:R-:W2:Y:S04]  /*6eac0*/  LDL.LU R20, [R1+0xd0] ;  /* 0x0000d00001147983 */ /* 0x002ea80000300800 */
        /* <DEDUP_REMOVED lines=11> */
[----:B----4-:R-:W-:Y:S04]  /*6eb80*/  STL.64 [R1+0x3420], R10 ;  /* 0x0034200a01007387 */ /* 0x010fe80000100a00 */
[----:B---3--:R1:W-:Y:S04]  /*6eb90*/  STL.64 [R1+0x3418], R8 ;  /* 0x0034180801007387 */ /* 0x0083e80000100a00 */
[----:B-1----:R-:W3:Y:S04]  /*6eba0*/  LDL.64 R8, [R1+0x10] ;  /* 0x0000100001087983 */ /* 0x002ee80000100a00 */
[----:B---3--:R1:W-:Y:S02]  /*6ebb0*/  STL.64 [R1+0x3430], R8 ;  /* 0x0034300801007387 */ /* 0x0083e40000100a00 */
[----:B-1----:R-:W-:-:S02]  /*6ebc0*/  IMAD.MOV.U32 R8, RZ, RZ, R27 ;  /* 0x000000ffff087224 */ /* 0x002fc400078e001b */
[----:B------:R-:W-:-:S05]  /*6ebd0*/  IMAD.MOV.U32 R9, RZ, RZ, R26 ;  /* 0x000000ffff097224 */ /* 0x000fca00078e001a */
[----:B------:R-:W-:Y:S04]  /*6ebe0*/  STL.64 [R1+0x3448], R8 ;  /* 0x0034480801007387 */ /* 0x000fe80000100a00 */
[----:B--2---:R-:W-:Y:S04]  /*6ebf0*/  STL.64 [R1+0x33f8], R18 ;  /* 0x0033f81201007387 */ /* 0x004fe80000100a00 */
[----:B------:R1:W-:Y:S04]  /*6ec00*/  STL.64 [R1+0x33f0], R16 ;  /* 0x0033f01001007387 */ /* 0x0003e80000100a00 */
[----:B-1----:R-:W2:Y:S04]  /*6ec10*/  LDL.LU R16, [R1+0x250] ;  /* 0x0002500001107983 */ /* 0x002ea80000300800 */
        /* <DEDUP_REMOVED lines=10> */
[----:B-1----:R-:W2:Y:S04]  /*6ecc0*/  LDL.64 R16, [R1] ;  /* 0x0000000001107983 */ /* 0x002ea80000100a00 */
[----:B--2---:R1:W-:Y:S04]  /*6ecd0*/  STL.64 [R1+0x3428], R16 ;  /* 0x0034281001007387 */ /* 0x0043e80000100a00 */
[----:B-1----:R-:W2:Y:S04]  /*6ece0*/  LDL.LU R16, [R1+0x270] ;  /* 0x0002700001107983 */ /* 0x002ea80000300800 */
[----:B------:R-:W2:Y:S04]  /*6ecf0*/  LDL.LU R17, [R1+0x274] ;  /* 0x0002740001117983 */ /* 0x000ea80000300800 */
[----:B------:R-:W3:Y:S04]  /*6ed00*/  LDL.LU R18, [R1+0x278] ;  /* 0x0002780001127983 */ /* 0x000ee80000300800 */
[----:B------:R-:W3:Y:S04]  /*6ed10*/  LDL.LU R19, [R1+0x27c] ;  /* 0x00027c0001137983 */ /* 0x000ee80000300800 */
        /* <DEDUP_REMOVED lines=8> */
[----:B-1----:R-:W3:Y:S04]  /*6eda0*/  LDL.LU R20, [R1+0x220] ;  /* 0x0002200001147983 */ /* 0x002ee80000300800 */
[----:B------:R-:W3:Y:S04]  /*6edb0*/  LDL.LU R21, [R1+0x224] ;  /* 0x0002240001157983 */ /* 0x000ee80000300800 */
[----:B------:R-:W2:Y:S04]  /*6edc0*/  LDL.LU R22, [R1+0x228] ;  /* 0x0002280001167983 */ /* 0x000ea80000300800 */
[----:B------:R-:W2:Y:S01]  /*6edd0*/  LDL.LU R23, [R1+0x22c] ;  /* 0x00022c0001177983 */ /* 0x000ea20000300800 */
[----:B----4-:R-:W-:Y:S03]  /*6ede0*/  HMMA.16816.F32 R24, R12, R8, R24 ;  /* 0x000000080c18723c */ /* 0x010fe60000001818 */
[----:B--2---:R-:W-:Y:S04]  /*6edf0*/  STL.64 [R1+0x33e0], R22 ;  /* 0x0033e01601007387 */ /* 0x004fe80000100a00 */
[----:B---3--:R1:W-:Y:S04]  /*6ee00*/  STL.64 [R1+0x33d8], R20 ;  /* 0x0033d81401007387 */ /* 0x0083e80000100a00 */
[----:B-1----:R-:W2:Y:S04]  /*6ee10*/  LDL.LU R20, [R1+0x230] ;  /* 0x0002300001147983 */ /* 0x002ea80000300800 */
[----:B------:R-:W2:Y:S04]  /*6ee20*/  LDL.LU R21, [R1+0x234] ;  /* 0x0002340001157983 */ /* 0x000ea80000300800 */
[----:B------:R-:W2:Y:S04]  /*6ee30*/  LDL.LU R22, [R1+0x238] ;  /* 0x0002380001167983 */ /* 0x000ea80000300800 */
[----:B------:R-:W2:Y:S04]  /*6ee40*/  LDL.LU R23, [R1+0x23c] ;  /* 0x00023c0001177983 */ /* 0x000ea80000300800 */
[----:B0-----:R-:W-:Y:S04]  /*6ee50*/  STL.64 [R1+0x3298], R6 ;  /* 0x0032980601007387 */ /* 0x001fe80000100a00 */
[----:B------:R0:W-:Y:S04]  /*6ee60*/  STL.64 [R1+0x3290], R4 ;  /* 0x0032900401007387 */ /* 0x0001e80000100a00 */
[----:B0-----:R-:W3:Y:S04]  /*6ee70*/  LDL.LU R4, [R1+0xa0] ;  /* 0x0000a00001047983 */ /* 0x001ee80000300800 */
[----:B------:R-:W3:Y:S04]  /*6ee80*/  LDL.LU R5, [R1+0xa4] ;  /* 0x0000a40001057983 */ /* 0x000ee80000300800 */
[----:B------:R-:W3:Y:S04]  /*6ee90*/  LDL.LU R6, [R1+0xa8] ;  /* 0x0000a80001067983 */ /* 0x000ee80000300800 */
[----:B------:R-:W3:Y:S04]  /*6eea0*/  LDL.LU R7, [R1+0xac] ;  /* 0x0000ac0001077983 */ /* 0x000ee80000300800 */
[----:B------:R0:W-:Y:S04]  /*6eeb0*/  STL.64 [R1+0x890], R24 ;  /* 0x0008901801007387 */ /* 0x0001e80000100a00 */
[----:B------:R1:W-:Y:S04]  /*6eec0*/  STL.64 [R1+0x898], R26 ;  /* 0x0008981a01007387 */ /* 0x0003e80000100a00 */
[----:B0-----:R-:W4:Y:S01]  /*6eed0*/  LDL.LU.64 R24, [R1+0x3450] ;  /* 0x0034500001187983 */ /* 0x001f220000300a00 */
[----:B-1----:R-:W-:-:S02]  /*6eee0*/  IMAD.MOV.U32 R27, RZ, RZ, R8 ;  /* 0x000000ffff1b7224 */ /* 0x002fc400078e0008 */
[----:B------:R-:W-:Y:S02]  /*6eef0*/  IMAD.MOV.U32 R26, RZ, RZ, R9 ;  /* 0x000000ffff1a7224 */ /* 0x000fe400078e0009 */
[----:B------:R-:W2:Y:S02]  /*6ef00*/  LDL.LU.64 R8, [R1+0x3448] ;  /* 0x0034480001087983 */ /* 0x000ea40000300a00 */
        /* <DEDUP_REMOVED lines=15> */
[----:B--2---:R-:W-:-:S15]  /*6f000*/  HMMA.16816.F32 R8, R12, R16, R8 ;  /* 0x000000100c08723c */ /* 0x004fde0000001808 */
[----:B------:R-:W-:-:S08]  /*6f010*/  NOP ;  /* 0x0000000000007918 */ /* 0x000fd00000000000 */
[----:B------:R0:W-:Y:S04]  /*6f020*/  STL.64 [R1+0x840], R8 ;  /* 0x0008400801007387 */ /* 0x0001e80000100a00 */
[----:B------:R1:W-:Y:S04]  /*6f030*/  STL.64 [R1+0x848], R10 ;  /* 0x0008480a01007387 */ /* 0x0003e80000100a00 */
[----:B0-----:R-:W2:Y:S01]  /*6f040*/  LDL.LU.64 R8, [R1+0x3410] ;  /* 0x0034100001087983 */ /* 0x001ea20000300a00 */
[----:B-1----:R-:W-:Y:S02]  /*6f050*/  IMAD.MOV.U32 R11, RZ, RZ, R16 ;  /* 0x000000ffff0b7224 */ /* 0x002fe400078e0010 */
[----:B------:R-:W-:Y:S01]  /*6f060*/  IMAD.MOV.U32 R10, RZ, RZ, R17 ;  /* 0x000000ffff0a7224 */ /* 0x000fe200078e0011 */
[----:B------:R-:W4:Y:S04]  /*6f070*/  LDL.LU.64 R18, [R1+0x3408] ;  /* 0x0034080001127983 */ /* 0x000f280000300a00 */
[----:B------:R-:W4:Y:S02]  /*6f080*/  LDL.LU.64 R16, [R1+0x3400] ;  /* 0x0034000001107983 */ /* 0x000f240000300a00 */
[----:B----4-:R-:W-:-:S15]  /*6f090*/  HMMA.16816.F32 R16, R12, R24, R16 ;  /* 0x000000180c10723c */ /* 0x010fde0000001810 */
[----:B------:R-:W-:-:S08]  /*6f0a0*/  NOP ;  /* 0x0000000000007918 */ /* 0x000fd00000000000 */
[----:B------:R-:W-:Y:S04]  /*6f0b0*/  STL.64 [R1+0x520], R16 ;  /* 0x0005201001007387 */ /* 0x000fe80000100a00 */
[----:B------:R0:W-:Y:S04]  /*6f0c0*/  STL.64 [R1+0x528], R18 ;  /* 0x0005281201007387 */ /* 0x0001e80000100a00 */
[----:B0-----:R-:W2:Y:S04]  /*6f0d0*/  LDL.LU.64 R18, [R1+0x33f8] ;  /* 0x0033f80001127983 */ /* 0x001ea80000300a00 */
[----:B------:R-:W2:Y:S04]  /*6f0e0*/  LDL.LU.64 R16, [R1+0x33f0] ;  /* 0x0033f00001107983 */ /* 0x000ea80000300a00 */
[----:B------:R-:W-:Y:S01]  /*6f0f0*/  STL.64 [R1+0x3310], R24 ;  /* 0x0033101801007387 */ /* 0x000fe20000100a00 */
[----:B--2---:R-:W-:-:S15]  /*6f100*/  HMMA.16816.F32 R16, R12, R8, R16 ;  /* 0x000000080c10723c */ /* 0x004fde0000001810 */
[----:B------:R-:W-:-:S08]  /*6f110*/  NOP ;  /* 0x0000000000007918 */ /* 0x000fd00000000000 */
[----:B------:R0:W-:Y:S04]  /*6f120*/  STL.64 [R1+0x510], R16 ;  /* 0x0005101001007387 */ /* 0x0001e80000100a00 */
[----:B------:R-:W-:Y:S04]  /*6f130*/  STL.64 [R1+0x518], R18 ;  /* 0x0005181201007387 */ /* 0x000fe80000100a00 */
[----:B0-----:R-:W2:Y:S04]  /*6f140*/  LDL.LU.64 R16, [R1+0x33e8] ;  /* 0x0033e80001107983 */ /* 0x001ea80000300a00 */
[----:B------:R0:W-:Y:S04]  /*6f150*/  STL.64 [R1+0x3308], R8 ;  /* 0x0033080801007387 */ /* 0x0001e80000100a00 */
[----:B------:R-:W-:Y:S04]  /*6f160*/  STL.64 [R1+0x3350], R10 ;  /* 0x0033500a01007387 */ /* 0x000fe80000100a00 */
[----:B0-----:R-:W4:Y:S01]  /*6f170*/  LDL R8, [R1+0x1e0] ;  /* 0x0001e00001087983 */ /* 0x001f220000100800 */
        /* <DEDUP_REMOVED lines=13> */
[----:B0-----:R-:W2:Y:S04]  /*6f250*/  LDL.LU.64 R16, [R1+0x33b8] ;  /* 0x0033b80001107983 */ /* 0x001ea80000300a00 */
[----:B------:R-:W3:Y:S01]  /*6f260*/  LDL.64 R24, [R1+0x40] ;  /* 0x0000400001187983 */ /* 0x000ee20000100a00 */
        /* <DEDUP_REMOVED lines=8> */
[----:B------:R-:W2:-:S15]  /*6f2f0*/  LDL.LU.64 R20, [R1+0x3398] ;  /* 0x0033980001147983 */ /* 0x000e9e0000300a00 */
[----:B------:R-:W-:-:S06]  /*6f300*/  NOP ;  /* 0x0000000000007918 */ /* 0x000fcc0000000000 */
[----:B------:R-:W-:Y:S04]  /*6f310*/  STL.64 [R1+0x490], R16 ;  /* 0x0004901001007387 */ /* 0x000fe80000100a00 */
[----:B------:R0:W-:Y:S04]  /*6f320*/  STL.64 [R1+0x498], R18 ;  /* 0x0004981201007387 */ /* 0x0001e80000100a00 */
[----:B0-----:R-:W4:Y:S04]  /*6f330*/  LDL.LU.64 R18, [R1+0x3390] ;  /* 0x0033900001127983 */ /* 0x001f280000300a00 */
[----:B------:R-:W4:Y:S01]  /*6f340*/  LDL.LU.64 R16, [R1+0x3388] ;  /* 0x0033880001107983 */ /* 0x000f220000300a00 */
[----:B------:R-:W-:-:S07]  /*6f350*/  MOV R9, R0 ;  /* 0x0000000000097202 */ /* 0x000fce0000000f00 */
        /* <DEDUP_REMOVED lines=13> */
[----:B------:R-:W3:Y:S01]  /*6f430*/  LDL.LU.64 R18, [R1+0x3378] ;  /* 0x0033780001127983 */ /* 0x000ee20000300a00 */
[----:B0-----:R-:W-:Y:S02]  /*6f440*/  IMAD.MOV.U32 R7, RZ, RZ, R16 ;  /* 0x000000ffff077224 */ /* 0x001fe400078e0010 */
[----:B------:R-:W-:-:S02]  /*6f450*/  IMAD.MOV.U32 R6, RZ, RZ, R17 ;  /* 0x000000ffff067224 */ /* 0x000fc400078e0011 */
[----:B------:R-:W3:Y:S04]  /*6f460*/  LDL.LU.64 R16, [R1+0x3370] ;  /* 0x0033700001107983 */ /* 0x000ee80000300a00 */
[----:B------:R0:W-:Y:S04]  /*6f470*/  STL.64 [R1+0x3330], R6 ;  /* 0x0033300601007387 */ /* 0x0001e80000100a00 */
[----:B------:R-:W4:Y:S04]  /*6f480*/  LDL.LU R4, [R1+0x330] ;  /* 0x0003300001047983 */ /* 0x000f280000300800 */
[----:B------:R-:W4:Y:S04]  /*6f490*/  LDL.LU R5, [R1+0x334] ;  /* 0x0003340001057983 */ /* 0x000f280000300800 */
[----:B0-----:R-:W4:Y:S04]  /*6f4a0*/  LDL.LU R6, [R1+0x338] ;  /* 0x0003380001067983 */ /* 0x001f280000300800 */
[----:B------:R-:W4:Y:S01]  /*6f4b0*/  LDL.LU R7, [R1+0x33c] ;  /* 0x00033c0001077983 */ /* 0x000f220000300800 */
[----:B--2---:R-:W-:Y:S01]  /*6f4c0*/  IMAD.MOV.U32 R0, RZ, RZ, R21 ;  /* 0x000000ffff007224 */ /* 0x004fe200078e0015 */
[----:B----4-:R-:W-:-:S15]  /*6f4d0*/  HMMA.16816.F32 R4, R12, R20, R4 ;  /* 0x000000140c04723c */ /* 0x010fde0000001804 */
[----:B------:R-:W-:-:S08]  /*6f4e0*/  NOP ;  /* 0x0000000000007918 */ /* 0x000fd00000000000 */
[----:B------:R0:W-:Y:S04]  /*6f4f0*/  STL.64 [R1+0x240], R4 ;  /* 0x0002400401007387 */ /* 0x0001e80000100a00 */
[----:B------:R-:W-:Y:S01]  /*6f500*/  STL.64 [R1+0x248], R6 ;  /* 0x0002480601007387 */ /* 0x000fe20000100a00 */
[----:B0-----:R-:W-:-:S03]  /*6f510*/  IMAD.MOV.U32 R4, RZ, RZ, R20 ;  /* 0x000000ffff047224 */ /* 0x001fc600078e0014 */
[----:B------:R-:W3:Y:S01]  /*6f520*/  LDL.LU.64 R20, [R1+0x3368] ;  /* 0x0033680001147983 */ /* 0x000ee20000300a00 */
[----:B------:R-:W0:Y:S01]  /*6f530*/  S2R R5, SR_TID.X ;  /* 0x0000000000057919 */ /* 0x000e220000002100 */
[----:B---3--:R-:W-:Y:S02]  /*6f540*/  HMMA.16816.F32 R20, R12, R20, R16 ;  /* 0x000000140c14723c */ /* 0x008fe40000001810 */
[----:B------:R-:W2:Y:S04]  /*6f550*/  LDL.LU.64 R18, [R1+0x3360] ;  /* 0x0033600001127983 */ /* 0x000ea80000300a00 */
[----:B------:R-:W2:Y:S04]  /*6f560*/  LDL.LU.64 R16, [R1+0x3358] ;  /* 0x0033580001107983 */ /* 0x000ea80000300a00 */
[----:B------:R-:W2:Y:S04]  /*6f570*/  LDL.LU R12, [R1+0x360] ;  /* 0x00036000010c7983 */ /* 0x000ea80000300800 */
[----:B------:R-:W2:Y:S04]  /*6f580*/  LDL.LU R13, [R1+0x364] ;  /* 0x00036400010d7983 */ /* 0x000ea80000300800 */
[----:B------:R-:W2:Y:S04]  /*6f590*/  LDL.LU R14, [R1+0x368] ;  /* 0x00036800010e7983 */ /* 0x000ea80000300800 */
[----:B------:R-:W2:Y:S04]  /*6f5a0*/  LDL.LU R15, [R1+0x36c] ;  /* 0x00036c00010f7983 */ /* 0x000ea80000300800 */
[----:B------:R1:W-:Y:S04]  /*6f5b0*/  STL.64 [R1+0x2a10], R22 ;  /* 0x002a101601007387 */ /* 0x0003e80000100a00 */
[----:B------:R3:W-:Y:S04]  /*6f5c0*/  STL.64 [R1+0x2a08], R20 ;  /* 0x002a081401007387 */ /* 0x0007e80000100a00 */
[----:B-1----:R-:W4:Y:S01]  /*6f5d0*/  LDL R22, [R1+0x1c8] ;  /* 0x0001c80001167983 */ /* 0x002f220000100800 */
[----:B---3--:R-:W-:Y:S01]  /*6f5e0*/  IMAD.MOV.U32 R21, RZ, RZ, R0 ;  /* 0x000000ffff157224 */ /* 0x008fe200078e0000 */
[----:B0-----:R-:W-:Y:S01]  /*6f5f0*/  LOP3.LUT R0, R5, 0x7, RZ, 0xc0, !PT ;  /* 0x0000000705007812 */ /* 0x001fe200078ec0ff */
[----:B------:R-:W-:-:S02]  /*6f600*/  IMAD.MOV.U32 R20, RZ, RZ, R4 ;  /* 0x000000ffff147224 */ /* 0x000fc400078e0004 */
[C---:B------:R-:W-:Y:S02]  /*6f610*/  IMAD.SHL.U32 R4, R5.reuse, 0x2, RZ ;  /* 0x0000000205047824 */ /* 0x040fe400078e00ff */
[----:B------:R-:W-:Y:S02]  /*6f620*/  IMAD R0, R0, 0x110, RZ ;  /* 0x0000011000007824 */ /* 0x000fe400078e02ff */
[----:B------:R-:W-:-:S03]  /*6f630*/  IMAD.SHL.U32 R5, R5, 0x80, RZ ;  /* 0x0000008005057824 */ /* 0x000fc600078e00ff */
[----:B------:R-:W-:-:S04]  /*6f640*/  LOP3.LUT R0, R0, 0x10, R4, 0x78, !PT ;  /* 0x0000001000007812 */ /* 0x000fc800078e7804 */
[----:B------:R-:W-:Y:S01]  /*6f650*/  LOP3.LUT R0, R0, 0x800, R5, 0xf8, !PT ;  /* 0x0000080000007812 */ /* 0x000fe200078ef805 */
[----:B----4-:R-:W-:Y:S04]  /*6f660*/  STL [R1+0x3068], R22 ;  /* 0x0030681601007387 */ /* 0x010fe80000100800 */
[----:B------:R-:W3:Y:S04]  /*6f670*/  LDL R23, [R1+0x1cc] ;  /* 0x0001cc0001177983 */ /* 0x000ee80000100800 */
[----:B------:R-:W4:Y:S04]  /*6f680*/  LDL.LU R4, [R1+0x3a0] ;  /* 0x0003a00001047983 */ /* 0x000f280000300800 */
[----:B------:R-:W4:Y:S04]  /*6f690*/  LDL.LU R5, [R1+0x3a4] ;  /* 0x0003a40001057983 */ /* 0x000f280000300800 */
[----:B------:R-:W3:Y:S04]  /*6f6a0*/  LDL.LU R6, [R1+0x3a8] ;  /* 0x0003a80001067983 */ /* 0x000ee80000300800 */
[----:B------:R-:W3:Y:S01]  /*6f6b0*/  LDL.LU R7, [R1+0x3ac] ;  /* 0x0003ac0001077983 */ /* 0x000ee20000300800 */
[----:B--2---:R-:W-:Y:S03]  /*6f6c0*/  HMMA.16816.F32 R12, R16, R24, R12 ;  /* 0x00000018100c723c */ /* 0x004fe6000000180c */
[----:B---3--:R-:W-:Y:S04]  /*6f6d0*/  STL.64 [R1+0x3340], R6 ;  /* 0x0033400601007387 */ /* 0x008fe80000100a00 */
[----:B----4-:R-:W-:Y:S04]  /*6f6e0*/  STL.64 [R1+0x3338], R4 ;  /* 0x0033380401007387 */ /* 0x010fe80000100a00 */
[----:B------:R-:W-:Y:S04]  /*6f6f0*/  STL [R1+0x306c], R23 ;  /* 0x00306c1701007387 */ /* 0x000fe80000100800 */
[----:B------:R0:W-:Y:S02]  /*6f700*/  STL.64 [R1+0x32a0], R20 ;  /* 0x0032a01401007387 */ /* 0x0001e40000100a00 */
[----:B0-----:R-:W-:Y:S01]  /*6f710*/  MOV R20, R3 ;  /* 0x0000000300147202 */ /* 0x001fe20000000f00 */
[----:B------:R-:W-:-:S07]  /*6f720*/  IMAD.MOV.U32 R21, RZ, RZ, R2 ;  /* 0x000000ffff157224 */ /* 0x000fce00078e0002 */
[----:B------:R-:W-:Y:S01]  /*6f730*/  HMMA.16816.F32 R20, R16, R20, R8 ;  /* 0x000000141014723c */ /* 0x000fe20000001808 */
[----:B------:R-:W2:Y:S01]  /*6f740*/  LDL.LU.64 R10, [R1+0x3350] ;  /* 0x00335000010a7983 */ /* 0x000ea20000300a00 */
[----:B------:R-:W-:Y:S02]  /*6f750*/  IMAD.MOV.U32 R3, RZ, RZ, R24 ;  /* 0x000000ffff037224 */ /* 0x000fe400078e0018 */
[----:B------:R-:W-:-:S15]  /*6f760*/  IMAD.MOV.U32 R2, RZ, RZ, R25 ;  /* 0x000000ffff027224 */ /* 0x000fde00078e0019 */
[----:B------:R-:W-:-:S04]  /*6f770*/  NOP ;  /* 0x0000000000007918 */ /* 0x000fc80000000000 */
[----:B------:R-:W-:Y:S04]  /*6f780*/  STL.64 [R1+0xd0], R20 ;  /* 0x0000d01401007387 */ /* 0x000fe80000100a00 */
[----:B------:R-:W-:Y:S04]  /*6f790*/  STL.64 [R1+0xd8], R22 ;  /* 0x0000d81601007387 */ /* 0x000fe80000100a00 */
[----:B------:R-:W-:Y:S04]  /*6f7a0*/  STL.64 [R1+0xc0], R12 ;  /* 0x0000c00c01007387 */ /* 0x000fe80000100a00 */
[----:B------:R-:W-:Y:S01]  /*6f7b0*/  STL.64 [R1+0xc8], R14 ;  /* 0x0000c80e01007387 */ /* 0x000fe20000100a00 */
[----:B--2---:R-:W-:-:S02]  /*6f7c0*/  IMAD.MOV.U32 R24, RZ, RZ, R11 ;  /* 0x000000ffff187224 */ /* 0x004fc400078e000b */
[----:B------:R-:W-:-:S05]  /*6f7d0*/  IMAD.MOV.U32 R25, RZ, RZ, R10 ;  /* 0x000000ffff197224 */ /* 0x000fca00078e000a */
[----:B------:R0:W-:Y:S04]  /*6f7e0*/  STL.64 [R1+0x3328], R24 ;  /* 0x0033281801007387 */ /* 0x0001e80000100a00 */
[----:B0-----:R-:W2:Y:S01]  /*6f7f0*/  LDL.64 R24, [R1+0x20] ;  /* 0x0000200001187983 */ /* 0x001ea20000100a00 */
[----:B------:R-:W-:Y:S02]  /*6f800*/  IMAD.MOV.U32 R5, RZ, RZ, R26 ;  /* 0x000000ffff057224 */ /* 0x000fe400078e001a */
[----:B------:R-:W-:Y:S01]  /*6f810*/  IMAD.MOV.U32 R4, RZ, RZ, R27 ;  /* 0x000000ffff047224 */ /* 0x000fe200078e001b */
[----:B------:R-:W-:-:S05]  /*6f820*/  LOP3.LUT R0, R0, 0x60, RZ, 0x3c, !PT ;  /* 0x0000006000007812 */ /* 0x000fca00078e3cff */
[----:B------:R-:W0:Y:S04]  /*6f830*/  LDSM.16.MT88.4 R12, [R0+UR4+0x14000] ;  /* 0x01400004000c783b */ /* 0x000e280008004200 */
[----:B--2---:R1:W-:Y:S04]  /*6f840*/  STL.64 [R1+0x3348], R24 ;  /* 0x0033481801007387 */ /* 0x0043e80000100a00 */
[----:B-1----:R-:W2:Y:S04]  /*6f850*/  LDL.LU R24, [R1+0x370] ;  /* 0x0003700001187983 */ /* 0x002ea80000300800 */
[----:B------:R-:W2:Y:S04]  /*6f860*/  LDL.LU R25, [R1+0x374] ;  /* 0x0003740001197983 */ /* 0x000ea80000300800 */
        /* <DEDUP_REMOVED lines=8> */
[----:B-1----:R-:W3:Y:S04]  /*6f8f0*/  LDL.LU R8, [R1+0x3f0] ;  /* 0x0003f00001087983 */ /* 0x002ee80000300800 */
[----:B------:R-:W3:Y:S04]  /*6f900*/  LDL.LU R9, [R1+0x3f4] ;  /* 0x0003f40001097983 */ /* 0x000ee80000300800 */
[----:B------:R-:W3:Y:S04]  /*6f910*/  LDL.LU R10, [R1+0x3f8] ;  /* 0x0003f800010a7983 */ /* 0x000ee80000300800 */
[----:B------:R-:W3:Y:S04]  /*6f920*/  LDL.LU R11, [R1+0x3fc] ;  /* 0x0003fc00010b7983 */ /* 0x000ee80000300800 */
[----:B------:R-:W4:Y:S04]  /*6f930*/  LDL.LU R20, [R1+0x420] ;  /* 0x0004200001147983 */ /* 0x000f280000300800 */
[----:B------:R-:W4:Y:S04]  /*6f940*/  LDL.LU R21, [R1+0x424] ;  /* 0x0004240001157983 */ /* 0x000f280000300800 */
[----:B------:R-:W4:Y:S04]  /*6f950*/  LDL.LU R22, [R1+0x428] ;  /* 0x0004280001167983 */ /* 0x000f280000300800 */
[----:B------:R-:W4:Y:S04]  /*6f960*/  LDL.LU R23, [R1+0x42c] ;  /* 0x00042c0001177983 */ /* 0x000f280000300800 */
[----:B0-----:R-:W-:Y:S04]  /*6f970*/  STL.64 [R1+0x3140], R14 ;  /* 0x0031400e01007387 */ /* 0x001fe80000100a00 */
[----:B------:R0:W-:Y:S04]  /*6f980*/  STL.64 [R1+0x3138], R12 ;  /* 0x0031380c01007387 */ /* 0x0001e80000100a00 */
[----:B0-----:R-:W3:Y:S01]  /*6f990*/  LDL.LU.64 R12, [R1+0x1b0] ;  /* 0x0001b000010c7983 */ /* 0x001ee20000300a00 */
[----:B--2---:R-:W-:Y:S03]  /*6f9a0*/  HMMA.16816.F32 R4, R16, R4, R24 ;  /* 0x000000041004723c */ /* 0x004fe60000001818 */
[----:B---3--:R-:W-:Y:S04]  /*6f9b0*/  STL.64 [R1+0x3300], R12 ;  /* 0x0033000c01007387 */ /* 0x008fe80000100a00 */
[----:B------:R-:W2:-:S15]  /*6f9c0*/  LDL.LU.64 R24, [R1+0x3348] ;  /* 0x0033480001187983 */ /* 0x000e9e0000300a00 */
[----:B------:R-:W-:-:S01]  /*6f9d0*/  NOP ;  /* 0x0000000000007918 */ /* 0x000fc20000000000 */
        /* <DEDUP_REMOVED lines=8> */
[----:B0-----:R-:W2:Y:S01]  /*6fa60*/  LDL.LU.64 R6, [R1+0x3330] ;  /* 0x0033300001067983 */ /* 0x001ea20000300a00 */
[----:B------:R-:W-:Y:S02]  /*6fa70*/  IMAD.MOV.U32 R5, RZ, RZ, R24 ;  /* 0x000000ffff057224 */ /* 0x000fe400078e0018 */
[----:B------:R-:W-:-:S02]  /*6fa80*/  IMAD.MOV.U32 R4, RZ, RZ, R25 ;  /* 0x000000ffff047224 */ /* 0x000fc400078e0019 */
[----:B------:R-:W3:Y:S04]  /*6fa90*/  LDL.LU.64 R24, [R1+0x3328] ;  /* 0x0033280001187983 */ /* 0x000ee80000300a00 */
[----:B--2---:R-:W-:Y:S04]  /*6faa0*/  STL.64 [R1+0x32b0], R6 ;  /* 0x0032b00601007387 */ /* 0x004fe80000100a00 */
[----:B------:R0:W-:Y:S04]  /*6fab0*/  STL.64 [R1+0x32a8], R4 ;  /* 0x0032a80401007387 */ /* 0x0001e80000100a00 */
[----:B0-----:R-:W2:Y:S04]  /*6fac0*/  LDL.64 R4, [R1+0x1e0] ;  /* 0x0001e00001047983 */ /* 0x001ea80000100a00 */
[----:B--2---:R0:W-:Y:S04]  /*6fad0*/  STL.64 [R1+0x32c8], R4 ;  /* 0x0032c80401007387 */ /* 0x0041e80000100a00 */
[----:B0-----:R-:W2:Y:S01]  /*6fae0*/  LDL.64 R4, [R1+0x1f0] ;  /* 0x0001f00001047983 */ /* 0x001ea20000100a00 */
[----:B------:R-:W-:-:S02]  /*6faf0*/  IMAD.MOV.U32 R12, RZ, RZ, R29 ;  /* 0x000000ffff0c7224 */ /* 0x000fc400078e001d */
[----:B------:R-:W-:Y:S01]  /*6fb00*/  IMAD.MOV.U32 R13, RZ, RZ, R28 ;  /* 0x000000ffff0d7224 */ /* 0x000fe200078e001c */
[----:B--2---:R0:W-:Y:S04]  /*6fb10*/  STL.64 [R1+0x32e0], R4 ;  /* 0x0032e00401007387 */ /* 0x0041e80000100a00 */
[----:B0-----:R-:W2:Y:S04]  /*6fb20*/  LDL.LU R4, [R1+0x3b0] ;  /* 0x0003b00001047983 */ /* 0x001ea80000300800 */
[----:B------:R-:W2:Y:S04]  /*6fb30*/  LDL.LU R5, [R1+0x3b4] ;  /* 0x0003b40001057983 */ /* 0x000ea80000300800 */
[----:B------:R-:W2:Y:S04]  /*6fb40*/  LDL.LU R6, [R1+0x3b8] ;  /* 0x0003b80001067983 */ /* 0x000ea80000300800 */
[----:B------:R-:W2:Y:S02]  /*6fb50*/  LDL.LU R7, [R1+0x3bc] ;  /* 0x0003bc0001077983 */ /* 0x000ea40000300800 */
[----:B--2---:R-:W-:Y:S02]  /*6fb60*/  HMMA.16816.F32 R4, R16, R12, R4 ;  /* 0x0000000c1004723c */ /* 0x004fe40000001804 */
[----:B------:R-:W2:-:S15]  /*6fb70*/  LDL.LU R12, [R1+0x430] ;  /* 0x00043000010c7983 */ /* 0x000e9e0000300800 */
[----:B------:R-:W-:-:S06]  /*6fb80*/  NOP ;  /* 0x0000000000007918 */ /* 0x000fcc0000000000 */
[----:B------:R0:W-:Y:S04]  /*6fb90*/  STL.64 [R1+0x2f0], R4 ;  /* 0x0002f00401007387 */ /* 0x0001e80000100a00 */
[----:B------:R-:W-:Y:S04]  /*6fba0*/  STL.64 [R1+0x2f8], R6 ;  /* 0x0002f80601007387 */ /* 0x000fe80000100a00 */
[----:B------:R-:W2:Y:S04]  /*6fbb0*/  LDL.LU R13, [R1+0x434] ;  /* 0x00043400010d7983 */ /* 0x000ea80000300800 */
[----:B------:R-:W2:Y:S04]  /*6fbc0*/  LDL.LU R14, [R1+0x438] ;  /* 0x00043800010e7983 */ /* 0x000ea80000300800 */
[----:B------:R-:W2:Y:S04]  /*6fbd0*/  LDL.LU R15, [R1+0x43c] ;  /* 0x00043c00010f7983 */ /* 0x000ea80000300800 */
[----:B0-----:R-:W4:Y:S01]  /*6fbe0*/  LDL.64 R4, [R1+0x200] ;  /* 0x0002000001047983 */ /* 0x001f220000100a00 */
[C---:B---3--:R-:W-:Y:S03]  /*6fbf0*/  HMMA.16816.F32 R24, R16.reuse, R24, R8 ;  /* 0x000000181018723c */ /* 0x048fe60000001808 */
[----:B----4-:R0:W-:Y:S04]  /*6fc00*/  STL.64 [R1+0x32e8], R4 ;  /* 0x0032e80401007387 */ /* 0x0101e80000100a00 */
[----:B0-----:R-:W3:Y:S04]  /*6fc10*/  LDL.64 R4, [R1+0x210] ;  /* 0x0002100001047983 */ /* 0x001ee80000100a00 */
[----:B---3--:R0:W-:Y:S04]  /*6fc20*/  STL.64 [R1+0x32f8], R4 ;  /* 0x0032f80401007387 */ /* 0x0081e80000100a00 */
[----:B0-----:R-:W2:Y:S04]  /*6fc30*/  LDL.64 R4, [R1+0x70] ;  /* 0x0000700001047983 */ /* 0x001ea80000100a00 */
[----:B------:R-:W3:Y:S04]  /*6fc40*/  LDL.LU.64 R10, [R1+0x3320] ;  /* 0x00332000010a7983 */ /* 0x000ee80000300a00 */
[----:B------:R-:W3:Y:S04]  /*6fc50*/  LDL.LU.64 R8, [R1+0x3318] ;  /* 0x0033180001087983 */ /* 0x000ee80000300a00 */
[----:B------:R0:W-:Y:S04]  /*6fc60*/  STL.64 [R1+0x2e0], R24 ;  /* 0x0002e01801007387 */ /* 0x0001e80000100a00 */
[----:B------:R-:W-:Y:S04]  /*6fc70*/  STL.64 [R1+0x2e8], R26 ;  /* 0x0002e81a01007387 */ /* 0x000fe80000100a00 */
[----:B0-----:R-:W3:Y:S02]  /*6fc80*/  LDL.LU.64 R24, [R1+0x3310] ;  /* 0x0033100001187983 */ /* 0x001ee40000300a00 */
[----:B---3--:R-:W-:-:S15]  /*6fc90*/  HMMA.16816.F32 R8, R16, R24, R8 ;  /* 0x000000181008723c */ /* 0x008fde0000001808 */
[----:B------:R-:W-:-:S08]  /*6fca0*/  NOP ;  /* 0x0000000000007918 */ /* 0x000fd00000000000 */
[----:B------:R0:W-:Y:S04]  /*6fcb0*/  STL.64 [R1+0x2d0], R8 ;  /* 0x0002d00801007387 */ /* 0x0001e80000100a00 */
[----:B------:R-:W-:Y:S04]  /*6fcc0*/  STL.64 [R1+0x2d8], R10 ;  /* 0x0002d80a01007387 */ /* 0x000fe80000100a00 */
[----:B0-----:R-:W3:Y:S04]  /*6fcd0*/  LDL.LU.64 R8, [R1+0x3308] ;  /* 0x0033080001087983 */ /* 0x001ee80000300a00 */
[----:B------:R0:W-:Y:S04]  /*6fce0*/  STL.64 [R1+0x32f0], R24 ;  /* 0x0032f01801007387 */ /* 0x0001e80000100a00 */
[----:B0-----:R-:W4:Y:S04]  /*6fcf0*/  LDL.LU R24, [R1+0x440] ;  /* 0x0004400001187983 */ /* 0x001f280000300800 */
[----:B------:R-:W4:Y:S04]  /*6fd00*/  LDL.LU R25, [R1+0x444] ;  /* 0x0004440001197983 */ /* 0x000f280000300800 */
[----:B------:R-:W4:Y:S04]  /*6fd10*/  LDL.LU R26, [R1+0x448] ;  /* 0x00044800011a7983 */ /* 0x000f280000300800 */
[----:B------:R-:W4:Y:S01]  /*6fd20*/  LDL.LU R27, [R1+0x44c] ;  /* 0x00044c00011b7983 */ /* 0x000f220000300800 */
[----:B---3--:R-:W-:-:S15]  /*6fd30*/  HMMA.16816.F32 R20, R16, R8, R20 ;  /* 0x000000081014723c */ /* 0x008fde0000001814 */
[----:B------:R-:W-:-:S08]  /*6fd40*/  NOP ;  /* 0x0000000000007918 */ /* 0x000fd00000000000 */
[----:B------:R0:W-:Y:S04]  /*6fd50*/  STL.64 [R1+0x2c0], R20 ;  /* 0x0002c01401007387 */ /* 0x0001e80000100a00 */
[----:B------:R1:W-:Y:S04]  /*6fd60*/  STL.64 [R1+0x2c8], R22 ;  /* 0x0002c81601007387 */ /* 0x0003e80000100a00 */
[----:B0-----:R-:W3:Y:S04]  /*6fd70*/  LDL.LU R20, [R1+0x4b0] ;  /* 0x0004b00001147983 */ /* 0x001ee80000300800 */
[----:B------:R-:W3:Y:S04]  /*6fd80*/  LDL.LU R21, [R1+0x4b4] ;  /* 0x0004b40001157983 */ /* 0x000ee80000300800 */
[----:B-1----:R-:W4:Y:S04]  /*6fd90*/  LDL.LU R22, [R1+0x4b8] ;  /* 0x0004b80001167983 */ /* 0x002f280000300800 */
[----:B------:R-:W4:Y:S01]  /*6fda0*/  LDL.LU R23, [R1+0x4bc] ;  /* 0x0004bc0001177983 */ /* 0x000f220000300800 */
[----:B--2---:R-:W-:Y:S03]  /*6fdb0*/  HMMA.16816.F32 R12, R16, R4, R12 ;  /* 0x00000004100c723c */ /* 0x004fe6000000180c */
[----:B----4-:R-:W-:Y:S04]  /*6fdc0*/  STL.64 [R1+0x32c0], R22 ;  /* 0x0032c01601007387 */ /* 0x010fe80000100a00 */
        /* <DEDUP_REMOVED lines=11> */
[----:B------:R0:W-:Y:S04]  /*6fe80*/  STL [R1+0x31f4], R8 ;  /* 0x0031f40801007387 */ /* 0x0001e80000100800 */
[----:B------:R1:W-:Y:S04]  /*6fe90*/  STL [R1+0x31f0], R9 ;  /* 0x0031f00901007387 */ /* 0x0003e80000100800 */
[----:B0-----:R-:W3:Y:S04]  /*6fea0*/  LDL.LU R8, [R1+0x450] ;  /* 0x0004500001087983 */ /* 0x001ee80000300800 */
[----:B-1----:R-:W3:Y:S04]  /*6feb0*/  LDL.LU R9, [R1+0x454] ;  /* 0x0004540001097983 */ /* 0x002ee80000300800 */
[----:B------:R-:W3:Y:S04]  /*6fec0*/  LDL.LU R10, [R1+0x458] ;  /* 0x00045800010a7983 */ /* 0x000ee80000300800 */
[----:B------:R-:W3:Y:S04]  /*6fed0*/  LDL.LU R11, [R1+0x45c] ;  /* 0x00045c00010b7983 */ /* 0x000ee80000300800 */
[----:B------:R0:W-:Y:S04]  /*6fee0*/  STL.64 [R1+0x2b0], R12 ;  /* 0x0002b00c01007387 */ /* 0x0001e80000100a00 */
[----:B------:R1:W-:Y:S04]  /*6fef0*/  STL.64 [R1+0x2b8], R14 ;  /* 0x0002b80e01007387 */ /* 0x0003e80000100a00 */
[----:B0-----:R-:W4:Y:S01]  /*6ff00*/  LDL.LU.64 R12, [R1+0x3300] ;  /* 0x00330000010c7983 */ /* 0x001f220000300a00 */
[----:B-1----:R-:W-:Y:S01]  /*6ff10*/  IMAD.MOV.U32 R15, RZ, RZ, R4 ;  /* 0x000000ffff0f7224 */ /* 0x002fe200078e0004 */
[----:B------:R-:W-:-:S02]  /*6ff20*/  MOV R14, R5 ;  /* 0x00000005000e7202 */ /* 0x000fc40000000f00 */
[----:B------:R-:W2:Y:S04]  /*6ff30*/  LDL.LU.64 R4, [R1+0x32f8] ;  /* 0x0032f80001047983 */ /* 0x000ea80000300a00 */
[----:B------:R-:W-:Y:S04]  /*6ff40*/  STL [R1+0x31fc], R14 ;  /* 0x0031fc0e01007387 */ /* 0x000fe80000100800 */
[----:B------:R-:W-:Y:S01]  /*6ff50*/  STL [R1+0x31f8], R15 ;  /* 0x0031f80f01007387 */ /* 0x000fe20000100800 */
[----:B--2---:R-:W-:Y:S06]  /*6ff60*/  HMMA.16816.F32 R24, R16, R4, R24 ;  /* 0x000000041018723c */ /* 0x004fec0000001818 */
[----:B------:R-:W-:-:S15]  /*6ff70*/  IMAD.MOV.U32 R29, RZ, RZ, R5 ;  /* 0x000000ffff1d7224 */ /* 0x000fde00078e0005 */
[----:B------:R-:W-:-:S02]  /*6ff80*/  NOP ;  /* 0x0000000000007918 */ /* 0x000fc40000000000 */
[----:B------:R0:W-:Y:S04]  /*6ff90*/  STL.64 [R1+0x2a0], R24 ;  /* 0x0002a01801007387 */ /* 0x0001e80000100a00 */
[----:B------:R1:W-:Y:S04]  /*6ffa0*/  STL.64 [R1+0x2a8], R26 ;  /* 0x0002a81a01007387 */ /* 0x0003e80000100a00 */
[----:B0-----:R-:W2:Y:S01]  /*6ffb0*/  LDL.LU.64 R24, [R1+0x32f0] ;  /* 0x0032f00001187983 */ /* 0x001ea20000300a00 */
[----:B-1----:R-:W-:-:S03]  /*6ffc0*/  IMAD.MOV.U32 R26, RZ, RZ, R4 ;  /* 0x000000ffff1a7224 */ /* 0x002fc600078e0004 */
[----:B------:R-:W3:Y:S04]  /*6ffd0*/  LDL.LU.64 R4, [R1+0x32e8] ;  /* 0x0032e80001047983 */ /* 0x000ee80000300a00 */
[----:B------:R-:W-:Y:S01]  /*6ffe0*/  STL [R1+0x3200], R26 ;  /* 0x0032001a01007387 */ /* 0x000fe20000100800 */
[----:B---3--:R-:W-:Y:S06]  /*6fff0*/  HMMA.16816.F32 R8, R16, R4, R8 ;  /* 0x000000041008723c */ /* 0x008fec0000001808 */
[----:B------:R-:W-:-:S15]  /*70000*/  IMAD.MOV.U32 R27, RZ, RZ, R5 ;  /* 0x000000ffff1b7224 */ /* 0x000fde00078e0005 */
[----:B------:R-:W-:-:S02]  /*70010*/  NOP ;  /* 0x0000000000007918 */ /* 0x000fc40000000000 */
[----:B------:R0:W-:Y:S04]  /*70020*/  STL.64 [R1+0x290], R8 ;  /* 0x0002900801007387 */ /* 0x0001e80000100a00 */
[----:B------:R-:W-:Y:S01]  /*70030*/  STL.64 [R1+0x298], R10 ;  /* 0x0002980a01007387 */ /* 0x000fe20000100a00 */
[----:B0-----:R-:W-:-:S03]  /*70040*/  IMAD.MOV.U32 R9, RZ, RZ, R4 ;  /* 0x000000ffff097224 */ /* 0x001fc600078e0004 */
[----:B------:R-:W3:Y:S02]  /*70050*/  LDL.LU.64 R4, [R1+0x32e0] ;  /* 0x0032e00001047983 */ /* 0x000ee40000300a00 */
        /* <DEDUP_REMOVED lines=8> */
[----:B------:R0:W-:Y:S04]  /*700e0*/  STL.64 [R1+0x3278], R8 ;  /* 0x0032780801007387 */ /* 0x0001e80000100a00 */
[----:B0-----:R-:W4:Y:S04]  /*700f0*/  LDL.LU R8, [R1+0x4e0] ;  /* 0x0004e00001087983 */ /* 0x001f280000300800 */
[----:B------:R-:W4:Y:S04]  /*70100*/  LDL.LU R9, [R1+0x4e4] ;  /* 0x0004e40001097983 */ /* 0x000f280000300800 */
[----:B------:R-:W4:Y:S04]  /*70110*/  LDL.LU R10, [R1+0x4e8] ;  /* 0x0004e800010a7983 */ /* 0x000f280000300800 */
[----:B------:R-:W4:Y:S01]  /*70120*/  LDL.LU R11, [R1+0x4ec] ;  /* 0x0004ec00010b7983 */ /* 0x000f220000300800 */
[----:B---3--:R-:W-:Y:S06]  /*70130*/  HMMA.16816.F32 R20, R16, R4, R20 ;  /* 0x000000041014723c */ /* 0x008fec0000001814 */
[----:B------:R-:W-:-:S02]  /*70140*/  IMAD.MOV.U32 R26, RZ, RZ, R4 ;  /* 0x000000ffff1a7224 */ /* 0x000fc400078e0004 */
[----:B------:R-:W-:-:S15]  /*70150*/  IMAD.MOV.U32 R14, RZ, RZ, R5 ;  /* 0x000000ffff0e7224 */ /* 0x000fde00078e0005 */
[----:B------:R-:W-:Y:S04]  /*70160*/  STL.64 [R1+0x270], R20 ;  /* 0x0002701401007387 */ /* 0x000fe80000100a00 */
[----:B------:R0:W-:Y:S04]  /*70170*/  STL.64 [R1+0x278], R22 ;  /* 0x0002781601007387 */ /* 0x0001e80000100a00 */
[----:B0-----:R-:W3:Y:S04]  /*70180*/  LDL.LU.64 R22, [R1+0x32c0] ;  /* 0x0032c00001167983 */ /* 0x001ee80000300a00 */
[----:B------:R-:W3:Y:S04]  /*70190*/  LDL.LU.64 R20, [R1+0x32b8] ;  /* 0x0032b80001147983 */ /* 0x000ee80000300a00 */
[----:B------:R-:W4:Y:S04]  /*701a0*/  LDL.LU.64 R6, [R1+0x32b0] ;  /* 0x0032b00001067983 */ /* 0x000f280000300a00 */
[----:B------:R-:W3:Y:S04]  /*701b0*/  LDL.LU.64 R4, [R1+0x32a8] ;  /* 0x0032a80001047983 */ /* 0x000ee80000300a00 */
[----:B------:R-:W-:Y:S04]  /*701c0*/  STL.64 [R1+0x3210], R26 ;  /* 0x0032101a01007387 */ /* 0x000fe80000100a00 */
[----:B--2---:R0:W-:Y:S04]  /*701d0*/  STL.64 [R1+0x3208], R24 ;  /* 0x0032081801007387 */ /* 0x0041e80000100a00 */
[----:B0-----:R-:W2:Y:S04]  /*701e0*/  LDL.64 R24, [R1] ;  /* 0x0000000001187983 */ /* 0x001ea80000100a00 */
[----:B--2---:R0:W-:Y:S04]  /*701f0*/  STL.64 [R1+0x3228], R24 ;  /* 0x0032281801007387 */ /* 0x0041e80000100a00 */
[----:B0-----:R-:W2:Y:S04]  /*70200*/  LDL.64 R24, [R1+0x10] ;  /* 0x0000100001187983 */ /* 0x001ea80000100a00 */
[----:B--2---:R4:W-:Y:S02]  /*70210*/  STL.64 [R1+0x3240], R24 ;  /* 0x0032401801007387 */ /* 0x0049e40000100a00 */
[----:B----4-:R-:W-:-:S02]  /*70220*/  IMAD.MOV.U32 R24, RZ, RZ, R7 ;  /* 0x000000ffff187224 */ /* 0x010fc400078e0007 */
[----:B------:R-:W-:-:S07]  /*70230*/  IMAD.MOV.U32 R25, RZ, RZ, R6 ;  /* 0x000000ffff197224 */ /* 0x000fce00078e0006 */
[----:B---3--:R-:W-:Y:S01]  /*70240*/  HMMA.16816.F32 R24, R16, R24, R20 ;  /* 0x000000181018723c */ /* 0x008fe20000001814 */
[----:B------:R-:W2:-:S15]  /*70250*/  LDL.LU.64 R20, [R1+0x32a0] ;  /* 0x0032a00001147983 */ /* 0x000e9e0000300a00 */
[----:B------:R-:W-:-:S07]  /*70260*/  NOP ;  /* 0x0000000000007918 */ /* 0x000fce0000000000 */
[----:B------:R0:W-:Y:S04]  /*70270*/  STL.64 [R1+0x330], R24 ;  /* 0x0003301801007387 */ /* 0x0001e80000100a00 */
[----:B------:R-:W-:Y:S01]  /*70280*/  STL.64 [R1+0x338], R26 ;  /* 0x0003381a01007387 */ /* 0x000fe20000100a00 */
[----:B0-----:R-:W-:Y:S01]  /*70290*/  MOV R24, R5 ;  /* 0x0000000500187202 */ /* 0x001fe20000000f00 */
[----:B------:R-:W-:Y:S01]  /*702a0*/  IMAD.MOV.U32 R25, RZ, RZ, R4 ;  /* 0x000000ffff197224 */ /* 0x000fe200078e0004 */
[----:B--2---:R-:W-:-:S15]  /*702b0*/  HMMA.16816.F32 R8, R16, R20, R8 ;  /* 0x000000141008723c */ /* 0x004fde0000001808 */
[----:B------:R-:W-:-:S08]  /*702c0*/  NOP ;  /* 0x0000000000007918 */ /* 0x000fd00000000000 */
[----:B------:R-:W-:Y:S04]  /*702d0*/  STL.64 [R1+0x320], R8 ;  /* 0x0003200801007387 */ /* 0x000fe80000100a00 */
[----:B------:R-:W-:Y:S04]  /*702e0*/  STL.64 [R1+0x328], R10 ;  /* 0x0003280a01007387 */ /* 0x000fe80000100a00 */
[----:B------:R0:W-:Y:S04]  /*702f0*/  STL.64 [R1+0x3258], R24 ;  /* 0x0032581801007387 */ /* 0x0001e80000100a00 */
[----:B0-----:R-:W2:Y:S04]  /*70300*/  LDL.64 R24, [R1+0x30] ;  /* 0x0000300001187983 */ /* 0x001ea80000100a00 */
[----:B--2---:R-:W-:Y:S04]  /*70310*/  STL.64 [R1+0x3270], R24 ;  /* 0x0032701801007387 */ /* 0x004fe80000100a00 */
[----:B------:R0:W-:Y:S04]  /*70320*/  STL.64 [R1+0x3158], R20 ;  /* 0x0031581401007387 */ /* 0x0001e80000100a00 */
[----:B0-----:R-:W2:Y:S04]  /*70330*/  LDL.LU R20, [R1+0x580] ;  /* 0x0005800001147983 */ /* 0x001ea80000300800 */
[----:B------:R-:W2:Y:S04]  /*70340*/  LDL.LU R21, [R1+0x584] ;  /* 0x0005840001157983 */ /* 0x000ea80000300800 */
[----:B------:R-:W3:Y:S04]  /*70350*/  LDL.LU R22, [R1+0x588] ;  /* 0x0005880001167983 */ /* 0x000ee80000300800 */
[----:B------:R-:W3:Y:S04]  /*70360*/  LDL.LU R23, [R1+0x58c] ;  /* 0x00058c0001177983 */ /* 0x000ee80000300800 */
[----:B------:R-:W4:Y:S04]  /*70370*/  LDL.64 R8, [R1+0x50] ;  /* 0x0000500001087983 */ /* 0x000f280000100a00 */
        /* <DEDUP_REMOVED lines=35> */
[----:B0-----:R-:W3:Y:S04]  /*705b0*/  LDL.LU R20, [R1+0x540] ;  /* 0x0005400001147983 */ /* 0x001ee80000300800 */
[----:B------:R-:W3:Y:S04]  /*705c0*/  LDL.LU R21, [R1+0x544] ;  /* 0x0005440001157983 */ /* 0x000ee80000300800 */
[----:B------:R-:W3:Y:S04]  /*705d0*/  LDL.LU R22, [R1+0x548] ;  /* 0x0005480001167983 */ /* 0x000ee80000300800 */
[----:B------:R-:W3:Y:S04]  /*705e0*/  LDL.LU R23, [R1+0x54c] ;  /* 0x00054c0001177983 */ /* 0x000ee80000300800 */
[----:B------:R-:W2:Y:S04]  /*705f0*/  LDL.LU.64 R6, [R1+0x3298] ;  /* 0x0032980001067983 */ /* 0x000ea80000300a00 */
[----:B------:R-:W2:Y:S04]  /*70600*/  LDL.LU.64 R4, [R1+0x3290] ;  /* 0x0032900001047983 */ /* 0x000ea80000300a00 */
[----:B------:R-:W-:Y:S04]  /*70610*/  STL.64 [R1+0x260], R16 ;  /* 0x0002601001007387 */ /* 0x000fe80000100a00 */
[----:B------:R-:W-:Y:S04]  /*70620*/  STL.64 [R1+0x268], R18 ;  /* 0x0002681201007387 */ /* 0x000fe80000100a00 */
[----:B------:R-:W-:Y:S01]  /*70630*/  STL.64 [R1+0x3150], R12 ;  /* 0x0031500c01007387 */ /* 0x000fe20000100a00 */
        /* <DEDUP_REMOVED lines=8> */
[----:B------:R-:W-:Y:S02]  /*706c0*/  IMAD.MOV.U32 R28, RZ, RZ, R8 ;  /* 0x000000ffff1c7224 */ /* 0x000fe400078e0008 */
[----:B------:R-:W-:Y:S02]  /*706d0*/  IMAD.MOV.U32 R11, RZ, RZ, R9 ;  /* 0x000000ffff0b7224 */ /* 0x000fe400078e0009 */
[----:B------:R-:W4:Y:S01]  /*706e0*/  LDL.LU.64 R8, [R1+0x3278] ;  /* 0x0032780001087983 */ /* 0x000f220000300a00 */
[----:B--2---:R-:W-:Y:S03]  /*706f0*/  HMMA.16816.F32 R16, R4, R16, R24 ;  /* 0x000000100410723c */ /* 0x004fe60000001818 */
[----:B------:R-:W3:-:S15]  /*70700*/  LDL.LU.64 R24, [R1+0x3270] ;  /* 0x0032700001187983 */ /* 0x000ede0000300a00 */
[----:B------:R-:W-:-:S05]  /*70710*/  NOP ;  /* 0x0000000000007918 */ /* 0x000fca0000000000 */
[----:B------:R-:W-:Y:S04]  /*70720*/  STL.64 [R1+0x220], R16 ;  /* 0x0002201001007387 */ /* 0x000fe80000100a00 */
[----:B------:R-:W-:Y:S04]  /*70730*/  STL.64 [R1+0x228], R18 ;  /* 0x0002281201007387 */ /* 0x000fe80000100a00 */
[----:B------:R-:W0:Y:S04]  /*70740*/  LDSM.16.MT88.4 R16, [R0+UR4+0x14080] ;  /* 0x014080040010783b */ /* 0x000e280008004200 */
[----:B0-----:R-:W-:Y:S04]  /*70750*/  STL.64 [R1+0x3050], R18 ;  /* 0x0030501201007387 */ /* 0x001fe80000100a00 */
[----:B------:R0:W-:Y:S04]  /*70760*/  STL.64 [R1+0x3048], R16 ;  /* 0x0030481001007387 */ /* 0x0001e80000100a00 */
[----:B0-----:R-:W2:Y:S01]  /*70770*/  LDL.LU.64 R16, [R1+0x1d0] ;  /* 0x0001d00001107983 */ /* 0x001ea20000300a00 */
        /* <DEDUP_REMOVED lines=31> */
[----:B------:R-:W4:Y:S04]  /*70970*/  LDL.LU.64 R26, [R1+0x3210] ;  /* 0x00321000011a7983 */ /* 0x000f280000300a00 */
[----:B------:R-:W3:Y:S04]  /*70980*/  LDL.LU.64 R24, [R1+0x3208] ;  /* 0x0032080001187983 */ /* 0x000ee80000300a00 */
[----:B------:R-:W-:Y:S04]  /*70990*/  STL.64 [R1+0x3168], R18 ;  /* 0x0031681201007387 */ /* 0x000fe80000100a00 */
[----:B--2---:R3:W-:Y:S02]  /*709a0*/  STL.64 [R1+0x3160], R16 ;  /* 0x0031601001007387 */ /* 0x0047e40000100a00 */
[----:B---3--:R-:W-:Y:S02]  /*709b0*/  HMMA.16816.F32 R16, R4, R24, R20 ;  /* 0x000000180410723c */ /* 0x008fe40000001814 */
[----:B------:R-:W2:-:S15]  /*709c0*/  LDL.LU R20, [R1+0x5f0] ;  /* 0x0005f00001147983 */ /* 0x000e9e0000300800 */
[----:B------:R-:W-:-:S06]  /*709d0*/  NOP ;  /* 0x0000000000007918 */ /* 0x000fcc0000000000 */
[----:B------:R4:W-:Y:S04]  /*709e0*/  STL.64 [R1+0x160], R16 ;  /* 0x0001601001007387 */ /* 0x0009e80000100a00 */
[----:B------:R-:W-:Y:S04]  /*709f0*/  STL.64 [R1+0x168], R18 ;  /* 0x0001681201007387 */ /* 0x000fe80000100a00 */
[----:B------:R-:W2:Y:S04]  /*70a00*/  LDL.LU R21, [R1+0x5f4] ;  /* 0x0005f40001157983 */ /* 0x000ea80000300800 */
[----:B------:R-:W3:Y:S04]  /*70a10*/  LDL.LU R22, [R1+0x5f8] ;  /* 0x0005f80001167983 */ /* 0x000ee80000300800 */
[----:B------:R-:W3:Y:S01]  /*70a20*/  LDL.LU R23, [R1+0x5fc] ;  /* 0x0005fc0001177983 */ /* 0x000ee20000300800 */
[----:B----4-:R-:W-:-:S02]  /*70a30*/  IMAD.MOV.U32 R16, RZ, RZ, R26 ;  /* 0x000000ffff107224 */ /* 0x010fc400078e001a */
[----:B------:R-:W-:Y:S01]  /*70a40*/  IMAD.MOV.U32 R17, RZ, RZ, R14 ;  /* 0x000000ffff117224 */ /* 0x000fe200078e000e */
[----:B---3--:R-:W-:Y:S04]  /*70a50*/  STL.64 [R1+0x3178], R22 ;  /* 0x0031781601007387 */ /* 0x008fe80000100a00 */
[----:B--2---:R-:W-:Y:S04]  /*70a60*/  STL.64 [R1+0x3170], R20 ;  /* 0x0031701401007387 */ /* 0x004fe80000100a00 */
[----:B------:R-:W2:Y:S04]  /*70a70*/  LDL.LU R26, [R1+0x3200] ;  /* 0x00320000011a7983 */ /* 0x000ea80000300800 */
[----:B------:R-:W3:Y:S04]  /*70a80*/  LDL.LU R14, [R1+0x31fc] ;  /* 0x0031fc00010e7983 */ /* 0x000ee80000300800 */
[----:B------:R0:W-:Y:S02]  /*70a90*/  STL.64 [R1+0x3180], R16 ;  /* 0x0031801001007387 */ /* 0x0001e40000100a00 */
[----:B0-----:R-:W-:-:S02]  /*70aa0*/  IMAD.MOV.U32 R16, RZ, RZ, R15 ;  /* 0x000000ffff107224 */ /* 0x001fc400078e000f */
[----:B------:R-:W-:Y:S01]  /*70ab0*/  IMAD.MOV.U32 R17, RZ, RZ, R8 ;  /* 0x000000ffff117224 */ /* 0x000fe200078e0008 */
[----:B------:R-:W4:Y:S04]  /*70ac0*/  LDL.LU R15, [R1+0x31f8] ;  /* 0x0031f800010f7983 */ /* 0x000f280000300800 */
[----:B------:R-:W3:Y:S04]  /*70ad0*/  LDL.LU R8, [R1+0x31f4] ;  /* 0x0031f40001087983 */ /* 0x000ee80000300800 */
[----:B------:R0:W-:Y:S04]  /*70ae0*/  STL.64 [R1+0x3198], R16 ;  /* 0x0031981001007387 */ /* 0x0001e80000100a00 */
[----:B------:R-:W2:Y:S04]  /*70af0*/  LDL.LU R20, [R1+0x5e0] ;  /* 0x0005e00001147983 */ /* 0x000ea80000300800 */
[----:B------:R-:W2:Y:S04]  /*70b00*/  LDL.LU R21, [R1+0x5e4] ;  /* 0x0005e40001157983 */ /* 0x000ea80000300800 */
[----:B------:R-:W4:Y:S04]  /*70b10*/  LDL.LU R22, [R1+0x5e8] ;  /* 0x0005e80001167983 */ /* 0x000f280000300800 */
[----:B------:R-:W4:Y:S01]  /*70b20*/  LDL.LU R23, [R1+0x5ec] ;  /* 0x0005ec0001177983 */ /* 0x000f220000300800 */
        /* <DEDUP_REMOVED lines=22> */
[----:B---3--:R-:W-:-:S05]  /*70c90*/  IMAD.MOV.U32 R17, RZ, RZ, R14 ;  /* 0x000000ffff117224 */ /* 0x008fca00078e000e */
        /* <DEDUP_REMOVED lines=22> */
[----:B------:R-:W-:Y:S04]  /*70e00*/  STL.64 [R1+0x30e0], R26 ;  /* 0x0030e01a01007387 */ /* 0x000fe80000100a00 */
[----:B------:R0:W-:Y:S02]  /*70e10*/  STL.64 [R1+0x30d8], R24 ;  /* 0x0030d81801007387 */ /* 0x0001e40000100a00 */
[----:B0-----:R-:W-:Y:S01]  /*70e20*/  MOV R24, R28 ;  /* 0x0000001c00187202 */ /* 0x001fe20000000f00 */
[----:B------:R-:W-:-:S05]  /*70e30*/  IMAD.MOV.U32 R25, RZ, RZ, R11 ;  /* 0x000000ffff197224 */ /* 0x000fca00078e000b */
[----:B------:R0:W-:Y:S04]  /*70e40*/  STL.64 [R1+0x3148], R24 ;  /* 0x0031481801007387 */ /* 0x0001e80000100a00 */
[----:B0-----:R-:W4:Y:S04]  /*70e50*/  LDL.LU R24, [R1+0x600] ;  /* 0x0006000001187983 */ /* 0x001f280000300800 */
[----:B------:R-:W4:Y:S04]  /*70e60*/  LDL.LU R25, [R1+0x604] ;  /* 0x0006040001197983 */ /* 0x000f280000300800 */
[----:B------:R-:W4:Y:S04]  /*70e70*/  LDL.LU R26, [R1+0x608] ;  /* 0x00060800011a7983 */ /* 0x000f280000300800 */
[----:B------:R-:W4:Y:S04]  /*70e80*/  LDL.LU R27, [R1+0x60c] ;  /* 0x00060c00011b7983 */ /* 0x000f280000300800 */
[----:B------:R0:W-:Y:S04]  /*70e90*/  STL.64 [R1+0x150], R16 ;  /* 0x0001501001007387 */ /* 0x0001e80000100a00 */
[----:B------:R-:W-:Y:S04]  /*70ea0*/  STL.64 [R1+0x158], R18 ;  /* 0x0001581201007387 */ /* 0x000fe80000100a00 */
[----:B0-----:R-:W2:Y:S04]  /*70eb0*/  LDL.LU.64 R16, [R1+0x31e0] ;  /* 0x0031e00001107983 */ /* 0x001ea80000300a00 */
[----:B------:R0:W-:Y:S04]  /*70ec0*/  STL.64 [R1+0x3118], R8 ;  /* 0x0031180801007387 */ /* 0x0001e80000100a00 */
[----:B------:R1:W-:Y:S04]  /*70ed0*/  STL [R1+0x3120], R10 ;  /* 0x0031200a01007387 */ /* 0x0003e80000100800 */
[----:B0-----:R-:W3:Y:S04]  /*70ee0*/  LDL.LU R8, [R1+0x630] ;  /* 0x0006300001087983 */ /* 0x001ee80000300800 */
[----:B------:R-:W3:Y:S04]  /*70ef0*/  LDL.LU R9, [R1+0x634] ;  /* 0x0006340001097983 */ /* 0x000ee80000300800 */
[----:B-1----:R-:W4:Y:S04]  /*70f00*/  LDL.LU R10, [R1+0x638] ;  /* 0x00063800010a7983 */ /* 0x002f280000300800 */
[----:B------:R-:W4:Y:S01]  /*70f10*/  LDL.LU R11, [R1+0x63c] ;  /* 0x00063c00010b7983 */ /* 0x000f220000300800 */
[C---:B--2---:R-:W-:Y:S03]  /*70f20*/  HMMA.16816.F32 R16, R4.reuse, R16, R20 ;  /* 0x000000100410723c */ /* 0x044fe60000001814 */
[----:B----4-:R-:W-:Y:S04]  /*70f30*/  STL.64 [R1+0x3130], R10 ;  /* 0x0031300a01007387 */ /* 0x010fe80000100a00 */
[----:B---3--:R0:W-:Y:S04]  /*70f40*/  STL.64 [R1+0x3128], R8 ;  /* 0x0031280801007387 */ /* 0x0081e80000100a00 */
[----:B0-----:R-:W2:Y:S04]  /*70f50*/  LDL.LU R8, [R1+0x620] ;  /* 0x0006200001087983 */ /* 0x001ea80000300800 */
[----:B------:R-:W2:Y:S04]  /*70f60*/  LDL.LU R9, [R1+0x624] ;  /* 0x0006240001097983 */ /* 0x000ea80000300800 */
[----:B------:R-:W2:Y:S04]  /*70f70*/  LDL.LU R10, [R1+0x628] ;  /* 0x00062800010a7983 */ /* 0x000ea80000300800 */
[----:B------:R-:W2:Y:S04]  /*70f80*/  LDL.LU R11, [R1+0x62c] ;  /* 0x00062c00010b7983 */ /* 0x000ea80000300800 */
        /* <DEDUP_REMOVED lines=37> */
[----:B------:R-:W-:Y:S04]  /*711e0*/  STL.64 [R1+0xf8], R22 ;  /* 0x0000f81601007387 */ /* 0x000fe80000100a00 */
[----:B0-----:R-:W3:Y:S04]  /*711f0*/  LDL.LU.64 R20, [R1+0x3158] ;  /* 0x0031580001147983 */ /* 0x001ee80000300a00 */
[----:B------:R-:W-:Y:S01]  /*71200*/  STL.64 [R1+0x3080], R16 ;  /* 0x0030801001007387 */ /* 0x000fe20000100a00 */
[----:B---3--:R-:W-:-:S15]  /*71210*/  HMMA.16816.F32 R12, R4, R20, R12 ;  /* 0x00000014040c723c */ /* 0x008fde000000180c */
[----:B------:R-:W-:-:S08]  /*71220*/  NOP ;  /* 0x0000000000007918 */ /* 0x000fd00000000000 */
[----:B------:R0:W-:Y:S04]  /*71230*/  STL.64 [R1+0xe0], R12 ;  /* 0x0000e00c01007387 */ /* 0x0001e80000100a00 */
[----:B------:R1:W-:Y:S04]  /*71240*/  STL.64 [R1+0xe8], R14 ;  /* 0x0000e80e01007387 */ /* 0x0003e80000100a00 */
[----:B0-----:R-:W3:Y:S01]  /*71250*/  LDL.LU.64 R12, [R1+0x3150] ;  /* 0x00315000010c7983 */ /* 0x001ee20000300a00 */
[----:B------:R-:W-:Y:S02]  /*71260*/  IMAD.MOV.U32 R16, RZ, RZ, R2 ;  /* 0x000000ffff107224 */ /* 0x000fe400078e0002 */
[----:B------:R-:W-:Y:S01]  /*71270*/  IMAD.MOV.U32 R17, RZ, RZ, R0 ;  /* 0x000000ffff117224 */ /* 0x000fe200078e0000 */
[----:B---3--:R-:W-:Y:S01]  /*71280*/  HMMA.16816.F32 R4, R4, R12, R24 ;  /* 0x0000000c0404723c */ /* 0x008fe20000001818 */
[----:B------:R-:W2:Y:S05]  /*71290*/  LDL.LU.64 R24, [R1+0x3148] ;  /* 0x0031480001187983 */ /* 0x000eaa0000300a00 */
[----:B------:R-:W-:-:S02]  /*712a0*/  IMAD.MOV.U32 R2, RZ, RZ, R12 ;  /* 0x000000ffff027224 */ /* 0x000fc400078e000c */
[----:B------:R-:W-:-:S15]  /*712b0*/  IMAD.MOV.U32 R0, RZ, RZ, R13 ;  /* 0x000000ffff007224 */ /* 0x000fde00078e000d */
[----:B------:R0:W-:Y:S04]  /*712c0*/  STL.64 [R1+0x60], R4 ;  /* 0x0000600401007387 */ /* 0x0001e80000100a00 */
[----:B------:R3:W-:Y:S04]  /*712d0*/  STL.64 [R1+0x68], R6 ;  /* 0x0000680601007387 */ /* 0x0007e80000100a00 */
[----:B-1----:R-:W2:Y:S04]  /*712e0*/  LDL.LU.64 R14, [R1+0x3140] ;  /* 0x00314000010e7983 */ /* 0x002ea80000300a00 */
[----:B------:R-:W2:Y:S04]  /*712f0*/  LDL.LU.64 R12, [R1+0x3138] ;  /* 0x00313800010c7983 */ /* 0x000ea80000300a00 */
[----:B0-----:R-:W4:Y:S04]  /*71300*/  LDL.LU R4, [R1+0x640] ;  /* 0x0006400001047983 */ /* 0x001f280000300800 */
[----:B------:R-:W4:Y:S04]  /*71310*/  LDL.LU R5, [R1+0x644] ;  /* 0x0006440001057983 */ /* 0x000f280000300800 */
[----:B---3--:R-:W3:Y:S04]  /*71320*/  LDL.LU R6, [R1+0x648] ;  /* 0x0006480001067983 */ /* 0x008ee80000300800 */
[----:B------:R-:W3:Y:S01]  /*71330*/  LDL.LU R7, [R1+0x64c] ;  /* 0x00064c0001077983 */ /* 0x000ee20000300800 */
[----:B--2---:R-:W-:Y:S03]  /*71340*/  HMMA.16816.F32 R24, R12, R24, R8 ;  /* 0x000000180c18723c */ /* 0x004fe60000001808 */
[----:B------:R-:W2:Y:S04]  /*71350*/  LDL.LU.64 R10, [R1+0x3130] ;  /* 0x00313000010a7983 */ /* 0x000ea80000300a00 */
[----:B------:R-:W2:-:S15]  /*71360*/  LDL.LU.64 R8, [R1+0x3128] ;  /* 0x0031280001087983 */ /* 0x000e9e0000300a00 */
[----:B------:R-:W-:-:S01]  /*71370*/  NOP ;  /* 0x0000000000007918 */ /* 0x000fc20000000000 */
[----:B------:R4:W-:Y:S04]  /*71380*/  STL.64 [R1+0xb0], R24 ;  /* 0x0000b01801007387 */ /* 0x0009e80000100a00 */
[----:B------:R-:W-:Y:S01]  /*71390*/  STL.64 [R1+0xb8], R26 ;  /* 0x0000b81a01007387 */ /* 0x000fe20000100a00 */
[----:B----4-:R-:W-:Y:S02]  /*713a0*/  IMAD.MOV.U32 R24, RZ, RZ, R19 ;  /* 0x000000ffff187224 */ /* 0x010fe400078e0013 */
[----:B------:R-:W-:-:S05]  /*713b0*/  IMAD.MOV.U32 R25, RZ, RZ, R18 ;  /* 0x000000ffff197224 */ /* 0x000fca00078e0012 */
[----:B------:R0:W-:Y:S04]  /*713c0*/  STL.64 [R1+0x30f8], R24 ;  /* 0x0030f81801007387 */ /* 0x0001e80000100a00 */
[----:B0-----:R-:W2:Y:S02]  /*713d0*/  LDL.LU.64 R24, [R1+0x40] ;  /* 0x0000400001187983 */ /* 0x001ea40000300a00 */
[----:B--2---:R-:W-:-:S15]  /*713e0*/  HMMA.16816.F32 R8, R12, R24, R8 ;  /* 0x000000180c08723c */ /* 0x004fde0000001808 */
[----:B------:R-:W-:-:S08]  /*713f0*/  NOP ;  /* 0x0000000000007918 */ /* 0x000fd00000000000 */
[----:B------:R-:W-:Y:S04]  /*71400*/  STL.64 [R1+0xa0], R8 ;  /* 0x0000a00801007387 */ /* 0x000fe80000100a00 */
[----:B------:R0:W-:Y:S04]  /*71410*/  STL.64 [R1+0xa8], R10 ;  /* 0x0000a80a01007387 */ /* 0x0001e80000100a00 */
[----:B0-----:R-:W2:Y:S01]  /*71420*/  LDL.LU R10, [R1+0x3120] ;  /* 0x00312000010a7983 */ /* 0x001ea20000300800 */
[----:B---3--:R-:W-:Y:S01]  /*71430*/  HMMA.16816.F32 R4, R12, R16, R4 ;  /* 0x000000100c04723c */ /* 0x008fe20000001804 */
[----:B------:R-:W-:-:S02]  /*71440*/  IMAD.MOV.U32 R23, RZ, RZ, R24 ;  /* 0x000000ffff177224 */ /* 0x000fc400078e0018 */
[----:B------:R-:W-:Y:S01]  /*71450*/  IMAD.MOV.U32 R22, RZ, RZ, R25 ;  /* 0x000000ffff167224 */ /* 0x000fe200078e0019 */
[----:B------:R-:W-:-:S04]  /*71460*/  MOV R25, R3 ;  /* 0x0000000300197202 */ /* 0x000fc80000000f00 */
[----:B------:R-:W-:Y:S04]  /*71470*/  STL.64 [R1+0x3078], R22 ;  /* 0x0030781601007387 */ /* 0x000fe80000100a00 */
[----:B------:R-:W-:Y:S11]  /*71480*/  STL.64 [R1+0x3070], R20 ;  /* 0x0030701401007387 */ /* 0x000ff60000100a00 */
[----:B------:R-:W-:Y:S04]  /*71490*/  STL.64 [R1+0x90], R4 ;  /* 0x0000900401007387 */ /* 0x000fe80000100a00 */
[----:B------:R-:W-:Y:S04]  /*714a0*/  STL.64 [R1+0x98], R6 ;  /* 0x0000980601007387 */ /* 0x000fe80000100a00 */
[----:B------:R-:W3:Y:S04]  /*714b0*/  LDL.LU R8, [R1+0x650] ;  /* 0x0006500001087983 */ /* 0x000ee80000300800 */
[----:B------:R-:W3:Y:S01]  /*714c0*/  LDL.LU R9, [R1+0x654] ;  /* 0x0006540001097983 */ /* 0x000ee20000300800 */
[----:B--2---:R-:W-:-:S03]  /*714d0*/  IMAD.MOV.U32 R24, RZ, RZ, R10 ;  /* 0x000000ffff187224 */ /* 0x004fc600078e000a */
[----:B------:R-:W3:Y:S04]  /*714e0*/  LDL.LU R10, [R1+0x658] ;  /* 0x00065800010a7983 */ /* 0x000ee80000300800 */
[----:B------:R-:W3:Y:S04]  /*714f0*/  LDL.LU R11, [R1+0x65c] ;  /* 0x00065c00010b7983 */ /* 0x000ee80000300800 */
[----:B------:R0:W-:Y:S04]  /*71500*/  STL.64 [R1+0x3110], R24 ;  /* 0x0031101801007387 */ /* 0x0001e80000100a00 */
[----:B0-----:R-:W3:Y:S04]  /*71510*/  LDL.LU.64 R24, [R1+0x20] ;  /* 0x0000200001187983 */ /* 0x001ee80000300a00 */
[----:B------:R-:W2:Y:S04]  /*71520*/  LDL.LU R20, [R1+0x6c0] ;  /* 0x0006c00001147983 */ /* 0x000ea80000300800 */
        /* <DEDUP_REMOVED lines=9> */
[----:B------:R-:W0:Y:S02]  /*715c0*/  S2R R28, SR_TID.X ;  /* 0x00000000001c7919 */ /* 0x000e240000002100 */
[C---:B0-----:R-:W-:Y:S01]  /*715d0*/  LOP3.LUT R3, R28.reuse, 0x7, RZ, 0xc0, !PT ;  /* 0x000000071c037812 */ /* 0x041fe200078ec0ff */
[----:B------:R-:W-:-:S04]  /*715e0*/  IMAD.SHL.U32 R29, R28, 0x2, RZ ;  /* 0x000000021c1d7824 */ /* 0x000fc800078e00ff */
[----:B------:R-:W-:Y:S01]  /*715f0*/  IMAD R3, R3, 0x110, RZ ;  /* 0x0000011003037824 */ /* 0x000fe200078e02ff */
[----:B----4-:R-:W-:Y:S04]  /*71600*/  STL.64 [R1+0x30f0], R22 ;  /* 0x0030f01601007387 */ /* 0x010fe80000100a00 */
[----:B--2---:R0:W-:Y:S04]  /*71610*/  STL.64 [R1+0x30e8], R20 ;  /* 0x0030e81401007387 */ /* 0x0041e80000100a00 */
[----:B0-----:R-:W2:Y:S04]  /*71620*/  LDL.LU R20, [R1+0x670] ;  /* 0x0006700001147983 */ /* 0x001ea80000300800 */
[----:B------:R-:W2:Y:S04]  /*71630*/  LDL.LU R21, [R1+0x674] ;  /* 0x0006740001157983 */ /* 0x000ea80000300800 */
[----:B------:R-:W4:Y:S04]  /*71640*/  LDL.LU R22, [R1+0x678] ;  /* 0x0006780001167983 */ /* 0x000f280000300800 */
[----:B------:R-:W4:Y:S01]  /*71650*/  LDL.LU R23, [R1+0x67c] ;  /* 0x00067c0001177983 */ /* 0x000f220000300800 */
[----:B------:R-:W-:Y:S01]  /*71660*/  IMAD.SHL.U32 R28, R28, 0x80, RZ ;  /* 0x000000801c1c7824 */ /* 0x000fe200078e00ff */
[----:B------:R-:W-:-:S04]  /*71670*/  LOP3.LUT R3, R3, 0x10, R29, 0x78, !PT ;  /* 0x0000001003037812 */ /* 0x000fc800078e781d */
[----:B------:R-:W-:-:S05]  /*71680*/  LOP3.LUT R3, R3, 0x800, R28, 0xf8, !PT ;  /* 0x0000080003037812 */ /* 0x000fca00078ef81c */
[----:B------:R-:W0:Y:S01]  /*71690*/  LDSM.16.MT88.4 R4, [R3+UR4+0x15000] ;  /* 0x015000040304783b */ /* 0x000e220008004200 */
[----:B---3--:R-:W-:Y:S03]  /*716a0*/  HMMA.16816.F32 R8, R12, R24, R8 ;  /* 0x000000180c08723c */ /* 0x008fe60000001808 */
[----:B----4-:R-:W-:Y:S04]  /*716b0*/  STL.64 [R1+0x3108], R22 ;  /* 0x0031081601007387 */ /* 0x010fe80000100a00 */
[----:B--2---:R1:W-:Y:S04]  /*716c0*/  STL.64 [R1+0x3100], R20 ;  /* 0x0031001401007387 */ /* 0x0043e80000100a00 */
[----:B-1----:R-:W2:Y:S04]  /*716d0*/  LDL.LU R20, [R1+0x660] ;  /* 0x0006600001147983 */ /* 0x002ea80000300800 */
[----:B------:R-:W2:Y:S04]  /*716e0*/  LDL.LU R21, [R1+0x664] ;  /* 0x0006640001157983 */ /* 0x000ea80000300800 */
[----:B------:R-:W2:Y:S04]  /*716f0*/  LDL.LU R22, [R1+0x668] ;  /* 0x0006680001167983 */ /* 0x000ea80000300800 */
[----:B------:R-:W2:Y:S04]  /*71700*/  LDL.LU R23, [R1+0x66c] ;  /* 0x00066c0001177983 */ /* 0x000ea80000300800 */
[----:B------:R-:W3:Y:S04]  /*71710*/  LDL.LU.64 R16, [R1+0x70] ;  /* 0x0000700001107983 */ /* 0x000ee80000300a00 */
[----:B0-----:R-:W-:Y:S04]  /*71720*/  STL.64 [R1+0x2ee0], R6 ;  /* 0x002ee00601007387 */ /* 0x001fe80000100a00 */
[----:B------:R0:W-:Y:S02]  /*71730*/  STL.64 [R1+0x2ed8], R4 ;  /* 0x002ed80401007387 */ /* 0x0001e40000100a00 */
[----:B0-----:R-:W-:-:S02]  /*71740*/  IMAD.MOV.U32 R4, RZ, RZ, R2 ;  /* 0x000000ffff047224 */ /* 0x001fc400078e0002 */
[----:B------:R-:W-:-:S05]  /*71750*/  IMAD.MOV.U32 R5, RZ, RZ, R0 ;  /* 0x000000ffff057224 */ /* 0x000fca00078e0000 */
[----:B------:R0:W-:Y:S04]  /*71760*/  STL.64 [R1+0x30a8], R4 ;  /* 0x0030a80401007387 */ /* 0x0001e80000100a00 */
[----:B0-----:R-:W4:Y:S04]  /*71770*/  LDL.LU R4, [R1+0x680] ;  /* 0x0006800001047983 */ /* 0x001f280000300800 */
[----:B------:R-:W4:Y:S04]  /*71780*/  LDL.LU R5, [R1+0x684] ;  /* 0x0006840001057983 */ /* 0x000f280000300800 */
[----:B------:R-:W4:Y:S04]  /*71790*/  LDL.LU R6, [R1+0x688] ;  /* 0x0006880001067983 */ /* 0x000f280000300800 */
[----:B------:R-:W4:Y:S04]  /*717a0*/  LDL.LU R7, [R1+0x68c] ;  /* 0x00068c0001077983 */ /* 0x000f280000300800 */
[----:B------:R0:W-:Y:S04]  /*717b0*/  STL.64 [R1+0x80], R8 ;  /* 0x0000800801007387 */ /* 0x0001e80000100a00 */
[----:B------:R1:W-:Y:S04]  /*717c0*/  STL.64 [R1+0x88], R10 ;  /* 0x0000880a01007387 */ /* 0x0003e80000100a00 */
[----:B0-----:R-:W3:Y:S01]  /*717d0*/  LDL.LU.64 R8, [R1+0x3118] ;  /* 0x0031180001087983 */ /* 0x001ee20000300a00 */
        /* <DEDUP_REMOVED lines=16> */
[----:B0-----:R-:W2:Y:S04]  /*718e0*/  LDL.LU.64 R26, [R1+0x30e0] ;  /* 0x0030e000011a7983 */ /* 0x001ea80000300a00 */
[----:B------:R-:W4:Y:S02]  /*718f0*/  LDL.LU.64 R24, [R1+0x30d8] ;  /* 0x0030d80001187983 */ /* 0x000f240000300a00 */
[----:B----4-:R-:W-:-:S15]  /*71900*/  HMMA.16816.F32 R4, R12, R24, R4 ;  /* 0x000000180c04723c */ /* 0x010fde0000001804 */
[----:B------:R-:W-:-:S08]  /*71910*/  NOP ;  /* 0x0000000000007918 */ /* 0x000fd00000000000 */
[----:B------:R0:W-:Y:S04]  /*71920*/  STL.64 [R1+0x360], R4 ;  /* 0x0003600401007387 */ /* 0x0001e80000100a00 */
[----:B------:R1:W-:Y:S04]  /*71930*/  STL.64 [R1+0x368], R6 ;  /* 0x0003680601007387 */ /* 0x0003e80000100a00 */
[----:B0-----:R-:W4:Y:S04]  /*71940*/  LDL.LU R4, [R1+0x6f0] ;  /* 0x0006f00001047983 */ /* 0x001f280000300800 */
[----:B------:R-:W4:Y:S04]  /*71950*/  LDL.LU R5, [R1+0x6f4] ;  /* 0x0006f40001057983 */ /* 0x000f280000300800 */
[----:B-1----:R-:W2:Y:S04]  /*71960*/  LDL.LU R6, [R1+0x6f8] ;  /* 0x0006f80001067983 */ /* 0x002ea80000300800 */
[----:B------:R-:W2:Y:S01]  /*71970*/  LDL.LU R7, [R1+0x6fc] ;  /* 0x0006fc0001077983 */ /* 0x000ea20000300800 */
[C---:B---3--:R-:W-:Y:S03]  /*71980*/  HMMA.16816.F32 R20, R12.reuse, R8, R20 ;  /* 0x000000080c14723c */ /* 0x048fe60000001814 */
[----:B--2---:R-:W-:Y:S04]  /*71990*/  STL.64 [R1+0x30b8], R6 ;  /* 0x0030b80601007387 */ /* 0x004fe80000100a00 */
[----:B----4-:R0:W-:Y:S04]  /*719a0*/  STL.64 [R1+0x30b0], R4 ;  /* 0x0030b00401007387 */ /* 0x0101e80000100a00 */
[----:B0-----:R-:W2:Y:S04]  /*719b0*/  LDL.LU.64 R4, [R1+0x210] ;  /* 0x0002100001047983 */ /* 0x001ea80000300a00 */
[----:B------:R-:W-:Y:S04]  /*719c0*/  STL.64 [R1+0x2fc8], R26 ;  /* 0x002fc81a01007387 */ /* 0x000fe80000100a00 */
[----:B------:R0:W-:Y:S04]  /*719d0*/  STL.64 [R1+0x2fc0], R24 ;  /* 0x002fc01801007387 */ /* 0x0001e80000100a00 */
[----:B0-----:R-:W3:Y:S04]  /*719e0*/  LDL.LU.64 R24, [R1+0x200] ;  /* 0x0002000001187983 */ /* 0x001ee80000300a00 */
        /* <DEDUP_REMOVED lines=9> */
[----:B------:R-:W-:Y:S04]  /*71a80*/  STL [R1+0x2fb4], R8 ;  /* 0x002fb40801007387 */ /* 0x000fe80000100800 */
[----:B------:R-:W-:Y:S01]  /*71a90*/  STL [R1+0x2fb0], R9 ;  /* 0x002fb00901007387 */ /* 0x000fe20000100800 */
[----:B---3--:R-:W-:-:S15]  /*71aa0*/  HMMA.16816.F32 R20, R12, R16, R20 ;  /* 0x000000100c14723c */ /* 0x008fde0000001814 */
[----:B------:R-:W-:-:S08]  /*71ab0*/  NOP ;  /* 0x0000000000007918 */ /* 0x000fd00000000000 */
[----:B------:R0:W-:Y:S04]  /*71ac0*/  STL.64 [R1+0x380], R20 ;  /* 0x0003801401007387 */ /* 0x0001e80000100a00 */
[----:B------:R1:W-:Y:S04]  /*71ad0*/  STL.64 [R1+0x388], R22 ;  /* 0x0003881601007387 */ /* 0x0003e80000100a00 */
[----:B0-----:R-:W3:Y:S04]  /*71ae0*/  LDL.LU R20, [R1+0x750] ;  /* 0x0007500001147983 */ /* 0x001ee80000300800 */
[----:B------:R-:W3:Y:S04]  /*71af0*/  LDL.LU R21, [R1+0x754] ;  /* 0x0007540001157983 */ /* 0x000ee80000300800 */
[----:B-1----:R-:W4:Y:S04]  /*71b00*/  LDL.LU R22, [R1+0x758] ;  /* 0x0007580001167983 */ /* 0x002f280000300800 */
[----:B------:R-:W4:Y:S04]  /*71b10*/  LDL.LU R23, [R1+0x75c] ;  /* 0x00075c0001177983 */ /* 0x000f280000300800 */
[----:B------:R-:W3:Y:S01]  /*71b20*/  LDL.LU.64 R8, [R1+0x1f0] ;  /* 0x0001f00001087983 */ /* 0x000ee20000300a00 */
[----:B--2---:R-:W-:Y:S03]  /*71b30*/  HMMA.16816.F32 R24, R12, R4, R24 ;  /* 0x000000040c18723c */ /* 0x004fe60000001818 */
[----:B----4-:R-:W-:Y:S04]  /*71b40*/  STL.64 [R1+0x3090], R22 ;  /* 0x0030901601007387 */ /* 0x010fe80000100a00 */
[----:B---3--:R0:W-:Y:S04]  /*71b50*/  STL.64 [R1+0x3088], R20 ;  /* 0x0030881401007387 */ /* 0x0081e80000100a00 */
[----:B0-----:R-:W2:Y:S04]  /*71b60*/  LDL.LU R20, [R1+0x730] ;  /* 0x0007300001147983 */ /* 0x001ea80000300800 */
[----:B------:R-:W2:Y:S04]  /*71b70*/  LDL.LU R21, [R1+0x734] ;  /* 0x0007340001157983 */ /* 0x000ea80000300800 */
[----:B------:R-:W3:Y:S04]  /*71b80*/  LDL.LU R22, [R1+0x738] ;  /* 0x0007380001167983 */ /* 0x000ee80000300800 */
[----:B------:R-:W3:Y:S01]  /*71b90*/  LDL.LU R23, [R1+0x73c] ;  /* 0x00073c0001177983 */ /* 0x000ee20000300800 */
[----:B------:R-:W-:-:S02]  /*71ba0*/  IMAD.MOV.U32 R2, RZ, RZ, R16 ;  /* 0x000000ffff027224 */ /* 0x000fc400078e0010 */
[----:B------:R-:W-:Y:S02]  /*71bb0*/  IMAD.MOV.U32 R29, RZ, RZ, R17 ;  /* 0x000000ffff1d7224 */ /* 0x000fe400078e0011 */
        /* <DEDUP_REMOVED lines=8> */
[----:B------:R-:W3:Y:S04]  /*71c40*/  LDL.LU.64 R16, [R1+0x1e0] ;  /* 0x0001e00001107983 */ /* 0x000ee80000300a00 */
[----:B------:R-:W-:Y:S04]  /*71c50*/  STL [R1+0x2fb8], R2 ;  /* 0x002fb80201007387 */ /* 0x000fe80000100800 */
[----:B------:R0:W-:Y:S04]  /*71c60*/  STL.64 [R1+0x390], R24 ;  /* 0x0003901801007387 */ /* 0x0001e80000100a00 */
[----:B------:R-:W-:Y:S04]  /*71c70*/  STL.64 [R1+0x398], R26 ;  /* 0x0003981a01007387 */ /* 0x000fe80000100a00 */
[----:B0-----:R-:W4:Y:S04]  /*71c80*/  LDL.LU.64 R24, [R1+0x30c0] ;  /* 0x0030c00001187983 */ /* 0x001f280000300a00 */
[----:B------:R-:W4:Y:S04]  /*71c90*/  LDL.LU.64 R6, [R1+0x30b8] ;  /* 0x0030b80001067983 */ /* 0x000f280000300a00 */
[----:B------:R-:W4:Y:S02]  /*71ca0*/  LDL.LU.64 R4, [R1+0x30b0] ;  /* 0x0030b00001047983 */ /* 0x000f240000300a00 */
[----:B----4-:R-:W-:-:S15]  /*71cb0*/  HMMA.16816.F32 R4, R12, R24, R4 ;  /* 0x000000180c04723c */ /* 0x010fde0000001804 */
[----:B------:R-:W-:-:S08]  /*71cc0*/  NOP ;  /* 0x0000000000007918 */ /* 0x000fd00000000000 */
[----:B------:R0:W-:Y:S04]  /*71cd0*/  STL.64 [R1+0x3a0], R4 ;  /* 0x0003a00401007387 */ /* 0x0001e80000100a00 */
[----:B------:R1:W-:Y:S04]  /*71ce0*/  STL.64 [R1+0x3a8], R6 ;  /* 0x0003a80601007387 */ /* 0x0003e80000100a00 */
[----:B0-----:R-:W4:Y:S01]  /*71cf0*/  LDL.LU.64 R4, [R1+0x30a8] ;  /* 0x0030a80001047983 */ /* 0x001f220000300a00 */
[----:B-1----:R-:W-:Y:S01]  /*71d00*/  MOV R7, R24 ;  /* 0x0000001800077202 */ /* 0x002fe20000000f00 */
[----:B------:R-:W-:-:S05]  /*71d10*/  IMAD.MOV.U32 R6, RZ, RZ, R25 ;  /* 0x000000ffff067224 */ /* 0x000fca00078e0019 */
[----:B------:R-:W-:Y:S04]  /*71d20*/  STL.64 [R1+0x3060], R6 ;  /* 0x0030600601007387 */ /* 0x000fe80000100a00 */
[----:B----4-:R-:W-:Y:S04]  /*71d30*/  STL.64 [R1+0x3058], R4 ;  /* 0x0030580401007387 */ /* 0x010fe80000100a00 */
[----:B------:R-:W4:Y:S04]  /*71d40*/  LDL.LU R24, [R1+0x800] ;  /* 0x0008000001187983 */ /* 0x000f280000300800 */
[----:B------:R-:W4:Y:S04]  /*71d50*/  LDL.LU R25, [R1+0x804] ;  /* 0x0008040001197983 */ /* 0x000f280000300800 */
        /* <DEDUP_REMOVED lines=10> */
[----:B--2---:R-:W-:Y:S04]  /*71e00*/  STL.64 [R1+0x2fe0], R24 ;  /* 0x002fe01801007387 */ /* 0x004fe80000100a00 */
[----:B------:R-:W2:Y:S04]  /*71e10*/  LDL.LU R4, [R1+0x7b0] ;  /* 0x0007b00001047983 */ /* 0x000ea80000300800 */
[----:B------:R-:W2:Y:S04]  /*71e20*/  LDL.LU R5, [R1+0x7b4] ;  /* 0x0007b40001057983 */ /* 0x000ea80000300800 */
[----:B------:R-:W2:Y:S04]  /*71e30*/  LDL.LU R6, [R1+0x7b8] ;  /* 0x0007b80001067983 */ /* 0x000ea80000300800 */
[----:B------:R-:W2:Y:S04]  /*71e40*/  LDL.LU R7, [R1+0x7bc] ;  /* 0x0007bc0001077983 */ /* 0x000ea80000300800 */
[----:B------:R-:W-:Y:S04]  /*71e50*/  STL.64 [R1+0x3b0], R20 ;  /* 0x0003b01401007387 */ /* 0x000fe80000100a00 */
[----:B------:R0:W-:Y:S04]  /*71e60*/  STL.64 [R1+0x3b8], R22 ;  /* 0x0003b81601007387 */ /* 0x0001e80000100a00 */
[----:B0-----:R-:W3:Y:S04]  /*71e70*/  LDL.LU.64 R22, [R1+0x30a0] ;  /* 0x0030a00001167983 */ /* 0x001ee80000300a00 */
[----:B------:R-:W3:Y:S01]  /*71e80*/  LDL.LU.64 R20, [R1+0x3098] ;  /* 0x0030980001147983 */ /* 0x000ee20000300a00 */
[----:B------:R-:W-:-:S02]  /*71e90*/  IMAD.MOV.U32 R24, RZ, RZ, R11 ;  /* 0x000000ffff187224 */ /* 0x000fc400078e000b */
[----:B------:R-:W-:Y:S02]  /*71ea0*/  IMAD.MOV.U32 R25, RZ, RZ, R10 ;  /* 0x000000ffff197224 */ /* 0x000fe400078e000a */
[----:B------:R-:W-:Y:S02]  /*71eb0*/  IMAD.MOV.U32 R11, RZ, RZ, R16 ;  /* 0x000000ffff0b7224 */ /* 0x000fe400078e0010 */
[----:B------:R-:W-:Y:S01]  /*71ec0*/  IMAD.MOV.U32 R10, RZ, RZ, R17 ;  /* 0x000000ffff0a7224 */ /* 0x000fe200078e0011 */
[----:B---3--:R-:W-:-:S15]  /*71ed0*/  HMMA.16816.F32 R20, R12, R16, R20 ;  /* 0x000000100c14723c */ /* 0x008fde0000001814 */
[----:B------:R-:W-:-:S08]  /*71ee0*/  NOP ;  /* 0x0000000000007918 */ /* 0x000fd00000000000 */
[----:B------:R-:W-:Y:S04]  /*71ef0*/  STL.64 [R1+0x3c0], R20 ;  /* 0x0003c01401007387 */ /* 0x000fe80000100a00 */
[----:B------:R0:W-:Y:S04]  /*71f00*/  STL.64 [R1+0x3c8], R22 ;  /* 0x0003c81601007387 */ /* 0x0001e80000100a00 */
[----:B0-----:R-:W3:Y:S04]  /*71f10*/  LDL.LU.64 R22, [R1+0x3090] ;  /* 0x0030900001167983 */ /* 0x001ee80000300a00 */
[----:B------:R-:W3:Y:S04]  /*71f20*/  LDL.LU.64 R20, [R1+0x3088] ;  /* 0x0030880001147983 */ /* 0x000ee80000300a00 */
[----:B------:R-:W3:Y:S01]  /*71f30*/  LDL.LU.64 R16, [R1+0x3080] ;  /* 0x0030800001107983 */ /* 0x000ee20000300a00 */
[----:B------:R-:W-:-:S02]  /*71f40*/  IMAD.MOV.U32 R2, RZ, RZ, R8 ;  /* 0x000000ffff027224 */ /* 0x000fc400078e0008 */
[----:B------:R-:W-:Y:S01]  /*71f50*/  IMAD.MOV.U32 R8, RZ, RZ, R9 ;  /* 0x000000ffff087224 */ /* 0x000fe200078e0009 */
[----:B---3--:R-:W-:Y:S06]  /*71f60*/  HMMA.16816.F32 R20, R12, R16, R20 ;  /* 0x000000100c14723c */ /* 0x008fec0000001814 */
[----:B------:R-:W-:-:S15]  /*71f70*/  IMAD.MOV.U32 R9, RZ, RZ, R16 ;  /* 0x000000ffff097224 */ /* 0x000fde00078e0010 */
[----:B------:R-:W-:-:S02]  /*71f80*/  NOP ;  /* 0x0000000000007918 */ /* 0x000fc40000000000 */
[----:B------:R-:W-:Y:S04]  /*71f90*/  STL.64 [R1+0x3d0], R20 ;  /* 0x0003d01401007387 */ /* 0x000fe80000100a00 */
[----:B------:R0:W-:Y:S04]  /*71fa0*/  STL.64 [R1+0x3d8], R22 ;  /* 0x0003d81601007387 */ /* 0x0001e80000100a00 */
[----:B0-----:R-:W3:Y:S04]  /*71fb0*/  LDL.LU.64 R22, [R1+0x3078] ;  /* 0x0030780001167983 */ /* 0x001ee80000300a00 */
[----:B------:R-:W2:Y:S04]  /*71fc0*/  LDL.LU.64 R20, [R1+0x3070] ;  /* 0x0030700001147983 */ /* 0x000ea80000300a00 */
[----:B------:R-:W-:Y:S04]  /*71fd0*/  STL.64 [R1+0x2ff8], R10 ;  /* 0x002ff80a01007387 */ /* 0x000fe80000100a00 */
[----:B------:R0:W-:Y:S04]  /*71fe0*/  STL.64 [R1+0x2ff0], R8 ;  /* 0x002ff00801007387 */ /* 0x0001e80000100a00 */
[----:B0-----:R-:W4:Y:S04]  /*71ff0*/  LDL.LU R8, [R1+0x820] ;  /* 0x0008200001087983 */ /* 0x001f280000300800 */
[----:B------:R-:W4:Y:S04]  /*72000*/  LDL.LU R9, [R1+0x824] ;  /* 0x0008240001097983 */ /* 0x000f280000300800 */
[----:B------:R-:W3:Y:S04]  /*72010*/  LDL.LU R10, [R1+0x828] ;  /* 0x00082800010a7983 */ /* 0x000ee80000300800 */
[----:B------:R-:W3:Y:S01]  /*72020*/  LDL.LU R11, [R1+0x82c] ;  /* 0x00082c00010b7983 */ /* 0x000ee20000300800 */
[----:B------:R-:W-:-:S03]  /*72030*/  IMAD.MOV.U32 R28, RZ, RZ, R17 ;  /* 0x000000ffff1c7224 */ /* 0x000fc600078e0011 */
[----:B------:R-:W2:Y:S04]  /*72040*/  LDL.LU R16, [R1+0x7a0] ;  /* 0x0007a00001107983 */ /* 0x000ea80000300800 */
[----:B------:R-:W2:Y:S04]  /*72050*/  LDL.LU R17, [R1+0x7a4] ;  /* 0x0007a40001117983 */ /* 0x000ea80000300800 */
[----:B------:R-:W2:Y:S04]  /*72060*/  LDL.LU R18, [R1+0x7a8] ;  /* 0x0007a80001127983 */ /* 0x000ea80000300800 */
[----:B------:R-:W2:Y:S04]  /*72070*/  LDL.LU R19, [R1+0x7ac] ;  /* 0x0007ac0001137983 */ /* 0x000ea80000300800 */
[----:B---3--:R-:W-:Y:S04]  /*72080*/  STL.64 [R1+0x3008], R10 ;  /* 0x0030080a01007387 */ /* 0x008fe80000100a00 */
[----:B----4-:R0:W-:Y:S04]  /*72090*/  STL.64 [R1+0x3000], R8 ;  /* 0x0030000801007387 */ /* 0x0101e80000100a00 */
[----:B0-----:R-:W3:Y:S04]  /*720a0*/  LDL.LU R8, [R1+0x770] ;  /* 0x0007700001087983 */ /* 0x001ee80000300800 */
[----:B------:R-:W3:Y:S04]  /*720b0*/  LDL.LU R9, [R1+0x774] ;  /* 0x0007740001097983 */ /* 0x000ee80000300800 */
[----:B------:R-:W4:Y:S04]  /*720c0*/  LDL.LU R10, [R1+0x778] ;  /* 0x00077800010a7983 */ /* 0x000f280000300800 */
[----:B------:R-:W4:Y:S01]  /*720d0*/  LDL.LU R11, [R1+0x77c] ;  /* 0x00077c00010b7983 */ /* 0x000f220000300800 */
[C---:B--2---:R-:W-:Y:S03]  /*720e0*/  HMMA.16816.F32 R4, R12.reuse, R20, R4 ;  /* 0x000000140c04723c */ /* 0x044fe60000001804 */
[----:B----4-:R-:W-:Y:S04]  /*720f0*/  STL.64 [R1+0x3018], R10 ;  /* 0x0030180a01007387 */ /* 0x010fe80000100a00 */
[----:B---3--:R0:W-:Y:S02]  /*72100*/  STL.64 [R1+0x3010], R8 ;  /* 0x0030100801007387 */ /* 0x0081e40000100a00 */
[----:B0-----:R-:W-:Y:S01]  /*72110*/  IMAD.MOV.U32 R8, RZ, RZ, R23 ;  /* 0x000000ffff087224 */ /* 0x001fe200078e0017 */
[----:B------:R-:W-:Y:S01]  /*72120*/  MOV R9, R22 ;  /* 0x0000001600097202 */ /* 0x000fe20000000f00 */
[----:B------:R-:W2:Y:S04]  /*72130*/  LDL.LU R23, [R1+0x306c] ;  /* 0x00306c0001177983 */ /* 0x000ea80000300800 */
[----:B------:R-:W2:Y:S04]  /*72140*/  LDL.LU R22, [R1+0x3068] ;  /* 0x0030680001167983 */ /* 0x000ea80000300800 */
[----:B------:R0:W-:Y:S04]  /*72150*/  STL.64 [R1+0x3030], R8 ;  /* 0x0030300801007387 */ /* 0x0001e80000100a00 */
[----:B0-----:R-:W3:Y:S04]  /*72160*/  LDL.LU R8, [R1+0x50] ;  /* 0x0000500001087983 */ /* 0x001ee80000300800 */
[----:B------:R-:W3:Y:S04]  /*72170*/  LDL.LU R9, [R1+0x54] ;  /* 0x0000540001097983 */ /* 0x000ee80000300800 */
[----:B------:R-:W-:Y:S04]  /*72180*/  STL.64 [R1+0x3f0], R4 ;  /* 0x0003f00401007387 */ /* 0x000fe80000100a00 */
[----:B------:R0:W-:Y:S04]  /*72190*/  STL.64 [R1+0x3f8], R6 ;  /* 0x0003f80601007387 */ /* 0x0001e80000100a00 */
[----:B0-----:R-:W4:Y:S04]  /*721a0*/  LDL.LU.64 R6, [R1+0x3060] ;  /* 0x0030600001067983 */ /* 0x001f280000300a00 */
[----:B------:R-:W3:Y:S04]  /*721b0*/  LDL.LU.64 R4, [R1+0x3058] ;  /* 0x0030580001047983 */ /* 0x000ee80000300a00 */
[----:B--2---:R-:W-:Y:S04]  /*721c0*/  STL.64 [R1+0x2f10], R22 ;  /* 0x002f101601007387 */ /* 0x004fe80000100a00 */
[----:B------:R0:W-:Y:S04]  /*721d0*/  STL.64 [R1+0x2f08], R20 ;  /* 0x002f081401007387 */ /* 0x0001e80000100a00 */
        /* <DEDUP_REMOVED lines=10> */
[----:B---3--:R-:W-:Y:S01]  /*72280*/  HMMA.16816.F32 R12, R12, R4, R16 ;  /* 0x000000040c0c723c */ /* 0x008fe20000001810 */
[----:B------:R-:W0:Y:S02]  /*72290*/  S2R R26, SR_TID.X ;  /* 0x00000000001a7919 */ /* 0x000e240000002100 */
[----:B----4-:R-:W-:Y:S04]  /*722a0*/  STL.64 [R1+0x3040], R22 ;  /* 0x0030401601007387 */ /* 0x010fe80000100a00 */
[----:B--2---:R1:W-:Y:S04]  /*722b0*/  STL.64 [R1+0x3038], R20 ;  /* 0x0030381401007387 */ /* 0x0043e80000100a00 */
[----:B-1----:R-:W2:Y:S04]  /*722c0*/  LDL.LU R20, [R1+0x790] ;  /* 0x0007900001147983 */ /* 0x002ea80000300800 */
[----:B------:R-:W2:Y:S04]  /*722d0*/  LDL.LU R21, [R1+0x794] ;  /* 0x0007940001157983 */ /* 0x000ea80000300800 */
[----:B------:R-:W2:Y:S04]  /*722e0*/  LDL.LU R22, [R1+0x798] ;  /* 0x0007980001167983 */ /* 0x000ea80000300800 */
[----:B------:R-:W2:Y:S04]  /*722f0*/  LDL.LU R23, [R1+0x79c] ;  /* 0x00079c0001177983 */ /* 0x000ea80000300800 */
[----:B------:R-:W2:Y:S04]  /*72300*/  LDL.LU.64 R18, [R1+0x3050] ;  /* 0x0030500001127983 */ /* 0x000ea80000300a00 */
[----:B------:R-:W2:Y:S01]  /*72310*/  LDL.LU.64 R16, [R1+0x3048] ;  /* 0x0030480001107983 */ /* 0x000ea20000300a00 */
[C---:B0-----:R-:W-:Y:S01]  /*72320*/  LOP3.LUT R27, R26.reuse, 0x7, RZ, 0xc0, !PT ;  /* 0x000000071a1b7812 */ /* 0x041fe200078ec0ff */
[----:B------:R-:W-:-:S04]  /*72330*/  IMAD.SHL.U32 R11, R26, 0x2, RZ ;  /* 0x000000021a0b7824 */ /* 0x000fc800078e00ff */
[----:B------:R-:W-:-:S05]  /*72340*/  IMAD R27, R27, 0x110, RZ ;  /* 0x000001101b1b7824 */ /* 0x000fca00078e02ff */
[----:B------:R-:W-:Y:S01]  /*72350*/  LOP3.LUT R27, R27, 0x10, R11, 0x78, !PT ;  /* 0x000000101b1b7812 */ /* 0x000fe200078e780b */
[----:B------:R0:W-:Y:S04]  /*72360*/  STL.64 [R1+0x3e0], R12 ;  /* 0x0003e00c01007387 */ /* 0x0001e80000100a00 */
[----:B------:R-:W-:Y:S04]  /*72370*/  STL.64 [R1+0x3e8], R14 ;  /* 0x0003e80e01007387 */ /* 0x000fe80000100a00 */
[----:B0-----:R-:W3:Y:S04]  /*72380*/  LDL.LU R12, [R1+0x30] ;  /* 0x00003000010c7983 */ /* 0x001ee80000300800 */
[----:B------:R-:W3:Y:S04]  /*72390*/  LDL.LU R13, [R1+0x34] ;  /* 0x00003400010d7983 */ /* 0x000ee80000300800 */
[----:B------:R-:W-:Y:S01]  /*723a0*/  STL.64 [R1+0x2f00], R4 ;  /* 0x002f000401007387 */ /* 0x000fe20000100a00 */
        /* <DEDUP_REMOVED lines=13> */
[----:B0-----:R-:W3:Y:S04]  /*72480*/  LDL.LU.64 R10, [R1+0x3018] ;  /* 0x00301800010a7983 */ /* 0x001ee80000300a00 */
[----:B------:R-:W3:Y:S01]  /*72490*/  LDL.LU.64 R8, [R1+0x3010] ;  /* 0x0030100001087983 */ /* 0x000ee20000300a00 */
[----:B------:R-:W-:-:S05]  /*724a0*/  IMAD.SHL.U32 R26, R26, 0x80, RZ ;  /* 0x000000801a1a7824 */ /* 0x000fca00078e00ff */
[----:B------:R-:W-:Y:S01]  /*724b0*/  LOP3.LUT R27, R27, 0x800, R26, 0xf8, !PT ;  /* 0x000008001b1b7812 */ /* 0x000fe200078ef81a */
[----:B---3--:R-:W-:Y:S01]  /*724c0*/  HMMA.16816.F32 R12, R16, R12, R8 ;  /* 0x0000000c100c723c */ /* 0x008fe20000001808 */
[----:B------:R-:W3:Y:S04]  /*724d0*/  LDL.LU.64 R10, [R1+0x3008] ;  /* 0x00300800010a7983 */ /* 0x000ee80000300a00 */
[----:B------:R-:W3:-:S15]  /*724e0*/  LDL.LU.64 R8, [R1+0x3000] ;  /* 0x0030000001087983 */ /* 0x000ede0000300a00 */
[----:B------:R-:W-:-:S03]  /*724f0*/  NOP ;  /* 0x0000000000007918 */ /* 0x000fc60000000000 */
[----:B------:R-:W-:Y:S04]  /*72500*/  STL.64 [R1+0x450], R12 ;  /* 0x0004500c01007387 */ /* 0x000fe80000100a00 */
[----:B------:R-:W-:Y:S04]  /*72510*/  STL.64 [R1+0x458], R14 ;  /* 0x0004580e01007387 */ /* 0x000fe80000100a00 */
[----:B------:R-:W0:Y:S04]  /*72520*/  LDSM.16.MT88.4 R12, [R27+UR4+0x15080] ;  /* 0x015080041b0c783b */ /* 0x000e280008004200 */
[----:B0-----:R-:W-:Y:S04]  /*72530*/  STL.64 [R1+0x2dc8], R14 ;  /* 0x002dc80e01007387 */ /* 0x001fe80000100a00 */
[----:B------:R0:W-:Y:S04]  /*72540*/  STL.64 [R1+0x2dc0], R12 ;  /* 0x002dc00c01007387 */ /* 0x0001e80000100a00 */
[----:B0-----:R-:W4:Y:S04]  /*72550*/  LDL.LU.64 R12, [R1+0x10] ;  /* 0x00001000010c7983 */ /* 0x001f280000300a00 */
[----:B------:R-:W2:Y:S01]  /*72560*/  LDL.64 R14, [R1+0x18] ;  /* 0x00001800010e7983 */ /* 0x000ea20000100a00 */
[----:B---3--:R-:W-:Y:S03]  /*72570*/  HMMA.16816.F32 R24, R16, R24, R8 ;  /* 0x000000181018723c */ /* 0x008fe60000001808 */
[----:B------:R-:W3:Y:S04]  /*72580*/  LDL.LU.64 R10, [R1+0x2ff8] ;  /* 0x002ff800010a7983 */ /* 0x000ee80000300a00 */
[----:B------:R-:W3:-:S15]  /*72590*/  LDL.LU.64 R8, [R1+0x2ff0] ;  /* 0x002ff00001087983 */ /* 0x000ede0000300a00 */
[----:B------:R-:W-:-:S01]  /*725a0*/  NOP ;  /* 0x0000000000007918 */ /* 0x000fc20000000000 */
        /* <DEDUP_REMOVED lines=8> */
[----:B0-----:R-:W4:Y:S04]  /*72630*/  LDL.LU.64 R26, [R1+0x2fd8] ;  /* 0x002fd800011a7983 */ /* 0x001f280000300a00 */
[----:B------:R-:W4:Y:S04]  /*72640*/  LDL.LU.64 R24, [R1+0x2fd0] ;  /* 0x002fd00001187983 */ /* 0x000f280000300a00 */
[----:B--2---:R4:W-:Y:S04]  /*72650*/  STL.64 [R1+0x2e90], R14 ;  /* 0x002e900e01007387 */ /* 0x0049e80000100a00 */
[----:B------:R-:W4:Y:S04]  /*72660*/  LDL.LU R12, [R1] ;  /* 0x00000000010c7983 */ /* 0x000f280000300800 */
[----:B------:R-:W4:Y:S02]  /*72670*/  LDL.LU R13, [R1+0x4] ;  /* 0x00000400010d7983 */ /* 0x000f240000300800 */
[C---:B----4-:R-:W-:Y:S02]  /*72680*/  HMMA.16816.F32 R12, R16.reuse, R12, R24 ;  /* 0x0000000c100c723c */ /* 0x050fe40000001818 */
[----:B------:R-:W2:Y:S04]  /*72690*/  LDL.LU.64 R26, [R1+0x2fc8] ;  /* 0x002fc800011a7983 */ /* 0x000ea80000300a00 */
[----:B------:R-:W4:Y:S02]  /*726a0*/  LDL.LU.64 R24, [R1+0x2fc0] ;  /* 0x002fc00001187983 */ /* 0x000f240000300a00 */
[----:B----4-:R-:W-:Y:S02]  /*726b0*/  HMMA.16816.F32 R20, R16, R24, R20 ;  /* 0x000000181014723c */ /* 0x010fe40000001814 */
[----:B--2---:R-:W-:-:S13]  /*726c0*/  STL.64 [R1+0x2f80], R26 ;  /* 0x002f801a01007387 */ /* 0x004fda0000100a00 */
[----:B------:R0:W-:Y:S04]  /*726d0*/  STL.64 [R1+0x420], R12 ;  /* 0x0004200c01007387 */ /* 0x0001e80000100a00 */
[----:B------:R-:W-:Y:S01]  /*726e0*/  STL.64 [R1+0x428], R14 ;  /* 0x0004280e01007387 */ /* 0x000fe20000100a00 */
[----:B0-----:R-:W-:-:S03]  /*726f0*/  IMAD.MOV.U32 R12, RZ, RZ, R2 ;  /* 0x000000ffff0c7224 */ /* 0x001fc600078e0002 */
[----:B------:R0:W-:Y:S04]  /*72700*/  STL.64 [R1+0x410], R20 ;  /* 0x0004101401007387 */ /* 0x0001e80000100a00 */
[----:B------:R-:W-:Y:S04]  /*72710*/  STL.64 [R1+0x418], R22 ;  /* 0x0004181601007387 */ /* 0x000fe80000100a00 */
[----:B------:R-:W2:Y:S01]  /*72720*/  LDL.LU R2, [R1+0x2fb8] ;  /* 0x002fb80001027983 */ /* 0x000ea20000300800 */
[----:B---3--:R-:W-:-:S03]  /*72730*/  IMAD.MOV.U32 R13, RZ, RZ, R8 ;  /* 0x000000ffff0d7224 */ /* 0x008fc600078e0008 */
[----:B------:R-:W3:Y:S04]  /*72740*/  LDL.LU R8, [R1+0x2fb4] ;  /* 0x002fb40001087983 */ /* 0x000ee80000300800 */
[----:B------:R1:W-:Y:S01]  /*72750*/  STL.64 [R1+0x2f50], R12 ;  /* 0x002f500c01007387 */ /* 0x0003e20000100a00 */
[----:B0-----:R-:W-:Y:S02]  /*72760*/  IMAD.MOV.U32 R20, RZ, RZ, R9 ;  /* 0x000000ffff147224 */ /* 0x001fe400078e0009 */
[----:B------:R-:W-:Y:S01]  /*72770*/  IMAD.MOV.U32 R21, RZ, RZ, R28 ;  /* 0x000000ffff157224 */ /* 0x000fe200078e001c */
[----:B------:R-:W3:Y:S04]  /*72780*/  LDL.LU R9, [R1+0x2fb0] ;  /* 0x002fb00001097983 */ /* 0x000ee80000300800 */
[----:B------:R-:W4:Y:S01]  /*72790*/  LDL.LU R28, [R1+0x2fac] ;  /* 0x002fac00011c7983 */ /* 0x000f220000300800 */
[----:B-1----:R-:W-:-:S02]  /*727a0*/  IMAD.MOV.U32 R12, RZ, RZ, R7 ;  /* 0x000000ffff0c7224 */ /* 0x002fc400078e0007 */
[----:B------:R-:W-:-:S05]  /*727b0*/  IMAD.MOV.U32 R13, RZ, RZ, R6 ;  /* 0x000000ffff0d7224 */ /* 0x000fca00078e0006 */
[----:B------:R0:W-:Y:S04]  /*727c0*/  STL.64 [R1+0x2f68], R12 ;  /* 0x002f680c01007387 */ /* 0x0001e80000100a00 */
[----:B------:R1:W-:Y:S04]  /*727d0*/  STL.64 [R1+0x2f28], R20 ;  /* 0x002f281401007387 */ /* 0x0003e80000100a00 */
[----:B------:R-:W4:Y:S04]  /*727e0*/  LDL.LU R4, [R1+0x6e0] ;  /* 0x0006e00001047983 */ /* 0x000f280000300800 */
[----:B------:R-:W4:Y:S04]  /*727f0*/  LDL.LU R5, [R1+0x6e4] ;  /* 0x0006e40001057983 */ /* 0x000f280000300800 */
[----:B------:R-:W4:Y:S04]  /*72800*/  LDL.LU R6, [R1+0x6e8] ;  /* 0x0006e80001067983 */ /* 0x000f280000300800 */
[----:B------:R-:W4:Y:S01]  /*72810*/  LDL.LU R7, [R1+0x6ec] ;  /* 0x0006ec0001077983 */ /* 0x000f220000300800 */
[----:B------:R-:W-:Y:S01]  /*72820*/  IMAD.MOV.U32 R25, RZ, RZ, R29 ;  /* 0x000000ffff197224 */ /* 0x000fe200078e001d */
[----:B0-----:R-:W-:Y:S01]  /*72830*/  MOV R12, R3 ;  /* 0x00000003000c7202 */ /* 0x001fe20000000f00 */
[----:B-1----:R-:W-:-:S02]  /*72840*/  IMAD.MOV.U32 R20, RZ, RZ, R11 ;  /* 0x000000ffff147224 */ /* 0x002fc400078e000b */
[----:B------:R-:W-:Y:S01]  /*72850*/  IMAD.MOV.U32 R13, RZ, RZ, R0 ;  /* 0x000000ffff0d7224 */ /* 0x000fe200078e0000 */
[----:B------:R-:W4:Y:S01]  /*72860*/  LDL.LU R11, [R1+0x2fa8] ;  /* 0x002fa800010b7983 */ /* 0x000f220000300800 */
[----:B------:R-:W-:-:S03]  /*72870*/  IMAD.MOV.U32 R21, RZ, RZ, R10 ;  /* 0x000000ffff157224 */ /* 0x000fc600078e000a */
[----:B------:R-:W4:Y:S04]  /*72880*/  LDL.LU R10, [R1+0x2fa4] ;  /* 0x002fa400010a7983 */ /* 0x000f280000300800 */
[----:B------:R-:W4:Y:S04]  /*72890*/  LDL.LU R3, [R1+0x2fa0] ;  /* 0x002fa00001037983 */ /* 0x000f280000300800 */
[----:B------:R-:W4:Y:S04]  /*728a0*/  LDL.LU R0, [R1+0x2f9c] ;  /* 0x002f9c0001007983 */ /* 0x000f280000300800 */
[----:B------:R-:W-:Y:S01]  /*728b0*/  STL.64 [R1+0x2f88], R12 ;  /* 0x002f880c01007387 */ /* 0x000fe20000100a00 */
[----:B--2---:R-:W-:-:S03]  /*728c0*/  IMAD.MOV.U32 R24, RZ, RZ, R2 ;  /* 0x000000ffff187224 */ /* 0x004fc600078e0002 */
[----:B------:R-:W2:Y:S04]  /*728d0*/  LDL.LU R2, [R1+0x2f98] ;  /* 0x002f980001027983 */ /* 0x000ea80000300800 */
[----:B------:R0:W-:Y:S04]  /*728e0*/  STL.64 [R1+0x2f90], R24 ;  /* 0x002f901801007387 */ /* 0x0001e80000100a00 */
[----:B0-----:R-:W3:Y:S04]  /*728f0*/  LDL.LU R24, [R1+0x7e0] ;  /* 0x0007e00001187983 */ /* 0x001ee80000300800 */
[----:B------:R-:W3:Y:S04]  /*72900*/  LDL.LU R25, [R1+0x7e4] ;  /* 0x0007e40001197983 */ /* 0x000ee80000300800 */
[----:B------:R-:W3:Y:S04]  /*72910*/  LDL.LU R26, [R1+0x7e8] ;  /* 0x0007e800011a7983 */ /* 0x000ee80000300800 */
[----:B------:R-:W3:Y:S04]  /*72920*/  LDL.LU R27, [R1+0x7ec] ;  /* 0x0007ec00011b7983 */ /* 0x000ee80000300800 */
[----:B------:R-:W2:Y:S04]  /*72930*/  LDL.LU R12, [R1+0x7d0] ;  /* 0x0007d000010c7983 */ /* 0x000ea80000300800 */
[----:B------:R-:W2:Y:S04]  /*72940*/  LDL.LU R13, [R1+0x7d4] ;  /* 0x0007d400010d7983 */ /* 0x000ea80000300800 */
[----:B------:R-:W2:Y:S04]  /*72950*/  LDL.LU R14, [R1+0x7d8] ;  /* 0x0007d800010e7983 */ /* 0x000ea80000300800 */
[----:B------:R-:W2:Y:S04]  /*72960*/  LDL.LU R15, [R1+0x7dc] ;  /* 0x0007dc00010f7983 */ /* 0x000ea80000300800 */
        /* <DEDUP_REMOVED lines=28> */
[----:B------:R0:W-:Y:S04]  /*72b30*/  STL.64 [R1+0x400], R24 ;  /* 0x0004001801007387 */ /* 0x0001e80000100a00 */
[----:B0-----:R-:W4:Y:S01]  /*72b40*/  LDL.LU.64 R24, [R1+0x2f90] ;  /* 0x002f900001187983 */ /* 0x001f220000300a00 */
[----:B------:R-:W-:-:S02]  /*72b50*/  IMAD.MOV.U32 R7, RZ, RZ, R0 ;  /* 0x000000ffff077224 */ /* 0x000fc400078e0000 */
[----:B------:R-:W-:Y:S02]  /*72b60*/  IMAD.MOV.U32 R6, RZ, RZ, R2 ;  /* 0x000000ffff067224 */ /* 0x000fe400078e0002 */
[----:B------:R-:W-:Y:S02]  /*72b70*/  IMAD.MOV.U32 R0, RZ, RZ, R27 ;  /* 0x000000ffff007224 */ /* 0x000fe400078e001b */
[----:B------:R-:W-:-:S03]  /*72b80*/  IMAD.MOV.U32 R2, RZ, RZ, R26 ;  /* 0x000000ffff027224 */ /* 0x000fc600078e001a */
[----:B------:R-:W-:Y:S04]  /*72b90*/  STL [R1+0x26ec], R0 ;  /* 0x0026ec0001007387 */ /* 0x000fe80000100800 */
[----:B------:R-:W-:Y:S01]  /*72ba0*/  STL [R1+0x26e8], R2 ;  /* 0x0026e80201007387 */ /* 0x000fe20000100800 */
[----:B----4-:R-:W-:Y:S03]  /*72bb0*/  HMMA.16816.F32 R24, R16, R24, R12 ;  /* 0x000000181018723c */ /* 0x010fe6000000180c */
[----:B------:R-:W3:-:S15]  /*72bc0*/  LDL.LU.64 R12, [R1+0x2f88] ;  /* 0x002f8800010c7983 */ /* 0x000ede0000300a00 */
[----:B------:R-:W-:-:S05]  /*72bd0*/  NOP ;  /* 0x0000000000007918 */ /* 0x000fca0000000000 */
[----:B------:R-:W-:Y:S04]  /*72be0*/  STL.64 [R1+0x560], R24 ;  /* 0x0005601801007387 */ /* 0x000fe80000100a00 */
[----:B------:R0:W-:Y:S04]  /*72bf0*/  STL.64 [R1+0x568], R26 ;  /* 0x0005681a01007387 */ /* 0x0001e80000100a00 */
[----:B0-----:R-:W4:Y:S01]  /*72c00*/  LDL.LU.64 R26, [R1+0x2f80] ;  /* 0x002f8000011a7983 */ /* 0x001f220000300a00 */
        /* <DEDUP_REMOVED lines=17> */
[----:B------:R-:W-:Y:S04]  /*72d20*/  STL.64 [R1+0x730], R12 ;  /* 0x0007300c01007387 */ /* 0x000fe80000100a00 */
[----:B------:R0:W-:Y:S04]  /*72d30*/  STL.64 [R1+0x738], R14 ;  /* 0x0007380e01007387 */ /* 0x0001e80000100a00 */
[----:B0-----:R-:W3:Y:S04]  /*72d40*/  LDL.64 R14, [R1+0x38] ;  /* 0x00003800010e7983 */ /* 0x001ee80000100a00 */
[----:B---3--:R0:W-:Y:S04]  /*72d50*/  STL.64 [R1+0x2eb0], R14 ;  /* 0x002eb00e01007387 */ /* 0x0081e80000100a00 */
[----:B------:R-:W3:Y:S04]  /*72d60*/  LDL.LU R12, [R1+0x830] ;  /* 0x00083000010c7983 */ /* 0x000ee80000300800 */
[----:B------:R-:W3:Y:S04]  /*72d70*/  LDL.LU R13, [R1+0x834] ;  /* 0x00083400010d7983 */ /* 0x000ee80000300800 */
[----:B0-----:R-:W4:Y:S01]  /*72d80*/  LDL.LU R14, [R1+0x838] ;  /* 0x00083800010e7983 */ /* 0x001f220000300800 */
[----:B------:R-:W-:-:S03]  /*72d90*/  IMAD.MOV.U32 R15, RZ, RZ, R3 ;  /* 0x000000ffff0f7224 */ /* 0x000fc600078e0003 */
[----:B------:R-:W3:Y:S01]  /*72da0*/  LDL.LU R3, [R1+0x2f40] ;  /* 0x002f400001037983 */ /* 0x000ee20000300800 */
[C---:B--2---:R-:W-:Y:S03]  /*72db0*/  HMMA.16816.F32 R20, R16.reuse, R20, R4 ;  /* 0x000000141014723c */ /* 0x044fe60000001804 */
[----:B----4-:R0:W-:Y:S04]  /*72dc0*/  STL.64 [R1+0x2ec0], R14 ;  /* 0x002ec00e01007387 */ /* 0x0101e80000100a00 */
[----:B---3--:R1:W-:Y:S04]  /*72dd0*/  STL.64 [R1+0x2eb8], R12 ;  /* 0x002eb80c01007387 */ /* 0x0083e80000100a00 */
[----:B0-----:R-:W2:Y:S04]  /*72de0*/  LDL R14, [R1+0x58] ;  /* 0x00005800010e7983 */ /* 0x001ea80000100800 */
[----:B------:R-:W2:Y:S04]  /*72df0*/  LDL R15, [R1+0x5c] ;  /* 0x00005c00010f7983 */ /* 0x000ea80000100800 */
[----:B--2---:R0:W-:Y:S04]  /*72e00*/  STL.64 [R1+0x2ee8], R14 ;  /* 0x002ee80e01007387 */ /* 0x0041e80000100a00 */
[----:B-1----:R-:W2:Y:S04]  /*72e10*/  LDL.LU R12, [R1+0x6b0] ;  /* 0x0006b000010c7983 */ /* 0x002ea80000300800 */
[----:B------:R-:W2:Y:S04]  /*72e20*/  LDL.LU R13, [R1+0x6b4] ;  /* 0x0006b400010d7983 */ /* 0x000ea80000300800 */
[----:B0-----:R-:W2:Y:S04]  /*72e30*/  LDL.LU R14, [R1+0x6b8] ;  /* 0x0006b800010e7983 */ /* 0x001ea80000300800 */
        /* <DEDUP_REMOVED lines=13> */
[----:B---3--:R-:W-:Y:S07]  /*72f10*/  HMMA.16816.F32 R4, R16, R20, R4 ;  /* 0x000000141004723c */ /* 0x008fee0000001804 */
[----:B------:R-:W-:-:S15]  /*72f20*/  MOV R21, R26 ;  /* 0x0000001a00157202 */ /* 0x000fde0000000f00 */
[----:B------:R-:W-:-:S01]  /*72f30*/  NOP ;  /* 0x0000000000007918 */ /* 0x000fc20000000000 */
[----:B------:R0:W-:Y:S04]  /*72f40*/  STL.64 [R1+0x6d0], R4 ;  /* 0x0006d00401007387 */ /* 0x0001e80000100a00 */
[----:B------:R-:W-:Y:S04]  /*72f50*/  STL.64 [R1+0x6d8], R6 ;  /* 0x0006d80601007387 */ /* 0x000fe80000100a00 */
[----:B0-----:R-:W2:Y:S04]  /*72f60*/  LDL.LU.64 R4, [R1+0x2f00] ;  /* 0x002f000001047983 */ /* 0x001ea80000300a00 */
[----:B----4-:R0:W-:Y:S04]  /*72f70*/  STL.64 [R1+0x2de8], R22 ;  /* 0x002de81601007387 */ /* 0x0101e80000100a00 */
[----:B------:R-:W3:Y:S04]  /*72f80*/  LDL.LU R20, [R1+0x8a0] ;  /* 0x0008a00001147983 */ /* 0x000ee80000300800 */
[----:B------:R-:W4:Y:S01]  /*72f90*/  LDL.LU R26, [R1+0x2efc] ;  /* 0x002efc00011a7983 */ /* 0x000f220000300800 */
[----:B0-----:R-:W-:-:S03]  /*72fa0*/  IMAD.MOV.U32 R22, RZ, RZ, R27 ;  /* 0x000000ffff167224 */ /* 0x001fc600078e001b */
[----:B------:R-:W2:Y:S04]  /*72fb0*/  LDL.LU R27, [R1+0x2ef8] ;  /* 0x002ef800011b7983 */ /* 0x000ea80000300800 */
[----:B------:R-:W3:Y:S01]  /*72fc0*/  LDL.LU R23, [R1+0x8ac] ;  /* 0x0008ac0001177983 */ /* 0x000ee20000300800 */
[----:B------:R-:W0:Y:S03]  /*72fd0*/  S2R R24, SR_TID.X ;  /* 0x0000000000187919 */ /* 0x000e260000002100 */
[----:B---3--:R-:W-:Y:S04]  /*72fe0*/  STL.64 [R1+0x2ea0], R22 ;  /* 0x002ea01601007387 */ /* 0x008fe80000100a00 */
[----:B------:R1:W-:Y:S04]  /*72ff0*/  STL.64 [R1+0x2e98], R20 ;  /* 0x002e981401007387 */ /* 0x0003e80000100a00 */
[----:B-1----:R-:W3:Y:S04]  /*73000*/  LDL.LU R20, [R1+0x860] ;  /* 0x0008600001147983 */ /* 0x002ee80000300800 */
[----:B------:R-:W3:Y:S01]  /*73010*/  LDL.LU R21, [R1+0x864] ;  /* 0x0008640001157983 */ /* 0x000ee20000300800 */
[----:B----4-:R-:W-:-:S02]  /*73020*/  IMAD.MOV.U32 R22, RZ, RZ, R26 ;  /* 0x000000ffff167224 */ /* 0x010fc400078e001a */
[----:B--2---:R-:W-:Y:S01]  /*73030*/  IMAD.MOV.U32 R23, RZ, RZ, R27 ;  /* 0x000000ffff177224 */ /* 0x004fe200078e001b */
[----:B------:R-:W2:Y:S04]  /*73040*/  LDL.LU R26, [R1+0x2ef4] ;  /* 0x002ef400011a7983 */ /* 0x000ea80000300800 */
[----:B------:R-:W2:Y:S01]  /*73050*/  LDL.LU R27, [R1+0x2ef0] ;  /* 0x002ef000011b7983 */ /* 0x000ea20000300800 */
[----:B0-----:R-:W-:-:S03]  /*73060*/  LOP3.LUT R25, R24, 0x7, RZ, 0xc0, !PT ;  /* 0x0000000718197812 */ /* 0x001fc600078ec0ff */
[----:B------:R-:W-:Y:S01]  /*73070*/  STL.64 [R1+0x2ed0], R22 ;  /* 0x002ed01601007387 */ /* 0x000fe20000100a00 */
[----:B------:R-:W-:Y:S02]  /*73080*/  IMAD.MOV.U32 R15, RZ, RZ, R3 ;  /* 0x000000ffff0f7224 */ /* 0x000fe400078e0003 */
[----:B------:R-:W-:Y:S02]  /*73090*/  IMAD R25, R25, 0x110, RZ ;  /* 0x0000011019197824 */ /* 0x000fe400078e02ff */
[----:B------:R-:W-:-:S03]  /*730a0*/  IMAD.SHL.U32 R3, R24, 0x2, RZ ;  /* 0x0000000218037824 */ /* 0x000fc600078e00ff */
[----:B------:R-:W-:Y:S01]  /*730b0*/  HMMA.16816.F32 R16, R16, R4, R12 ;  /* 0x000000041010723c */ /* 0x000fe2000000180c */
[----:B---3--:R0:W-:Y:S04]  /*730c0*/  STL.64 [R1+0x2ec8], R20 ;  /* 0x002ec81401007387 */ /* 0x0081e80000100a00 */
[----:B0-----:R-:W3:Y:S04]  /*730d0*/  LDL.LU R20, [R1+0x6a0] ;  /* 0x0006a00001147983 */ /* 0x001ee80000300800 */
[----:B------:R-:W3:Y:S04]  /*730e0*/  LDL.LU R21, [R1+0x6a4] ;  /* 0x0006a40001157983 */ /* 0x000ee80000300800 */
[----:B------:R-:W3:Y:S04]  /*730f0*/  LDL.LU R22, [R1+0x6a8] ;  /* 0x0006a80001167983 */ /* 0x000ee80000300800 */
[----:B------:R-:W3:Y:S04]  /*73100*/  LDL.LU R23, [R1+0x6ac] ;  /* 0x0006ac0001177983 */ /* 0x000ee80000300800 */
[----:B--2---:R0:W-:Y:S04]  /*73110*/  STL.64 [R1+0x2e78], R26 ;  /* 0x002e781a01007387 */ /* 0x0041e80000100a00 */
[----:B------:R-:W-:Y:S04]  /*73120*/  STL.64 [R1+0x2e70], R24 ;  /* 0x002e701801007387 */ /* 0x000fe80000100a00 */
[----:B0-----:R-:W2:Y:S04]  /*73130*/  LDL.64 R26, [R1+0x28] ;  /* 0x00002800011a7983 */ /* 0x001ea80000100a00 */
[----:B------:R-:W-:Y:S04]  /*73140*/  STL [R1+0x2d8c], R3 ;  /* 0x002d8c0301007387 */ /* 0x000fe80000100800 */
[----:B------:R-:W3:Y:S04]  /*73150*/  LDL.LU.64 R14, [R1+0x2ee8] ;  /* 0x002ee800010e7983 */ /* 0x000ee80000300a00 */
[----:B------:R-:W3:Y:S04]  /*73160*/  LDL.LU.64 R6, [R1+0x2ee0] ;  /* 0x002ee00001067983 */ /* 0x000ee80000300a00 */
[----:B------:R-:W3:Y:S04]  /*73170*/  LDL.LU.64 R4, [R1+0x2ed8] ;  /* 0x002ed80001047983 */ /* 0x000ee80000300a00 */
[----:B------:R-:W-:Y:S04]  /*73180*/  STL.64 [R1+0x6b0], R16 ;  /* 0x0006b01001007387 */ /* 0x000fe80000100a00 */
[----:B------:R0:W-:Y:S04]  /*73190*/  STL.64 [R1+0x6b8], R18 ;  /* 0x0006b81201007387 */ /* 0x0001e80000100a00 */
[----:B0-----:R-:W4:Y:S01]  /*731a0*/  LDL.64 R18, [R1+0x48] ;  /* 0x0000480001127983 */ /* 0x001f220000100a00 */
[----:B------:R-:W0:Y:S01]  /*731b0*/  S2R R29, SR_TID.X ;  /* 0x00000000001d7919 */ /* 0x000e220000002100 */
[----:B---3--:R-:W-:Y:S02]  /*731c0*/  HMMA.16816.F32 R12, R4, R14, R20 ;  /* 0x0000000e040c723c */ /* 0x008fe40000001814 */
[----:B------:R-:W3:Y:S04]  /*731d0*/  LDL.LU.64 R22, [R1+0x2ed0] ;  /* 0x002ed00001167983 */ /* 0x000ee80000300a00 */
[----:B------:R-:W3:-:S15]  /*731e0*/  LDL.LU.64 R20, [R1+0x2ec8] ;  /* 0x002ec80001147983 */ /* 0x000ede0000300a00 */
[----:B------:R-:W-:-:S02]  /*731f0*/  NOP ;  /* 0x0000000000007918 */ /* 0x000fc40000000000 */
[----:B------:R-:W-:Y:S04]  /*73200*/  STL.64 [R1+0x6a0], R12 ;  /* 0x0006a00c01007387 */ /* 0x000fe80000100a00 */
[----:B------:R1:W-:Y:S04]  /*73210*/  STL.64 [R1+0x6a8], R14 ;  /* 0x0006a80e01007387 */ /* 0x0003e80000100a00 */
[----:B-1----:R-:W2:Y:S04]  /*73220*/  LDL.LU.64 R14, [R1+0x2ec0] ;  /* 0x002ec000010e7983 */ /* 0x002ea80000300a00 */
[----:B------:R-:W2:Y:S01]  /*73230*/  LDL.LU.64 R12, [R1+0x2eb8] ;  /* 0x002eb800010c7983 */ /* 0x000ea20000300a00 */
[----:B0-----:R-:W-:Y:S01]  /*73240*/  IMAD.SHL.U32 R29, R29, 0x80, RZ ;  /* 0x000000801d1d7824 */ /* 0x001fe200078e00ff */
[----:B------:R-:W-:-:S04]  /*73250*/  LOP3.LUT R9, R25, 0x10, R3, 0x78, !PT ;  /* 0x0000001019097812 */ /* 0x000fc800078e7803 */
[----:B------:R-:W-:-:S04]  /*73260*/  LOP3.LUT R9, R9, 0x800, R29, 0xf8, !PT ;  /* 0x0000080009097812 */ /* 0x000fc800078ef81d */
[----:B------:R-:W-:Y:S01]  /*73270*/  LOP3.LUT R9, R9, 0x20, RZ, 0x3c, !PT ;  /* 0x0000002009097812 */ /* 0x000fe200078e3cff */
[----:B----4-:R-:W-:Y:S01]  /*73280*/  IMAD.MOV.U32 R8, RZ, RZ, R19 ;  /* 0x000000ffff087224 */ /* 0x010fe200078e0013 */
[----:B--2---:R-:W-:Y:S03]  /*73290*/  HMMA.16816.F32 R12, R4, R18, R12 ;  /* 0x00000012040c723c */ /* 0x004fe6000000180c */
[----:B------:R-:W0:-:S15]  /*732a0*/  LDSM.16.MT88.4 R16, [R9+UR4+0x15000] ;  /* 0x015000040910783b */ /* 0x000e1e0008004200 */
[----:B------:R-:W-:-:S05]  /*732b0*/  NOP ;  /* 0x0000000000007918 */ /* 0x000fca0000000000 */
[----:B------:R-:W-:Y:S04]  /*732c0*/  STL.64 [R1+0x690], R12 ;  /* 0x0006900c01007387 */ /* 0x000fe80000100a00 */
[----:B------:R1:W-:Y:S04]  /*732d0*/  STL.64 [R1+0x698], R14 ;  /* 0x0006980e01007387 */ /* 0x0003e80000100a00 */
[----:B-1----:R-:W3:Y:S04]  /*732e0*/  LDL.LU.64 R14, [R1+0x2eb0] ;  /* 0x002eb000010e7983 */ /* 0x002ee80000300a00 */
[----:B------:R-:W-:Y:S04]  /*732f0*/  STL [R1+0x2d90], R9 ;  /* 0x002d900901007387 */ /* 0x000fe80000100800 */
[----:B0-----:R0:W-:Y:S04]  /*73300*/  STL.64 [R1+0x2c48], R18 ;  /* 0x002c481201007387 */ /* 0x0011e80000100a00 */
[----:B------:R1:W-:Y:S04]  /*73310*/  STL.64 [R1+0x2c40], R16 ;  /* 0x002c401001007387 */ /* 0x0003e80000100a00 */
[----:B0-----:R-:W2:Y:S04]  /*73320*/  LDL R18, [R1+0x1b8] ;  /* 0x0001b80001127983 */ /* 0x001ea80000100800 */
[----:B------:R-:W2:Y:S01]  /*73330*/  LDL R19, [R1+0x1bc] ;  /* 0x0001bc0001137983 */ /* 0x000ea20000100800 */
[----:B---3--:R-:W-:Y:S03]  /*73340*/  HMMA.16816.F32 R20, R4, R14, R20 ;  /* 0x0000000e0414723c */ /* 0x008fe60000001814 */
[----:B--2---:R0:W-:Y:S04]  /*73350*/  STL.64 [R1+0x2dd0], R18 ;  /* 0x002dd01201007387 */ /* 0x0041e80000100a00 */
[----:B-1----:R-:W2:Y:S04]  /*73360*/  LDL.LU R16, [R1+0x880] ;  /* 0x0008800001107983 */ /* 0x002ea80000300800 */
[----:B------:R-:W2:Y:S01]  /*73370*/  LDL.LU R17, [R1+0x884] ;  /* 0x0008840001117983 */ /* 0x000ea20000300800 */
[----:B------:R-:W-:-:S02]  /*73380*/  IMAD.MOV.U32 R2, RZ, RZ, R14 ;  /* 0x000000ffff027224 */ /* 0x000fc400078e000e */
[----:B------:R-:W-:Y:S02]  /*73390*/  IMAD.MOV.U32 R0, RZ, RZ, R15 ;  /* 0x000000ffff007224 */ /* 0x000fe400078e000f */
[----:B0-----:R-:W-:Y:S02]  /*733a0*/  IMAD.MOV.U32 R18, RZ, RZ, R10 ;  /* 0x000000ffff127224 */ /* 0x001fe400078e000a */
[----:B------:R-:W-:Y:S01]  /*733b0*/  IMAD.MOV.U32 R19, RZ, RZ, R11 ;  /* 0x000000ffff137224 */ /* 0x000fe200078e000b */
[----:B------:R-:W3:Y:S04]  /*733c0*/  LDL.LU R10, [R1+0x2eac] ;  /* 0x002eac00010a7983 */ /* 0x000ee80000300800 */
[----:B------:R-:W3:Y:S04]  /*733d0*/  LDL.LU R11, [R1+0x2ea8] ;  /* 0x002ea800010b7983 */ /* 0x000ee80000300800 */
[----:B------:R-:W-:Y:S04]  /*733e0*/  STL.64 [R1+0x680], R20 ;  /* 0x0006801401007387 */ /* 0x000fe80000100a00 */
[----:B------:R0:W-:Y:S04]  /*733f0*/  STL.64 [R1+0x688], R22 ;  /* 0x0006881601007387 */ /* 0x0001e80000100a00 */
[----:B0-----:R-:W4:Y:S04]  /*73400*/  LDL.LU.64 R22, [R1+0x2ea0] ;  /* 0x002ea00001167983 */ /* 0x001f280000300a00 */
[----:B------:R-:W4:Y:S04]  /*73410*/  LDL.LU.64 R20, [R1+0x2e98] ;  /* 0x002e980001147983 */ /* 0x000f280000300a00 */
[----:B------:R-:W4:Y:S04]  /*73420*/  LDL.LU.64 R14, [R1+0x2e90] ;  /* 0x002e9000010e7983 */ /* 0x000f280000300a00 */
[----:B------:R-:W-:Y:S04]  /*73430*/  STL [R1+0x2d98], R0 ;  /* 0x002d980001007387 */ /* 0x000fe80000100800 */
[----:B------:R-:W-:Y:S01]  /*73440*/  STL [R1+0x2d94], R2 ;  /* 0x002d940201007387 */ /* 0x000fe20000100800 */
[----:B------:R-:W-:Y:S01]  /*73450*/  IMAD.MOV.U32 R3, RZ, RZ, R26 ;  /* 0x000000ffff037224 */ /* 0x000fe200078e001a */
[----:B--2---:R-:W-:-:S15]  /*73460*/  HMMA.16816.F32 R16, R4, R26, R16 ;  /* 0x0000001a0410723c */ /* 0x004fde0000001810 */
[----:B------:R-:W-:-:S08]  /*73470*/  NOP ;  /* 0x0000000000007918 */ /* 0x000fd00000000000 */
[----:B------:R-:W-:Y:S04]  /*73480*/  STL.64 [R1+0x670], R16 ;  /* 0x0006701001007387 */ /* 0x000fe80000100a00 */
[----:B------:R4:W-:Y:S02]  /*73490*/  STL.64 [R1+0x678], R18 ;  /* 0x0006781201007387 */ /* 0x0009e40000100a00 */
[----:B----4-:R-:W-:Y:S06]  /*734a0*/  HMMA.16816.F32 R16, R4, R14, R20 ;  /* 0x0000000e0410723c */ /* 0x010fec0000001814 */
[----:B------:R-:W-:Y:S01]  /*734b0*/  IMAD.MOV.U32 R9, RZ, RZ, R15 ;  /* 0x000000ffff097224 */ /* 0x000fe200078e000f */
[----:B------:R-:W-:Y:S01]  /*734c0*/  STL [R1+0x2d9c], R3 ;  /* 0x002d9c0301007387 */ /* 0x000fe20000100800 */
[----:B------:R-:W-:-:S15]  /*734d0*/  IMAD.MOV.U32 R2, RZ, RZ, R14 ;  /* 0x000000ffff027224 */ /* 0x000fde00078e000e */
[----:B------:R-:W-:Y:S04]  /*734e0*/  STL.64 [R1+0x660], R16 ;  /* 0x0006601001007387 */ /* 0x000fe80000100a00 */
[----:B------:R-:W-:Y:S04]  /*734f0*/  STL.64 [R1+0x668], R18 ;  /* 0x0006681201007387 */ /* 0x000fe80000100a00 */
[----:B---3--:R-:W-:Y:S04]  /*73500*/  STL.64 [R1+0x2e68], R10 ;  /* 0x002e680a01007387 */ /* 0x008fe80000100a00 */
[----:B------:R-:W-:Y:S04]  /*73510*/  STL.64 [R1+0x2e60], R8 ;  /* 0x002e600801007387 */ /* 0x000fe80000100a00 */
[----:B------:R-:W2:Y:S04]  /*73520*/  LDL.LU R12, [R1+0xae0] ;  /* 0x000ae000010c7983 */ /* 0x000ea80000300800 */
[----:B------:R-:W2:Y:S04]  /*73530*/  LDL.LU R13, [R1+0xae4] ;  /* 0x000ae400010d7983 */ /* 0x000ea80000300800 */
[----:B------:R-:W3:Y:S04]  /*73540*/  LDL.LU R14, [R1+0xae8] ;  /* 0x000ae800010e7983 */ /* 0x000ee80000300800 */
[----:B------:R-:W3:Y:S04]  /*73550*/  LDL.LU R15, [R1+0xaec] ;  /* 0x000aec00010f7983 */ /* 0x000ee80000300800 */
[----:B------:R-:W4:Y:S04]  /*73560*/  LDL.LU R20, [R1+0xb00] ;  /* 0x000b000001147983 */ /* 0x000f280000300800 */
[----:B------:R-:W4:Y:S04]  /*73570*/  LDL.LU R21, [R1+0xb04] ;  /* 0x000b040001157983 */ /* 0x000f280000300800 */
[----:B------:R-:W2:Y:S04]  /*73580*/  LDL.LU R22, [R1+0xb08] ;  /* 0x000b080001167983 */ /* 0x000ea80000300800 */
[----:B------:R-:W2:Y:S04]  /*73590*/  LDL.LU R23, [R1+0xb0c] ;  /* 0x000b0c0001177983 */ /* 0x000ea80000300800 */
[----:B--2---:R0:W-:Y:S04]  /*735a0*/  STL.64 [R1+0x2df8], R22 ;  /* 0x002df81601007387 */ /* 0x0041e80000100a00 */
[----:B----4-:R-:W-:Y:S04]  /*735b0*/  STL.64 [R1+0x2df0], R20 ;  /* 0x002df01401007387 */ /* 0x010fe80000100a00 */
[----:B0-----:R-:W2:Y:S04]  /*735c0*/  LDL R22, [R1+0x1e8] ;  /* 0x0001e80001167983 */ /* 0x001ea80000100800 */
[----:B------:R-:W2:Y:S04]  /*735d0*/  LDL R23, [R1+0x1ec] ;  /* 0x0001ec0001177983 */ /* 0x000ea80000100800 */
[----:B--2---:R0:W-:Y:S04]  /*735e0*/  STL.64 [R1+0x2e08], R22 ;  /* 0x002e081601007387 */ /* 0x0041e80000100a00 */
[----:B0-----:R-:W2:Y:S04]  /*735f0*/  LDL R22, [R1+0x1f8] ;  /* 0x0001f80001167983 */ /* 0x001ea80000100800 */
[----:B------:R-:W2:Y:S04]  /*73600*/  LDL R23, [R1+0x1fc] ;  /* 0x0001fc0001177983 */ /* 0x000ea80000100800 */
[----:B--2---:R-:W-:Y:S04]  /*73610*/  STL.64 [R1+0x2e20], R22 ;  /* 0x002e201601007387 */ /* 0x004fe80000100a00 */
[----:B---3--:R0:W-:Y:S04]  /*73620*/  STL.64 [R1+0x2de0], R14 ;  /* 0x002de00e01007387 */ /* 0x0081e80000100a00 */
[----:B------:R1:W-:Y:S04]  /*73630*/  STL.64 [R1+0x2dd8], R12 ;  /* 0x002dd80c01007387 */ /* 0x0003e80000100a00 */
[----:B0-----:R-:W2:Y:S04]  /*73640*/  LDL.64 R14, [R1+0x1d8] ;  /* 0x0001d800010e7983 */ /* 0x001ea80000100a00 */
[----:B--2---:R0:W-:Y:S04]  /*73650*/  STL.64 [R1+0x2e00], R14 ;  /* 0x002e000e01007387 */ /* 0x0041e80000100a00 */
[----:B-1----:R-:W2:Y:S04]  /*73660*/  LDL.LU R12, [R1+0xb10] ;  /* 0x000b1000010c7983 */ /* 0x002ea80000300800 */
[----:B------:R-:W2:Y:S04]  /*73670*/  LDL.LU R13, [R1+0xb14] ;  /* 0x000b1400010d7983 */ /* 0x000ea80000300800 */
[----:B0-----:R-:W3:Y:S04]  /*73680*/  LDL.LU R14, [R1+0xb18] ;  /* 0x000b1800010e7983 */ /* 0x001ee80000300800 */
[----:B------:R-:W3:Y:S04]  /*73690*/  LDL.LU R15, [R1+0xb1c] ;  /* 0x000b1c00010f7983 */ /* 0x000ee80000300800 */
[----:B------:R-:W4:Y:S04]  /*736a0*/  LDL R22, [R1+0x208] ;  /* 0x0002080001167983 */ /* 0x000f280000100800 */
[----:B------:R-:W4:Y:S04]  /*736b0*/  LDL R23, [R1+0x20c] ;  /* 0x00020c0001177983 */ /* 0x000f280000100800 */
[----:B------:R-:W2:Y:S04]  /*736c0*/  LDL.LU R8, [R1+0xb70] ;  /* 0x000b700001087983 */ /* 0x000ea80000300800 */
        /* <DEDUP_REMOVED lines=10> */
[----:B------:R-:W2:Y:S04]  /*73770*/  LDL.64 R26, [R1+0x8] ;  /* 0x00000800011a7983 */ /* 0x000ea80000100a00 */
[----:B----4-:R0:W-:Y:S04]  /*73780*/  STL.64 [R1+0x2e38], R22 ;  /* 0x002e381601007387 */ /* 0x0101e80000100a00 */
[----:B0-----:R-:W3:Y:S04]  /*73790*/  LDL.64 R22, [R1+0x218] ;  /* 0x0002180001167983 */ /* 0x001ee80000100a00 */
[----:B---3--:R0:W-:Y:S04]  /*737a0*/  STL.64 [R1+0x2e50], R22 ;  /* 0x002e501601007387 */ /* 0x0081e80000100a00 */
[----:B0-----:R-:W3:Y:S04]  /*737b0*/  LDL.64 R22, [R1+0x78] ;  /* 0x0000780001167983 */ /* 0x001ee80000100a00 */
[----:B---3--:R0:W-:Y:S04]  /*737c0*/  STL.64 [R1+0x2e58], R22 ;  /* 0x002e581601007387 */ /* 0x0081e80000100a00 */
        /* <DEDUP_REMOVED lines=30> */
[----:B------:R0:W-:Y:S04]  /*739b0*/  STL.64 [R1+0x658], R10 ;  /* 0x0006580a01007387 */ /* 0x0001e80000100a00 */
[----:B0-----:R-:W4:Y:S04]  /*739c0*/  LDL.LU.64 R10, [R1+0x2e88] ;  /* 0x002e8800010a7983 */ /* 0x001f280000300a00 */
[----:B------:R-:W4:Y:S04]  /*739d0*/  LDL.LU.64 R8, [R1+0x2e80] ;  /* 0x002e800001087983 */ /* 0x000f280000300a00 */
[----:B------:R-:W4:Y:S04]  /*739e0*/  LDL.LU.64 R26, [R1+0x2e78] ;  /* 0x002e7800011a7983 */ /* 0x000f280000300a00 */
[----:B------:R-:W2:Y:S01]  /*739f0*/  LDL.LU.64 R24, [R1+0x2e70] ;  /* 0x002e700001187983 */ /* 0x000ea20000300a00 */
[----:B----4-:R-:W-:-:S15]  /*73a00*/  HMMA.16816.F32 R8, R4, R26, R8 ;  /* 0x0000001a0408723c */ /* 0x010fde0000001808 */
[----:B------:R-:W-:-:S08]  /*73a10*/  NOP ;  /* 0x0000000000007918 */ /* 0x000fd00000000000 */
[----:B------:R-:W-:Y:S04]  /*73a20*/  STL.64 [R1+0x640], R8 ;  /* 0x0006400801007387 */ /* 0x000fe80000100a00 */
[----:B------:R0:W-:Y:S04]  /*73a30*/  STL.64 [R1+0x648], R10 ;  /* 0x0006480a01007387 */ /* 0x0001e80000100a00 */
[----:B0-----:R-:W4:Y:S04]  /*73a40*/  LDL.LU.64 R10, [R1+0x2e68] ;  /* 0x002e6800010a7983 */ /* 0x001f280000300a00 */
[----:B------:R-:W3:Y:S04]  /*73a50*/  LDL.LU.64 R8, [R1+0x2e60] ;  /* 0x002e600001087983 */ /* 0x000ee80000300a00 */
[----:B------:R-:W-:Y:S04]  /*73a60*/  STL.64 [R1+0x2d20], R26 ;  /* 0x002d201a01007387 */ /* 0x000fe80000100a00 */
[----:B--2---:R0:W-:Y:S04]  /*73a70*/  STL.64 [R1+0x2d18], R24 ;  /* 0x002d181801007387 */ /* 0x0041e80000100a00 */
[----:B0-----:R-:W2:Y:S04]  /*73a80*/  LDL.LU R24, [R1+0xb50] ;  /* 0x000b500001187983 */ /* 0x001ea80000300800 */
[----:B------:R-:W2:Y:S04]  /*73a90*/  LDL.LU R25, [R1+0xb54] ;  /* 0x000b540001197983 */ /* 0x000ea80000300800 */
[----:B------:R-:W2:Y:S04]  /*73aa0*/  LDL.LU R26, [R1+0xb58] ;  /* 0x000b5800011a7983 */ /* 0x000ea80000300800 */
[----:B------:R-:W2:Y:S01]  /*73ab0*/  LDL.LU R27, [R1+0xb5c] ;  /* 0x000b5c00011b7983 */ /* 0x000ea20000300800 */
[----:B----4-:R-:W-:-:S15]  /*73ac0*/  HMMA.16816.F32 R20, R4, R10, R20 ;  /* 0x0000000a0414723c */ /* 0x010fde0000001814 */
[----:B------:R-:W-:-:S08]  /*73ad0*/  NOP ;  /* 0x0000000000007918 */ /* 0x000fd00000000000 */
[----:B------:R-:W-:Y:S04]  /*73ae0*/  STL.64 [R1+0x630], R20 ;  /* 0x0006301401007387 */ /* 0x000fe80000100a00 */
[----:B------:R0:W-:Y:S04]  /*73af0*/  STL.64 [R1+0x638], R22 ;  /* 0x0006381601007387 */ /* 0x0001e80000100a00 */
[----:B0-----:R-:W2:Y:S04]  /*73b00*/  LDL.LU.64 R22, [R1+0x2e58] ;  /* 0x002e580001167983 */ /* 0x001ea80000300a00 */
[----:B------:R0:W-:Y:S04]  /*73b10*/  STL.64 [R1+0x2da8], R10 ;  /* 0x002da80a01007387 */ /* 0x0001e80000100a00 */
[----:B---3--:R-:W-:Y:S04]  /*73b20*/  STL [R1+0x2da0], R9 ;  /* 0x002da00901007387 */ /* 0x008fe80000100800 */
[----:B0-----:R-:W3:Y:S01]  /*73b30*/  LDL.64 R10, [R1+0x58] ;  /* 0x00005800010a7983 */ /* 0x001ee20000100a00 */
[----:B--2---:R-:W-:-:S15]  /*73b40*/  HMMA.16816.F32 R24, R4, R22, R24 ;  /* 0x000000160418723c */ /* 0x004fde0000001818 */
        /* <DEDUP_REMOVED lines=35> */
[----:B------:R-:W2:-:S15]  /*73d80*/  LDL.LU.64 R14, [R1+0x2e00] ;  /* 0x002e0000010e7983 */ /* 0x000e9e0000300a00 */
[----:B------:R-:W-:-:S06]  /*73d90*/  NOP ;  /* 0x0000000000007918 */ /* 0x000fcc0000000000 */
[----:B------:R-:W-:Y:S04]  /*73da0*/  STL.64 [R1+0x5e0], R20 ;  /* 0x0005e01401007387 */ /* 0x000fe80000100a00 */
[----:B------:R0:W-:Y:S01]  /*73db0*/  STL.64 [R1+0x5e8], R22 ;  /* 0x0005e81601007387 */ /* 0x0001e20000100a00 */
[----:B------:R-:W-:-:S03]  /*73dc0*/  IMAD.MOV.U32 R28, RZ, RZ, R23 ;  /* 0x000000ffff1c7224 */ /* 0x000fc600078e0017 */
[----:B0-----:R-:W2:Y:S04]  /*73dd0*/  LDL.LU.64 R22, [R1+0x2df8] ;  /* 0x002df80001167983 */ /* 0x001ea80000300a00 */
[----:B------:R-:W2:Y:S04]  /*73de0*/  LDL.LU.64 R20, [R1+0x2df0] ;  /* 0x002df00001147983 */ /* 0x000ea80000300a00 */
[----:B------:R-:W-:Y:S01]  /*73df0*/  STL [R1+0x26f0], R28 ;  /* 0x0026f01c01007387 */ /* 0x000fe20000100800 */
[----:B--2---:R-:W-:-:S15]  /*73e00*/  HMMA.16816.F32 R20, R4, R14, R20 ;  /* 0x0000000e0414723c */ /* 0x004fde0000001814 */
[----:B------:R-:W-:-:S08]  /*73e10*/  NOP ;  /* 0x0000000000007918 */ /* 0x000fd00000000000 */
[----:B------:R-:W-:Y:S04]  /*73e20*/  STL.64 [R1+0x5d0], R20 ;  /* 0x0005d01401007387 */ /* 0x000fe80000100a00 */
[----:B------:R0:W-:Y:S04]  /*73e30*/  STL.64 [R1+0x5d8], R22 ;  /* 0x0005d81601007387 */ /* 0x0001e80000100a00 */
[----:B0-----:R-:W2:Y:S01]  /*73e40*/  LDL.LU.64 R22, [R1+0x2de8] ;  /* 0x002de80001167983 */ /* 0x001ea20000300a00 */
[----:B------:R-:W-:Y:S01]  /*73e50*/  MOV R21, R14 ;  /* 0x0000000e00157202 */ /* 0x000fe20000000f00 */
[----:B------:R-:W-:-:S02]  /*73e60*/  IMAD.MOV.U32 R20, RZ, RZ, R15 ;  /* 0x000000ffff147224 */ /* 0x000fc400078e000f */
[----:B------:R-:W3:Y:S04]  /*73e70*/  LDL.LU.64 R14, [R1+0x2de0] ;  /* 0x002de000010e7983 */ /* 0x000ee80000300a00 */
[----:B------:R-:W3:Y:S01]  /*73e80*/  LDL.LU.64 R12, [R1+0x2dd8] ;  /* 0x002dd800010c7983 */ /* 0x000ee20000300a00 */
[----:B--2---:R-:W-:-:S15]  /*73e90*/  HMMA.16816.F32 R16, R4, R22, R16 ;  /* 0x000000160410723c */ /* 0x004fde0000001810 */
[----:B------:R-:W-:-:S08]  /*73ea0*/  NOP ;  /* 0x0000000000007918 */ /* 0x000fd00000000000 */
[----:B------:R-:W-:Y:S04]  /*73eb0*/  STL.64 [R1+0x5c0], R16 ;  /* 0x0005c01001007387 */ /* 0x000fe80000100a00 */
[----:B------:R0:W-:Y:S04]  /*73ec0*/  STL.64 [R1+0x5c8], R18 ;  /* 0x0005c81201007387 */ /* 0x0001e80000100a00 */
[----:B0-----:R-:W3:Y:S04]  /*73ed0*/  LDL.LU.64 R18, [R1+0x2dd0] ;  /* 0x002dd00001127983 */ /* 0x001ee80000300a00 */
[----:B------:R-:W-:Y:S01]  /*73ee0*/  STL.64 [R1+0x2c98], R22 ;  /* 0x002c981601007387 */ /* 0x000fe20000100a00 */
[----:B---3--:R-:W-:Y:S03]  /*73ef0*/  HMMA.16816.F32 R4, R4, R18, R12 ;  /* 0x000000120404723c */ /* 0x008fe6000000180c */
[----:B------:R-:W4:Y:S04]  /*73f00*/  LDL.LU.64 R14, [R1+0x2dc8] ;  /* 0x002dc800010e7983 */ /* 0x000f280000300a00 */
[----:B------:R-:W4:Y:S01]  /*73f10*/  LDL.LU.64 R12, [R1+0x2dc0] ;  /* 0x002dc000010c7983 */ /* 0x000f220000300a00 */
[----:B------:R-:W-:-:S15]  /*73f20*/  IMAD.MOV.U32 R16, RZ, RZ, R10 ;  /* 0x000000ffff107224 */ /* 0x000fde00078e000a */
[----:B------:R-:W-:Y:S04]  /*73f30*/  STL.64 [R1+0x5b0], R4 ;  /* 0x0005b00401007387 */ /* 0x000fe80000100a00 */
[----:B------:R0:W-:Y:S04]  /*73f40*/  STL.64 [R1+0x5b8], R6 ;  /* 0x0005b80601007387 */ /* 0x0001e80000100a00 */
[----:B0-----:R-:W2:Y:S01]  /*73f50*/  LDL R6, [R1+0x48] ;  /* 0x0000480001067983 */ /* 0x001ea20000100800 */
[----:B------:R-:W-:Y:S02]  /*73f60*/  IMAD.MOV.U32 R7, RZ, RZ, R8 ;  /* 0x000000ffff077224 */ /* 0x000fe400078e0008 */
[----:B------:R-:W-:Y:S01]  /*73f70*/  IMAD.MOV.U32 R8, RZ, RZ, R11 ;  /* 0x000000ffff087224 */ /* 0x000fe200078e000b */
[----:B----4-:R-:W-:-:S15]  /*73f80*/  HMMA.16816.F32 R24, R12, R10, R24 ;  /* 0x0000000a0c18723c */ /* 0x010fde0000001818 */
[----:B------:R-:W-:-:S08]  /*73f90*/  NOP ;  /* 0x0000000000007918 */ /* 0x000fd00000000000 */
[----:B------:R-:W-:Y:S04]  /*73fa0*/  STL.64 [R1+0xd50], R24 ;  /* 0x000d501801007387 */ /* 0x000fe80000100a00 */
[----:B------:R0:W-:Y:S04]  /*73fb0*/  STL.64 [R1+0xd58], R26 ;  /* 0x000d581a01007387 */ /* 0x0001e80000100a00 */
[----:B0-----:R-:W3:Y:S04]  /*73fc0*/  LDL.LU.64 R26, [R1+0x2db8] ;  /* 0x002db800011a7983 */ /* 0x001ee80000300a00 */
[----:B------:R-:W4:Y:S04]  /*73fd0*/  LDL.LU.64 R24, [R1+0x2db0] ;  /* 0x002db00001187983 */ /* 0x000f280000300a00 */
[----:B------:R-:W4:Y:S04]  /*73fe0*/  LDL.LU.64 R10, [R1+0x2da8] ;  /* 0x002da800010a7983 */ /* 0x000f280000300a00 */
[----:B------:R-:W4:Y:S04]  /*73ff0*/  LDL.LU R9, [R1+0x2da0] ;  /* 0x002da00001097983 */ /* 0x000f280000300800 */
[----:B------:R-:W-:Y:S04]  /*74000*/  STL.64 [R1+0x2c68], R18 ;  /* 0x002c681201007387 */ /* 0x000fe80000100a00 */
[----:B------:R0:W-:Y:S04]  /*74010*/  STL [R1+0x2c60], R16 ;  /* 0x002c601001007387 */ /* 0x0001e80000100800 */
[----:B0-----:R-:W2:Y:S04]  /*74020*/  LDL.LU R16, [R1+0xac0] ;  /* 0x000ac00001107983 */ /* 0x001ea80000300800 */
[----:B------:R-:W2:Y:S04]  /*74030*/  LDL.LU R17, [R1+0xac4] ;  /* 0x000ac40001117983 */ /* 0x000ea80000300800 */
[----:B------:R-:W2:Y:S04]  /*74040*/  LDL.LU R18, [R1+0xac8] ;  /* 0x000ac80001127983 */ /* 0x000ea80000300800 */
[----:B------:R-:W2:Y:S02]  /*74050*/  LDL.LU R19, [R1+0xacc] ;  /* 0x000acc0001137983 */ /* 0x000ea40000300800 */
[----:B--2---:R-:W-:Y:S02]  /*74060*/  HMMA.16816.F32 R4, R12, R6, R16 ;  /* 0x000000060c04723c */ /* 0x004fe40000001810 */
[----:B------:R-:W2:-:S15]  /*74070*/  LDL.LU R16, [R1+0x9f0] ;  /* 0x0009f00001107983 */ /* 0x000e9e0000300800 */
[----:B------:R-:W-:-:S06]  /*74080*/  NOP ;  /* 0x0000000000007918 */ /* 0x000fcc0000000000 */
        /* <DEDUP_REMOVED lines=10> */
[----:B------:R-:W2:Y:S04]  /*74130*/  LDL.LU R21, [R1+0xa14] ;  /* 0x000a140001157983 */ /* 0x000ea80000300800 */
[----:B------:R-:W3:Y:S04]  /*74140*/  LDL.LU R22, [R1+0xa18] ;  /* 0x000a180001167983 */ /* 0x000ee80000300800 */
[----:B------:R-:W3:Y:S04]  /*74150*/  LDL.LU R23, [R1+0xa1c] ;  /* 0x000a1c0001177983 */ /* 0x000ee80000300800 */
[----:B---3--:R0:W-:Y:S04]  /*74160*/  STL.64 [R1+0x2ca8], R22 ;  /* 0x002ca81601007387 */ /* 0x0081e80000100a00 */
[----:B--2---:R-:W-:Y:S04]  /*74170*/  STL.64 [R1+0x2ca0], R20 ;  /* 0x002ca01401007387 */ /* 0x004fe80000100a00 */
[----:B0-----:R-:W2:Y:S04]  /*74180*/  LDL.64 R22, [R1+0x1f8] ;  /* 0x0001f80001167983 */ /* 0x001ea80000100a00 */
[----:B--2---:R-:W-:Y:S04]  /*74190*/  STL.64 [R1+0x2cb8], R22 ;  /* 0x002cb81601007387 */ /* 0x004fe80000100a00 */
[----:B------:R0:W-:Y:S04]  /*741a0*/  STL.64 [R1+0x2c90], R18 ;  /* 0x002c901201007387 */ /* 0x0001e80000100a00 */
[----:B0-----:R-:W2:Y:S04]  /*741b0*/  LDL.64 R18, [R1+0x1e8] ;  /* 0x0001e80001127983 */ /* 0x001ea80000100a00 */
[----:B--2---:R0:W-:Y:S04]  /*741c0*/  STL.64 [R1+0x2cb0], R18 ;  /* 0x002cb01201007387 */ /* 0x0041e80000100a00 */
[----:B------:R-:W2:Y:S04]  /*741d0*/  LDL.LU R16, [R1+0xa20] ;  /* 0x000a200001107983 */ /* 0x000ea80000300800 */
[----:B------:R-:W2:Y:S04]  /*741e0*/  LDL.LU R17, [R1+0xa24] ;  /* 0x000a240001117983 */ /* 0x000ea80000300800 */
[----:B0-----:R-:W3:Y:S04]  /*741f0*/  LDL.LU R18, [R1+0xa28] ;  /* 0x000a280001127983 */ /* 0x001ee80000300800 */
[----:B------:R-:W3:Y:S04]  /*74200*/  LDL.LU R19, [R1+0xa2c] ;  /* 0x000a2c0001137983 */ /* 0x000ee80000300800 */
[----:B---3--:R-:W-:Y:S04]  /*74210*/  STL.64 [R1+0x2cc8], R18 ;  /* 0x002cc81201007387 */ /* 0x008fe80000100a00 */
[----:B--2---:R0:W-:Y:S04]  /*74220*/  STL.64 [R1+0x2cc0], R16 ;  /* 0x002cc01001007387 */ /* 0x0041e80000100a00 */
[----:B0-----:R-:W2:Y:S04]  /*74230*/  LDL.LU R16, [R1+0xa30] ;  /* 0x000a300001107983 */ /* 0x001ea80000300800 */
[----:B------:R-:W2:Y:S04]  /*74240*/  LDL.LU R17, [R1+0xa34] ;  /* 0x000a340001117983 */ /* 0x000ea80000300800 */
[----:B------:R-:W3:Y:S04]  /*74250*/  LDL.LU R18, [R1+0xa38] ;  /* 0x000a380001127983 */ /* 0x000ee80000300800 */
[----:B------:R-:W3:Y:S04]  /*74260*/  LDL.LU R19, [R1+0xa3c] ;  /* 0x000a3c0001137983 */ /* 0x000ee80000300800 */
[----:B---3--:R0:W-:Y:S04]  /*74270*/  STL.64 [R1+0x2cd8], R18 ;  /* 0x002cd81201007387 */ /* 0x0081e80000100a00 */
[----:B--2---:R-:W-:Y:S01]  /*74280*/  STL.64 [R1+0x2cd0], R16 ;  /* 0x002cd01001007387 */ /* 0x004fe20000100a00 */
[----:B0-----:R-:W-:-:S02]  /*74290*/  IMAD.MOV.U32 R18, RZ, RZ, R27 ;  /* 0x000000ffff127224 */ /* 0x001fc400078e001b */
[----:B------:R-:W-:-:S05]  /*742a0*/  IMAD.MOV.U32 R19, RZ, RZ, R26 ;  /* 0x000000ffff137224 */ /* 0x000fca00078e001a */
[----:B------:R-:W-:Y:S04]  /*742b0*/  STL.64 [R1+0x2ce8], R18 ;  /* 0x002ce81201007387 */ /* 0x000fe80000100a00 */
[----:B------:R-:W2:Y:S04]  /*742c0*/  LDL.64 R22, [R1+0x208] ;  /* 0x0002080001167983 */ /* 0x000ea80000100a00 */
[----:B--2---:R0:W-:Y:S04]  /*742d0*/  STL.64 [R1+0x2ce0], R22 ;  /* 0x002ce01601007387 */ /* 0x0041e80000100a00 */
[----:B------:R-:W2:Y:S04]  /*742e0*/  LDL.LU R20, [R1+0xa40] ;  /* 0x000a400001147983 */ /* 0x000ea80000300800 */
[----:B------:R-:W2:Y:S04]  /*742f0*/  LDL.LU R21, [R1+0xa44] ;  /* 0x000a440001157983 */ /* 0x000ea80000300800 */
[----:B0-----:R-:W3:Y:S04]  /*74300*/  LDL.LU R22, [R1+0xa48] ;  /* 0x000a480001167983 */ /* 0x001ee80000300800 */
[----:B------:R-:W3:Y:S01]  /*74310*/  LDL.LU R23, [R1+0xa4c] ;  /* 0x000a4c0001177983 */ /* 0x000ee20000300800 */
[----:B----4-:R-:W-:-:S02]  /*74320*/  IMAD.MOV.U32 R18, RZ, RZ, R25 ;  /* 0x000000ffff127224 */ /* 0x010fc400078e0019 */
[----:B------:R-:W-:Y:S01]  /*74330*/  IMAD.MOV.U32 R19, RZ, RZ, R24 ;  /* 0x000000ffff137224 */ /* 0x000fe200078e0018 */
[----:B---3--:R-:W-:Y:S04]  /*74340*/  STL.64 [R1+0x2cf8], R22 ;  /* 0x002cf81601007387 */ /* 0x008fe80000100a00 */
[----:B--2---:R-:W-:Y:S04]  /*74350*/  STL.64 [R1+0x2cf0], R20 ;  /* 0x002cf01401007387 */ /* 0x004fe80000100a00 */
[----:B------:R0:W-:Y:S04]  /*74360*/  STL.64 [R1+0x2d00], R18 ;  /* 0x002d001201007387 */ /* 0x0001e80000100a00 */
[----:B------:R-:W2:Y:S04]  /*74370*/  LDL.LU R16, [R1+0xa60] ;  /* 0x000a600001107983 */ /* 0x000ea80000300800 */
[----:B------:R-:W2:Y:S04]  /*74380*/  LDL.LU R17, [R1+0xa64] ;  /* 0x000a640001117983 */ /* 0x000ea80000300800 */
[----:B0-----:R-:W3:Y:S04]  /*74390*/  LDL.LU R18, [R1+0xa68] ;  /* 0x000a680001127983 */ /* 0x001ee80000300800 */
        /* <DEDUP_REMOVED lines=19> */
[----:B----4-:R-:W1:Y:S04]  /*744d0*/  LDSM.16.MT88.4 R4, [R9+UR4+0x15080] ;  /* 0x015080040904783b */ /* 0x010e680008004200 */
        /* <DEDUP_REMOVED lines=31> */
[----:B------:R-:W-:Y:S04]  /*746d0*/  STL [R1+0x2bd0], R9 ;  /* 0x002bd00901007387 */ /* 0x000fe80000100800 */
[----:B-1----:R-:W-:Y:S04]  /*746e0*/  STL.64 [R1+0x2b30], R6 ;  /* 0x002b300601007387 */ /* 0x002fe80000100a00 */
[----:B------:R0:W-:Y:S04]  /*746f0*/  STL.64 [R1+0x2b28], R4 ;  /* 0x002b280401007387 */ /* 0x0001e80000100a00 */
[----:B0-----:R-:W2:Y:S01]  /*74700*/  LDL.LU R4, [R1+0x950] ;  /* 0x0009500001047983 */ /* 0x001ea20000300800 */
[----:B----4-:R-:W-:-:S03]  /*74710*/  IMAD.MOV.U32 R5, RZ, RZ, R29 ;  /* 0x000000ffff057224 */ /* 0x010fc600078e001d */
[----:B------:R-:W4:Y:S04]  /*74720*/  LDL.LU R29, [R1+0x2d84] ;  /* 0x002d8400011d7983 */ /* 0x000f280000300800 */
[----:B------:R-:W3:Y:S04]  /*74730*/  LDL.LU R6, [R1+0x958] ;  /* 0x0009580001067983 */ /* 0x000ee80000300800 */
[----:B------:R-:W3:Y:S01]  /*74740*/  LDL.LU R7, [R1+0x95c] ;  /* 0x00095c0001077983 */ /* 0x000ee20000300800 */
[----:B------:R-:W-:Y:S02]  /*74750*/  IMAD.MOV.U32 R26, RZ, RZ, R2 ;  /* 0x000000ffff1a7224 */ /* 0x000fe400078e0002 */
[----:B------:R-:W-:Y:S01]  /*74760*/  IMAD.MOV.U32 R27, RZ, RZ, R0 ;  /* 0x000000ffff1b7224 */ /* 0x000fe200078e0000 */
[----:B---3--:R4:W-:Y:S04]  /*74770*/  STL.64 [R1+0x2c58], R6 ;  /* 0x002c580601007387 */ /* 0x0089e80000100a00 */
[----:B--2---:R0:W-:Y:S01]  /*74780*/  STL.64 [R1+0x2c50], R4 ;  /* 0x002c500401007387 */ /* 0x0041e20000100a00 */
[----:B----4-:R-:W-:-:S03]  /*74790*/  IMAD.MOV.U32 R6, RZ, RZ, R29 ;  /* 0x000000ffff067224 */ /* 0x010fc600078e001d */
[----:B0-----:R-:W2:Y:S04]  /*747a0*/  LDL.LU R4, [R1+0x970] ;  /* 0x0009700001047983 */ /* 0x001ea80000300800 */
[----:B------:R-:W2:Y:S04]  /*747b0*/  LDL.LU R5, [R1+0x974] ;  /* 0x0009740001057983 */ /* 0x000ea80000300800 */
[----:B------:R-:W3:Y:S04]  /*747c0*/  LDL.LU R29, [R1+0x2d80] ;  /* 0x002d8000011d7983 */ /* 0x000ee80000300800 */
[----:B------:R-:W4:Y:S01]  /*747d0*/  LDL.LU R7, [R1+0x97c] ;  /* 0x00097c0001077983 */ /* 0x000f220000300800 */
[C---:B------:R-:W-:Y:S03]  /*747e0*/  HMMA.16816.F32 R24, R12.reuse, R26, R16 ;  /* 0x0000001a0c18723c */ /* 0x040fe60000001810 */
[----:B----4-:R-:W-:Y:S04]  /*747f0*/  STL.64 [R1+0x2c88], R6 ;  /* 0x002c880601007387 */ /* 0x010fe80000100a00 */
[----:B--2---:R0:W-:Y:S04]  /*74800*/  STL.64 [R1+0x2c80], R4 ;  /* 0x002c800401007387 */ /* 0x0041e80000100a00 */
[----:B0-----:R-:W2:Y:S04]  /*74810*/  LDL.LU R4, [R1+0xa00] ;  /* 0x000a000001047983 */ /* 0x001ea80000300800 */
[----:B------:R-:W2:Y:S04]  /*74820*/  LDL.LU R5, [R1+0xa04] ;  /* 0x000a040001057983 */ /* 0x000ea80000300800 */
[----:B------:R-:W2:Y:S04]  /*74830*/  LDL.LU R6, [R1+0xa08] ;  /* 0x000a080001067983 */ /* 0x000ea80000300800 */
[----:B------:R-:W4:Y:S04]  /*74840*/  LDL.LU.64 R18, [R1+0x2d78] ;  /* 0x002d780001127983 */ /* 0x000f280000300a00 */
[----:B------:R-:W4:Y:S04]  /*74850*/  LDL.LU.64 R16, [R1+0x2d70] ;  /* 0x002d700001107983 */ /* 0x000f280000300a00 */
[----:B------:R-:W-:Y:S04]  /*74860*/  STL.64 [R1+0xd30], R24 ;  /* 0x000d301801007387 */ /* 0x000fe80000100a00 */
[----:B------:R0:W-:Y:S04]  /*74870*/  STL.64 [R1+0xd38], R26 ;  /* 0x000d381a01007387 */ /* 0x0001e80000100a00 */
[----:B0-----:R-:W4:Y:S01]  /*74880*/  LDL.LU.64 R26, [R1+0x2d68] ;  /* 0x002d6800011a7983 */ /* 0x001f220000300a00 */
[----:B---3--:R-:W-:Y:S01]  /*74890*/  IMAD.MOV.U32 R7, RZ, RZ, R29 ;  /* 0x000000ffff077224 */ /* 0x008fe200078e001d */
[----:B----4-:R-:W-:Y:S02]  /*748a0*/  HMMA.16816.F32 R24, R12, R26, R16 ;  /* 0x0000001a0c18723c */ /* 0x010fe40000001810 */
[----:B------:R-:W3:Y:S04]  /*748b0*/  LDL.LU.64 R18, [R1+0x2d60] ;  /* 0x002d600001127983 */ /* 0x000ee80000300a00 */
[----:B------:R-:W3:-:S15]  /*748c0*/  LDL.LU.64 R16, [R1+0x2d58] ;  /* 0x002d580001107983 */ /* 0x000ede0000300a00 */
[----:B------:R-:W-:-:S02]  /*748d0*/  NOP ;  /* 0x0000000000007918 */ /* 0x000fc40000000000 */
[----:B------:R-:W-:Y:S04]  /*748e0*/  STL.64 [R1+0xd20], R24 ;  /* 0x000d201801007387 */ /* 0x000fe80000100a00 */
[----:B------:R0:W-:Y:S01]  /*748f0*/  STL.64 [R1+0xd28], R26 ;  /* 0x000d281a01007387 */ /* 0x0001e20000100a00 */
[----:B------:R-:W-:-:S03]  /*74900*/  MOV R29, R27 ;  /* 0x0000001b001d7202 */ /* 0x000fc60000000f00 */
[----:B0-----:R-:W3:Y:S04]  /*74910*/  LDL.LU.64 R26, [R1+0x2d50] ;  /* 0x002d5000011a7983 */ /* 0x001ee80000300a00 */
[----:B------:R-:W-:Y:S01]  /*74920*/  STL [R1+0x2750], R29 ;  /* 0x0027501d01007387 */ /* 0x000fe20000100800 */
        /* <DEDUP_REMOVED lines=13> */
[----:B0-----:R-:W3:Y:S04]  /*74a00*/  LDL.LU.64 R26, [R1+0x2d20] ;  /* 0x002d2000011a7983 */ /* 0x001ee80000300a00 */
[----:B------:R-:W4:Y:S01]  /*74a10*/  LDL.LU.64 R24, [R1+0x2d18] ;  /* 0x002d180001187983 */ /* 0x000f220000300a00 */
[----:B---3--:R-:W-:-:S15]  /*74a20*/  HMMA.16816.F32 R16, R12, R26, R16 ;  /* 0x0000001a0c10723c */ /* 0x008fde0000001810 */
[----:B------:R-:W-:-:S08]  /*74a30*/  NOP ;  /* 0x0000000000007918 */ /* 0x000fd00000000000 */
        /* <DEDUP_REMOVED lines=8> */
[----:B0-----:R-:W3:Y:S04]  /*74ac0*/  LDL.LU.64 R18, [R1+0x2d00] ;  /* 0x002d000001127983 */ /* 0x001ee80000300a00 */
[----:B------:R0:W-:Y:S04]  /*74ad0*/  STL.64 [R1+0x2c08], R10 ;  /* 0x002c080a01007387 */ /* 0x0001e80000100a00 */
[----:B0-----:R-:W4:Y:S01]  /*74ae0*/  LDL.64 R10, [R1+0x48] ;  /* 0x00004800010a7983 */ /* 0x001f220000100a00 */
        /* <DEDUP_REMOVED lines=8> */
[----:B------:R-:W3:-:S15]  /*74b70*/  LDL.LU.64 R22, [R1+0x2ce0] ;  /* 0x002ce00001167983 */ /* 0x000ede0000300a00 */
[----:B------:R-:W-:-:S06]  /*74b80*/  NOP ;  /* 0x0000000000007918 */ /* 0x000fcc0000000000 */
[----:B------:R-:W-:Y:S04]  /*74b90*/  STL.64 [R1+0xcc0], R16 ;  /* 0x000cc01001007387 */ /* 0x000fe80000100a00 */
[----:B------:R0:W-:Y:S04]  /*74ba0*/  STL.64 [R1+0xcc8], R18 ;  /* 0x000cc81201007387 */ /* 0x0001e80000100a00 */
[----:B0-----:R-:W2:Y:S04]  /*74bb0*/  LDL.LU.64 R18, [R1+0x2cd8] ;  /* 0x002cd80001127983 */ /* 0x001ea80000300a00 */
[----:B------:R-:W2:Y:S01]  /*74bc0*/  LDL.LU.64 R16, [R1+0x2cd0] ;  /* 0x002cd00001107983 */ /* 0x000ea20000300a00 */
[----:B---3--:R-:W-:-:S02]  /*74bd0*/  IMAD.MOV.U32 R2, RZ, RZ, R22 ;  /* 0x000000ffff027224 */ /* 0x008fc400078e0016 */
[----:B------:R-:W-:Y:S01]  /*74be0*/  IMAD.MOV.U32 R0, RZ, RZ, R23 ;  /* 0x000000ffff007224 */ /* 0x000fe200078e0017 */
[----:B--2---:R-:W-:-:S15]  /*74bf0*/  HMMA.16816.F32 R16, R12, R22, R16 ;  /* 0x000000160c10723c */ /* 0x004fde0000001810 */
[----:B------:R-:W-:-:S08]  /*74c00*/  NOP ;  /* 0x0000000000007918 */ /* 0x000fd00000000000 */
        /* <DEDUP_REMOVED lines=13> */
[----:B--2---:R-:W-:-:S15]  /*74ce0*/  HMMA.16816.F32 R20, R12, R18, R20 ;  /* 0x000000120c14723c */ /* 0x004fde0000001814 */
[----:B------:R-:W-:-:S08]  /*74cf0*/  NOP ;  /* 0x0000000000007918 */ /* 0x000fd00000000000 */
[----:B------:R0:W-:Y:S04]  /*74d00*/  STL.64 [R1+0xc90], R20 ;  /* 0x000c901401007387 */ /* 0x0001e80000100a00 */
[----:B------:R1:W-:Y:S01]  /*74d10*/  STL.64 [R1+0xc98], R22 ;  /* 0x000c981601007387 */ /* 0x0003e20000100a00 */
[----:B0-----:R-:W-:-:S03]  /*74d20*/  IMAD.MOV.U32 R21, RZ, RZ, R18 ;  /* 0x000000ffff157224 */ /* 0x001fc600078e0012 */
[----:B-1----:R-:W2:Y:S01]  /*74d30*/  LDL.LU.64 R22, [R1+0x2c98] ;  /* 0x002c980001167983 */ /* 0x002ea20000300a00 */
[----:B------:R-:W-:-:S03]  /*74d40*/  IMAD.MOV.U32 R20, RZ, RZ, R19 ;  /* 0x000000ffff147224 */ /* 0x000fc600078e0013 */
[----:B------:R-:W3:Y:S02]  /*74d50*/  LDL.LU.64 R18, [R1+0x2c90] ;  /* 0x002c900001127983 */ /* 0x000ee40000300a00 */
[----:B---3--:R-:W-:Y:S02]  /*74d60*/  HMMA.16816.F32 R16, R12, R18, R4 ;  /* 0x000000120c10723c */ /* 0x008fe40000001804 */
[----:B------:R-:W3:Y:S04]  /*74d70*/  LDL.LU.64 R6, [R1+0x2c88] ;  /* 0x002c880001067983 */ /* 0x000ee80000300a00 */
[----:B------:R-:W3:-:S15]  /*74d80*/  LDL.LU.64 R4, [R1+0x2c80] ;  /* 0x002c800001047983 */ /* 0x000ede0000300a00 */
        /* <DEDUP_REMOVED lines=9> */
[----:B0-----:R-:W3:Y:S04]  /*74e20*/  LDL.LU.64 R18, [R1+0x2c68] ;  /* 0x002c680001127983 */ /* 0x001ee80000300a00 */
[----:B------:R-:W2:Y:S04]  /*74e30*/  LDL.LU R16, [R1+0x2c60] ;  /* 0x002c600001107983 */ /* 0x000ea80000300800 */
[----:B------:R2:W-:Y:S04]  /*74e40*/  STL.64 [R1+0x2b48], R22 ;  /* 0x002b481601007387 */ /* 0x0005e80000100a00 */
[----:B------:R-:W-:Y:S01]  /*74e50*/  STL.64 [R1+0x2c20], R20 ;  /* 0x002c201401007387 */ /* 0x000fe20000100a00 */
[----:B---3--:R-:W-:Y:S03]  /*74e60*/  HMMA.16816.F32 R12, R12, R18, R4 ;  /* 0x000000120c0c723c */ /* 0x008fe60000001804 */
[----:B------:R-:W4:Y:S04]  /*74e70*/  LDL.LU.64 R6, [R1+0x2c58] ;  /* 0x002c580001067983 */ /* 0x000f280000300a00 */
[----:B------:R-:W4:Y:S01]  /*74e80*/  LDL.LU.64 R4, [R1+0x2c50] ;  /* 0x002c500001047983 */ /* 0x000f220000300a00 */
[----:B--2---:R-:W-:-:S03]  /*74e90*/  IMAD.MOV.U32 R22, RZ, RZ, R16 ;  /* 0x000000ffff167224 */ /* 0x004fc600078e0010 */
[----:B------:R-:W2:Y:S04]  /*74ea0*/  LDL.LU.64 R18, [R1+0x2c48] ;  /* 0x002c480001127983 */ /* 0x000ea80000300a00 */
[----:B------:R-:W2:Y:S08]  /*74eb0*/  LDL.LU.64 R16, [R1+0x2c40] ;  /* 0x002c400001107983 */ /* 0x000eb00000300a00 */
[----:B------:R0:W-:Y:S04]  /*74ec0*/  STL.64 [R1+0xc60], R12 ;  /* 0x000c600c01007387 */ /* 0x0001e80000100a00 */
[----:B------:R1:W-:Y:S04]  /*74ed0*/  STL.64 [R1+0xc68], R14 ;  /* 0x000c680e01007387 */ /* 0x0003e80000100a00 */
[----:B0-----:R-:W2:Y:S04]  /*74ee0*/  LDL.LU R12, [R1+0x960] ;  /* 0x00096000010c7983 */ /* 0x001ea80000300800 */
[----:B------:R-:W2:Y:S04]  /*74ef0*/  LDL.LU R13, [R1+0x964] ;  /* 0x00096400010d7983 */ /* 0x000ea80000300800 */
[----:B-1----:R-:W2:Y:S04]  /*74f00*/  LDL.LU R14, [R1+0x968] ;  /* 0x00096800010e7983 */ /* 0x002ea80000300800 */
[----:B------:R-:W2:Y:S01]  /*74f10*/  LDL.LU R15, [R1+0x96c] ;  /* 0x00096c00010f7983 */ /* 0x000ea20000300800 */
[----:B------:R-:W-:-:S07]  /*74f20*/  IMAD.MOV.U32 R23, RZ, RZ, R8 ;  /* 0x000000ffff177224 */ /* 0x000fce00078e0008 */
[C---:B--2---:R-:W-:Y:S06]  /*74f30*/  HMMA.16816.F32 R20, R16.reuse, R22, R12 ;  /* 0x000000161014723c */ /* 0x044fec000000180c */
[----:B----4-:R-:W-:Y:S07]  /*74f40*/  HMMA.16816.F32 R12, R16, R10, R4 ;  /* 0x0000000a100c723c */ /* 0x010fee0000001804 */
[----:B------:R-:W-:-:S02]  /*74f50*/  IMAD.MOV.U32 R5, RZ, RZ, R10 ;  /* 0x000000ffff057224 */ /* 0x000fc400078e000a */
[----:B------:R-:W-:-:S08]  /*74f60*/  IMAD.MOV.U32 R4, RZ, RZ, R11 ;  /* 0x000000ffff047224 */ /* 0x000fd000078e000b */
[----:B------:R-:W-:Y:S04]  /*74f70*/  STL.64 [R1+0x5a0], R20 ;  /* 0x0005a01401007387 */ /* 0x000fe80000100a00 */
[----:B------:R-:W-:Y:S04]  /*74f80*/  STL.64 [R1+0x5a8], R22 ;  /* 0x0005a81601007387 */ /* 0x000fe80000100a00 */
[----:B------:R-:W-:Y:S04]  /*74f90*/  STL.64 [R1+0x590], R12 ;  /* 0x0005900c01007387 */ /* 0x000fe80000100a00 */
[----:B------:R-:W-:Y:S04]  /*74fa0*/  STL.64 [R1+0x598], R14 ;  /* 0x0005980e01007387 */ /* 0x000fe80000100a00 */
[----:B------:R0:W-:Y:S04]  /*74fb0*/  STL.64 [R1+0x2c38], R4 ;  /* 0x002c380401007387 */ /* 0x0001e80000100a00 */
        /* <DEDUP_REMOVED lines=8> */
[----:B------:R-:W-:Y:S01]  /*75040*/  IMAD.SHL.U32 R28, R24, 0x80, RZ ;  /* 0x00000080181c7824 */ /* 0x000fe200078e00ff */
[----:B------:R-:W-:-:S02]  /*75050*/  LOP3.LUT R24, R25, 0x10, R3, 0x78, !PT ;  /* 0x0000001019187812 */ /* 0x000fc400078e7803 */
[----:B----4-:R0:W-:Y:S04]  /*75060*/  STL.64 [R1+0x2c30], R22 ;  /* 0x002c301601007387 */ /* 0x0101e80000100a00 */
[----:B---3--:R-:W-:Y:S04]  /*75070*/  STL.64 [R1+0x2c28], R20 ;  /* 0x002c281401007387 */ /* 0x008fe80000100a00 */
[----:B------:R-:W3:Y:S01]  /*75080*/  LDL.64 R10, [R1+0x18] ;  /* 0x00001800010a7983 */ /* 0x000ee20000100a00 */
[----:B------:R-:W-:-:S03]  /*75090*/  LOP3.LUT R24, R24, 0x800, R28, 0xf8, !PT ;  /* 0x0000080018187812 */ /* 0x000fc600078ef81c */
[----:B0-----:R-:W2:Y:S01]  /*750a0*/  LDL.64 R22, [R1+0x38] ;  /* 0x0000380001167983 */ /* 0x001ea20000100a00 */
[----:B------:R-:W-:-:S05]  /*750b0*/  LOP3.LUT R24, R24, 0x40, RZ, 0x3c, !PT ;  /* 0x0000004018187812 */ /* 0x000fca00078e3cff */
[----:B------:R-:W0:Y:S04]  /*750c0*/  LDSM.16.MT88.4 R12, [R24+UR4+0x15000] ;  /* 0x01500004180c783b */ /* 0x000e280008004200 */
[----:B---3--:R1:W-:Y:S04]  /*750d0*/  STL.64 [R1+0x2c18], R10 ;  /* 0x002c180a01007387 */ /* 0x0083e80000100a00 */
[----:B-1----:R-:W3:Y:S04]  /*750e0*/  LDL.64 R10, [R1+0x28] ;  /* 0x00002800010a7983 */ /* 0x002ee80000100a00 */
[----:B------:R1:W-:Y:S04]  /*750f0*/  STL.64 [R1+0x2bf0], R26 ;  /* 0x002bf01a01007387 */ /* 0x0003e80000100a00 */
[----:B------:R4:W-:Y:S04]  /*75100*/  STL.64 [R1+0x2be8], R24 ;  /* 0x002be81801007387 */ /* 0x0009e80000100a00 */
[----:B-1----:R-:W4:Y:S01]  /*75110*/  LDL.64 R26, [R1+0x8] ;  /* 0x00000800011a7983 */ /* 0x002f220000100a00 */
[----:B--2---:R-:W-:Y:S03]  /*75120*/  HMMA.16816.F32 R4, R16, R22, R4 ;  /* 0x000000161004723c */ /* 0x004fe60000001804 */
[----:B----4-:R1:W-:Y:S04]  /*75130*/  STL.64 [R1+0x2c10], R26 ;  /* 0x002c101a01007387 */ /* 0x0103e80000100a00 */
[----:B------:R-:W2:Y:S04]  /*75140*/  LDL.LU R24, [R1+0x9c0] ;  /* 0x0009c00001187983 */ /* 0x000ea80000300800 */
[----:B------:R-:W2:Y:S04]  /*75150*/  LDL.LU R25, [R1+0x9c4] ;  /* 0x0009c40001197983 */ /* 0x000ea80000300800 */
[----:B-1----:R-:W2:Y:S04]  /*75160*/  LDL.LU R26, [R1+0x9c8] ;  /* 0x0009c800011a7983 */ /* 0x002ea80000300800 */
[----:B------:R-:W2:Y:S04]  /*75170*/  LDL.LU R27, [R1+0x9cc] ;  /* 0x0009cc00011b7983 */ /* 0x000ea80000300800 */
[----:B0-----:R0:W-:Y:S04]  /*75180*/  STL.64 [R1+0x2a00], R14 ;  /* 0x002a000e01007387 */ /* 0x0011e80000100a00 */
[----:B------:R-:W-:Y:S04]  /*75190*/  STL.64 [R1+0x29f8], R12 ;  /* 0x0029f80c01007387 */ /* 0x000fe80000100a00 */
[----:B0-----:R-:W4:Y:S04]  /*751a0*/  LDL.64 R14, [R1+0x1b8] ;  /* 0x0001b800010e7983 */ /* 0x001f280000100a00 */
[----:B------:R0:W-:Y:S04]  /*751b0*/  STL.64 [R1+0x580], R4 ;  /* 0x0005800401007387 */ /* 0x0001e80000100a00 */
[----:B------:R1:W-:Y:S04]  /*751c0*/  STL.64 [R1+0x588], R6 ;  /* 0x0005880601007387 */ /* 0x0003e80000100a00 */
[----:B0-----:R-:W3:Y:S01]  /*751d0*/  LDL.LU.64 R4, [R1+0x2c38] ;  /* 0x002c380001047983 */ /* 0x001ee20000300a00 */
[----:B-1----:R-:W-:Y:S01]  /*751e0*/  MOV R7, R22 ;  /* 0x0000001600077202 */ /* 0x002fe20000000f00 */
[----:B------:R-:W-:-:S02]  /*751f0*/  IMAD.MOV.U32 R6, RZ, RZ, R23 ;  /* 0x000000ffff067224 */ /* 0x000fc400078e0017 */
[----:B------:R-:W2:Y:S04]  /*75200*/  LDL.LU.64 R22, [R1+0x2c30] ;  /* 0x002c300001167983 */ /* 0x000ea80000300a00 */
[----:B------:R-:W2:Y:S04]  /*75210*/  LDL.LU.64 R20, [R1+0x2c28] ;  /* 0x002c280001147983 */ /* 0x000ea80000300a00 */
[----:B------:R-:W-:Y:S04]  /*75220*/  STL.64 [R1+0x2bc8], R6 ;  /* 0x002bc80601007387 */ /* 0x000fe80000100a00 */
        /* <DEDUP_REMOVED lines=20> */
[----:B------:R1:W-:Y:S04]  /*75370*/  STL.64 [R1+0x578], R22 ;  /* 0x0005781601007387 */ /* 0x0003e80000100a00 */
[----:B0-----:R-:W3:Y:S01]  /*75380*/  LDL.LU.64 R20, [R1+0x2c20] ;  /* 0x002c200001147983 */ /* 0x001ee20000300a00 */
[----:B-1----:R-:W-:-:S03]  /*75390*/  IMAD.MOV.U32 R22, RZ, RZ, R10 ;  /* 0x000000ffff167224 */ /* 0x002fc600078e000a */
[----:B------:R-:W4:Y:S02]  /*753a0*/  LDL.LU.64 R10, [R1+0x2c18] ;  /* 0x002c1800010a7983 */ /* 0x000f240000300a00 */
[----:B----4-:R-:W-:-:S15]  /*753b0*/  HMMA.16816.F32 R24, R16, R10, R24 ;  /* 0x0000000a1018723c */ /* 0x010fde0000001818 */
[----:B------:R-:W-:-:S08]  /*753c0*/  NOP ;  /* 0x0000000000007918 */ /* 0x000fd00000000000 */
[----:B------:R-:W-:Y:S04]  /*753d0*/  STL.64 [R1+0x6c0], R24 ;  /* 0x0006c01801007387 */ /* 0x000fe80000100a00 */
[----:B------:R0:W-:Y:S04]  /*753e0*/  STL.64 [R1+0x6c8], R26 ;  /* 0x0006c81a01007387 */ /* 0x0001e80000100a00 */
[----:B0-----:R-:W2:Y:S01]  /*753f0*/  LDL.LU.64 R26, [R1+0x2c10] ;  /* 0x002c1000011a7983 */ /* 0x001ea20000300a00 */
[----:B------:R-:W-:Y:S02]  /*75400*/  IMAD.MOV.U32 R12, RZ, RZ, R10 ;  /* 0x000000ffff0c7224 */ /* 0x000fe400078e000a */
[----:B------:R-:W-:-:S02]  /*75410*/  IMAD.MOV.U32 R8, RZ, RZ, R11 ;  /* 0x000000ffff087224 */ /* 0x000fc400078e000b */
[----:B------:R-:W4:Y:S01]  /*75420*/  LDL.LU.64 R10, [R1+0x2c08] ;  /* 0x002c0800010a7983 */ /* 0x000f220000300a00 */
[----:B--2---:R-:W-:Y:S06]  /*75430*/  HMMA.16816.F32 R4, R16, R26, R4 ;  /* 0x0000001a1004723c */ /* 0x004fec0000001804 */
[----:B------:R-:W-:Y:S02]  /*75440*/  IMAD.MOV.U32 R9, RZ, RZ, R26 ;  /* 0x000000ffff097224 */ /* 0x000fe400078e001a */
[----:B------:R-:W-:-:S15]  /*75450*/  IMAD.MOV.U32 R23, RZ, RZ, R27 ;  /* 0x000000ffff177224 */ /* 0x000fde00078e001b */
[----:B------:R-:W-:Y:S04]  /*75460*/  STL.64 [R1+0x6e0], R4 ;  /* 0x0006e00401007387 */ /* 0x000fe80000100a00 */
[----:B------:R0:W-:Y:S04]  /*75470*/  STL.64 [R1+0x6e8], R6 ;  /* 0x0006e80601007387 */ /* 0x0001e80000100a00 */
[----:B0-----:R-:W2:Y:S04]  /*75480*/  LDL.LU.64 R6, [R1+0x2c00] ;  /* 0x002c000001067983 */ /* 0x001ea80000300a00 */
[----:B------:R-:W2:Y:S04]  /*75490*/  LDL.LU.64 R4, [R1+0x2bf8] ;  /* 0x002bf80001047983 */ /* 0x000ea80000300a00 */
[----:B------:R-:W2:Y:S04]  /*754a0*/  LDL.LU.64 R26, [R1+0x2bf0] ;  /* 0x002bf000011a7983 */ /* 0x000ea80000300a00 */
[----:B------:R-:W3:Y:S01]  /*754b0*/  LDL.LU.64 R24, [R1+0x2be8] ;  /* 0x002be80001187983 */ /* 0x000ee20000300a00 */
[----:B--2---:R-:W-:-:S15]  /*754c0*/  HMMA.16816.F32 R4, R16, R26, R4 ;  /* 0x0000001a1004723c */ /* 0x004fde0000001804 */
[----:B------:R-:W-:-:S08]  /*754d0*/  NOP ;  /* 0x0000000000007918 */ /* 0x000fd00000000000 */
[----:B------:R-:W-:Y:S04]  /*754e0*/  STL.64 [R1+0x700], R4 ;  /* 0x0007000401007387 */ /* 0x000fe80000100a00 */
[----:B------:R0:W-:Y:S04]  /*754f0*/  STL.64 [R1+0x708], R6 ;  /* 0x0007080601007387 */ /* 0x0001e80000100a00 */
[----:B0-----:R-:W2:Y:S04]  /*75500*/  LDL.LU.64 R6, [R1+0x2be0] ;  /* 0x002be00001067983 */ /* 0x001ea80000300a00 */
[----:B------:R-:W2:Y:S04]  /*75510*/  LDL.LU.64 R4, [R1+0x2bd8] ;  /* 0x002bd80001047983 */ /* 0x000ea80000300a00 */
[----:B------:R0:W-:Y:S04]  /*75520*/  STL.64 [R1+0x2aa8], R26 ;  /* 0x002aa81a01007387 */ /* 0x0001e80000100a00 */
[----:B---3--:R1:W-:Y:S01]  /*75530*/  STL.64 [R1+0x2aa0], R24 ;  /* 0x002aa01801007387 */ /* 0x0083e20000100a00 */
[----:B0-----:R-:W-:-:S02]  /*75540*/  IMAD.MOV.U32 R26, RZ, RZ, R9 ;  /* 0x000000ffff1a7224 */ /* 0x001fc400078e0009 */
[----:B------:R-:W-:Y:S01]  /*75550*/  IMAD.MOV.U32 R27, RZ, RZ, R23 ;  /* 0x000000ffff1b7224 */ /* 0x000fe200078e0017 */
[----:B------:R-:W3:Y:S04]  /*75560*/  LDL.LU R9, [R1+0x2bd0] ;  /* 0x002bd00001097983 */ /* 0x000ee80000300800 */
[----:B------:R0:W-:Y:S04]  /*75570*/  STL.64 [R1+0x2ac0], R26 ;  /* 0x002ac01a01007387 */ /* 0x0001e80000100a00 */
[----:B-1----:R-:W4:Y:S04]  /*75580*/  LDL.LU R24, [R1+0x990] ;  /* 0x0009900001187983 */ /* 0x002f280000300800 */
[----:B------:R-:W4:Y:S04]  /*75590*/  LDL.LU R25, [R1+0x994] ;  /* 0x0009940001197983 */ /* 0x000f280000300800 */
[----:B0-----:R-:W4:Y:S04]  /*755a0*/  LDL.LU R26, [R1+0x998] ;  /* 0x00099800011a7983 */ /* 0x001f280000300800 */
[----:B------:R-:W4:Y:S02]  /*755b0*/  LDL.LU R27, [R1+0x99c] ;  /* 0x00099c00011b7983 */ /* 0x000f240000300800 */
[----:B----4-:R-:W-:-:S15]  /*755c0*/  HMMA.16816.F32 R24, R16, R10, R24 ;  /* 0x0000000a1018723c */ /* 0x010fde0000001818 */
[----:B------:R-:W-:-:S08]  /*755d0*/  NOP ;  /* 0x0000000000007918 */ /* 0x000fd00000000000 */
[----:B------:R-:W-:Y:S04]  /*755e0*/  STL.64 [R1+0x720], R24 ;  /* 0x0007201801007387 */ /* 0x000fe80000100a00 */
[----:B------:R0:W-:Y:S02]  /*755f0*/  STL.64 [R1+0x728], R26 ;  /* 0x0007281a01007387 */ /* 0x0001e40000100a00 */
[----:B0-----:R-:W-:Y:S01]  /*75600*/  IMAD.MOV.U32 R26, RZ, RZ, R12 ;  /* 0x000000ffff1a7224 */ /* 0x001fe200078e000c */
[----:B------:R-:W-:-:S05]  /*75610*/  MOV R27, R8 ;  /* 0x00000008001b7202 */ /* 0x000fca0000000f00 */
[----:B------:R0:W-:Y:S04]  /*75620*/  STL.64 [R1+0x2ad8], R26 ;  /* 0x002ad81a01007387 */ /* 0x0001e80000100a00 */
[----:B0-----:R-:W2:Y:S02]  /*75630*/  LDL.64 R26, [R1+0x78] ;  /* 0x00007800011a7983 */ /* 0x001ea40000100a00 */
[----:B--2---:R-:W-:Y:S06]  /*75640*/  HMMA.16816.F32 R4, R16, R26, R4 ;  /* 0x0000001a1004723c */ /* 0x004fec0000001804 */
[----:B------:R-:W-:-:S02]  /*75650*/  IMAD.MOV.U32 R12, RZ, RZ, R26 ;  /* 0x000000ffff0c7224 */ /* 0x000fc400078e001a */
[----:B------:R-:W-:Y:S02]  /*75660*/  IMAD.MOV.U32 R8, RZ, RZ, R27 ;  /* 0x000000ffff087224 */ /* 0x000fe400078e001b */
[----:B------:R-:W-:Y:S02]  /*75670*/  IMAD.MOV.U32 R26, RZ, RZ, R22 ;  /* 0x000000ffff1a7224 */ /* 0x000fe400078e0016 */
[----:B------:R-:W-:-:S11]  /*75680*/  IMAD.MOV.U32 R27, RZ, RZ, R13 ;  /* 0x000000ffff1b7224 */ /* 0x000fd600078e000d */
[----:B------:R-:W-:Y:S04]  /*75690*/  STL.64 [R1+0x790], R4 ;  /* 0x0007900401007387 */ /* 0x000fe80000100a00 */
[----:B------:R0:W-:Y:S04]  /*756a0*/  STL.64 [R1+0x798], R6 ;  /* 0x0007980601007387 */ /* 0x0001e80000100a00 */
[----:B0-----:R-:W2:Y:S04]  /*756b0*/  LDL.LU.64 R6, [R1+0x2bc8] ;  /* 0x002bc80001067983 */ /* 0x001ea80000300a00 */
[----:B------:R-:W4:Y:S04]  /*756c0*/  LDL.LU.64 R4, [R1+0x2bc0] ;  /* 0x002bc00001047983 */ /* 0x000f280000300a00 */
[----:B------:R-:W-:Y:S04]  /*756d0*/  STL.64 [R1+0x2b58], R14 ;  /* 0x002b580e01007387 */ /* 0x000fe80000100a00 */
[----:B------:R-:W-:Y:S04]  /*756e0*/  STL [R1+0x2b50], R12 ;  /* 0x002b500c01007387 */ /* 0x000fe80000100800 */
[----:B------:R-:W-:Y:S04]  /*756f0*/  STL.64 [R1+0x2af0], R26 ;  /* 0x002af01a01007387 */ /* 0x000fe80000100a00 */
[----:B------:R-:W-:Y:S04]  /*75700*/  STL.64 [R1+0x2ab8], R10 ;  /* 0x002ab80a01007387 */ /* 0x000fe80000100a00 */
[----:B---3--:R0:W-:Y:S04]  /*75710*/  STL.64 [R1+0x2ab0], R8 ;  /* 0x002ab00801007387 */ /* 0x0081e80000100a00 */
[----:B0-----:R-:W3:Y:S04]  /*75720*/  LDL.LU R8, [R1+0x840] ;  /* 0x0008400001087983 */ /* 0x001ee80000300800 */
[----:B------:R-:W3:Y:S04]  /*75730*/  LDL.LU R9, [R1+0x844] ;  /* 0x0008440001097983 */ /* 0x000ee80000300800 */
[----:B------:R-:W4:Y:S04]  /*75740*/  LDL.LU R10, [R1+0x848] ;  /* 0x00084800010a7983 */ /* 0x000f280000300800 */
[----:B------:R-:W4:Y:S01]  /*75750*/  LDL.LU R11, [R1+0x84c] ;  /* 0x00084c00010b7983 */ /* 0x000f220000300800 */
[----:B--2---:R-:W-:-:S02]  /*75760*/  IMAD.MOV.U32 R26, RZ, RZ, R7 ;  /* 0x000000ffff1a7224 */ /* 0x004fc400078e0007 */
[----:B------:R-:W-:-:S05]  /*75770*/  IMAD.MOV.U32 R27, RZ, RZ, R6 ;  /* 0x000000ffff1b7224 */ /* 0x000fca00078e0006 */
[----:B------:R0:W-:Y:S04]  /*75780*/  STL.64 [R1+0x2b08], R26 ;  /* 0x002b081a01007387 */ /* 0x0001e80000100a00 */
[----:B----4-:R-:W-:Y:S04]  /*75790*/  STL.64 [R1+0x2ad0], R10 ;  /* 0x002ad00a01007387 */ /* 0x010fe80000100a00 */
[----:B---3--:R1:W-:Y:S01]  /*757a0*/  STL.64 [R1+0x2ac8], R8 ;  /* 0x002ac80801007387 */ /* 0x0083e20000100a00 */
[----:B0-----:R-:W-:Y:S02]  /*757b0*/  IMAD.MOV.U32 R27, RZ, RZ, R4 ;  /* 0x000000ffff1b7224 */ /* 0x001fe400078e0004 */
[----:B------:R-:W-:Y:S01]  /*757c0*/  IMAD.MOV.U32 R26, RZ, RZ, R5 ;  /* 0x000000ffff1a7224 */ /* 0x000fe200078e0005 */
        /* <DEDUP_REMOVED lines=13> */
[----:B---3--:R-:W-:Y:S01]  /*758a0*/  STL.64 [R1+0x2b60], R12 ;  /* 0x002b600c01007387 */ /* 0x008fe20000100a00 */
[----:B0-----:R-:W-:-:S02]  /*758b0*/  IMAD.MOV.U32 R14, RZ, RZ, R21 ;  /* 0x000000ffff0e7224 */ /* 0x001fc400078e0015 */
[----:B------:R-:W-:-:S05]  /*758c0*/  IMAD.MOV.U32 R15, RZ, RZ, R20 ;  /* 0x000000ffff0f7224 */ /* 0x000fca00078e0014 */
[----:B------:R-:W-:Y:S04]  /*758d0*/  STL.64 [R1+0x2b78], R14 ;  /* 0x002b780e01007387 */ /* 0x000fe80000100a00 */
[----:B------:R-:W3:Y:S04]  /*758e0*/  LDL.64 R22, [R1+0x1d8] ;  /* 0x0001d80001167983 */ /* 0x000ee80000100a00 */
[----:B---3--:R0:W-:Y:S04]  /*758f0*/  STL.64 [R1+0x2b70], R22 ;  /* 0x002b701601007387 */ /* 0x0081e80000100a00 */
[----:B------:R-:W3:Y:S04]  /*75900*/  LDL.LU R20, [R1+0x910] ;  /* 0x0009100001147983 */ /* 0x000ee80000300800 */
[----:B------:R-:W3:Y:S04]  /*75910*/  LDL.LU R21, [R1+0x914] ;  /* 0x0009140001157983 */ /* 0x000ee80000300800 */
[----:B0-----:R-:W4:Y:S04]  /*75920*/  LDL.LU R22, [R1+0x918] ;  /* 0x0009180001167983 */ /* 0x001f280000300800 */
[----:B------:R-:W4:Y:S01]  /*75930*/  LDL.LU R23, [R1+0x91c] ;  /* 0x00091c0001177983 */ /* 0x000f220000300800 */
[----:B------:R-:W-:-:S03]  /*75940*/  MOV R15, R29 ;  /* 0x0000001d000f7202 */ /* 0x000fc60000000f00 */
[----:B----4-:R-:W-:Y:S04]  /*75950*/  STL.64 [R1+0x2b88], R22 ;  /* 0x002b881601007387 */ /* 0x010fe80000100a00 */
[----:B---3--:R-:W-:Y:S04]  /*75960*/  STL.64 [R1+0x2b80], R20 ;  /* 0x002b801401007387 */ /* 0x008fe80000100a00 */
[----:B------:R-:W3:Y:S04]  /*75970*/  LDL R14, [R1+0x1f8] ;  /* 0x0001f800010e7983 */ /* 0x000ee80000100800 */
[----:B---3--:R0:W-:Y:S02]  /*75980*/  STL.64 [R1+0x2b90], R14 ;  /* 0x002b900e01007387 */ /* 0x0081e40000100a00 */
[----:B0-----:R-:W-:-:S02]  /*75990*/  IMAD.MOV.U32 R14, RZ, RZ, R2 ;  /* 0x000000ffff0e7224 */ /* 0x001fc400078e0002 */
[----:B------:R-:W-:-:S05]  /*759a0*/  IMAD.MOV.U32 R15, RZ, RZ, R0 ;  /* 0x000000ffff0f7224 */ /* 0x000fca00078e0000 */
[----:B------:R0:W-:Y:S04]  /*759b0*/  STL.64 [R1+0x2ba8], R14 ;  /* 0x002ba80e01007387 */ /* 0x0001e80000100a00 */
[----:B------:R-:W3:Y:S04]  /*759c0*/  LDL.LU R20, [R1+0x920] ;  /* 0x0009200001147983 */ /* 0x000ee80000300800 */
[----:B------:R-:W3:Y:S04]  /*759d0*/  LDL.LU R21, [R1+0x924] ;  /* 0x0009240001157983 */ /* 0x000ee80000300800 */
[----:B------:R-:W4:Y:S04]  /*759e0*/  LDL.LU R22, [R1+0x928] ;  /* 0x0009280001167983 */ /* 0x000f280000300800 */
[----:B------:R-:W4:Y:S04]  /*759f0*/  LDL.LU R23, [R1+0x92c] ;  /* 0x00092c0001177983 */ /* 0x000f280000300800 */
[----:B0-----:R-:W2:Y:S04]  /*75a00*/  LDL.64 R14, [R1+0x218] ;  /* 0x00021800010e7983 */ /* 0x001ea80000100a00 */
        /* <DEDUP_REMOVED lines=12> */
[----:B--2---:R-:W-:Y:S04]  /*75ad0*/  STL.64 [R1+0x2b40], R6 ;  /* 0x002b400601007387 */ /* 0x004fe80000100a00 */
[----:B------:R0:W-:Y:S04]  /*75ae0*/  STL.64 [R1+0x2b38], R4 ;  /* 0x002b380401007387 */ /* 0x0001e80000100a00 */
[----:B0-----:R-:W2:Y:S04]  /*75af0*/  LDL.LU R4, [R1+0x8f0] ;  /* 0x0008f00001047983 */ /* 0x001ea80000300800 */
[----:B------:R-:W2:Y:S04]  /*75b00*/  LDL.LU R5, [R1+0x8f4] ;  /* 0x0008f40001057983 */ /* 0x000ea80000300800 */
[----:B------:R-:W2:Y:S04]  /*75b10*/  LDL.LU R6, [R1+0x8f8] ;  /* 0x0008f80001067983 */ /* 0x000ea80000300800 */
[----:B------:R-:W2:Y:S04]  /*75b20*/  LDL.LU R7, [R1+0x8fc] ;  /* 0x0008fc0001077983 */ /* 0x000ea80000300800 */
[----:B------:R0:W-:Y:S04]  /*75b30*/  STL.64 [R1+0x2b20], R26 ;  /* 0x002b201a01007387 */ /* 0x0001e80000100a00 */
[----:B0-----:R-:W4:Y:S04]  /*75b40*/  LDL.64 R26, [R1+0x58] ;  /* 0x00005800011a7983 */ /* 0x001f280000100a00 */
[----:B------:R-:W-:Y:S04]  /*75b50*/  STL.64 [R1+0x2ae8], R10 ;  /* 0x002ae80a01007387 */ /* 0x000fe80000100a00 */
        /* <DEDUP_REMOVED lines=11> */
[----:B------:R-:W-:Y:S06]  /*75c10*/  HMMA.16816.F32 R20, R16, R14, R20 ;  /* 0x0000000e1014723c */ /* 0x000fec0000001814 */
        /* <DEDUP_REMOVED lines=34> */
[----:B---3--:R-:W-:Y:S01]  /*75e40*/  IMAD.MOV.U32 R29, RZ, RZ, R22 ;  /* 0x000000ffff1d7224 */ /* 0x008fe200078e0016 */
[----:B----4-:R-:W-:-:S15]  /*75e50*/  HMMA.16816.F32 R12, R16, R22, R12 ;  /* 0x00000016100c723c */ /* 0x010fde000000180c */
[----:B------:R-:W-:-:S08]  /*75e60*/  NOP ;  /* 0x0000000000007918 */ /* 0x000fd00000000000 */
[----:B------:R0:W-:Y:S04]  /*75e70*/  STL.64 [R1+0x740], R12 ;  /* 0x0007400c01007387 */ /* 0x0001e80000100a00 */
[----:B------:R1:W-:Y:S01]  /*75e80*/  STL.64 [R1+0x748], R14 ;  /* 0x0007480e01007387 */ /* 0x0003e20000100a00 */
[----:B0-----:R-:W-:-:S03]  /*75e90*/  IMAD.MOV.U32 R13, RZ, RZ, R23 ;  /* 0x000000ffff0d7224 */ /* 0x001fc600078e0017 */
[----:B-1----:R-:W3:Y:S04]  /*75ea0*/  LDL.LU.64 R14, [R1+0x2b58] ;  /* 0x002b5800010e7983 */ /* 0x002ee80000300a00 */
[----:B------:R-:W4:Y:S04]  /*75eb0*/  LDL.LU R12, [R1+0x2b50] ;  /* 0x002b5000010c7983 */ /* 0x000f280000300800 */
[----:B------:R-:W2:Y:S02]  /*75ec0*/  LDL.LU.64 R22, [R1+0x2b48] ;  /* 0x002b480001167983 */ /* 0x000ea40000300a00 */
[----:B--2---:R-:W-:-:S15]  /*75ed0*/  HMMA.16816.F32 R4, R16, R22, R4 ;  /* 0x000000161004723c */ /* 0x004fde0000001804 */
[----:B------:R-:W-:-:S08]  /*75ee0*/  NOP ;  /* 0x0000000000007918 */ /* 0x000fd00000000000 */
[----:B------:R-:W-:Y:S04]  /*75ef0*/  STL.64 [R1+0x990], R4 ;  /* 0x0009900401007387 */ /* 0x000fe80000100a00 */
[----:B------:R0:W-:Y:S04]  /*75f00*/  STL.64 [R1+0x998], R6 ;  /* 0x0009980601007387 */ /* 0x0001e80000100a00 */
[----:B0-----:R-:W3:Y:S04]  /*75f10*/  LDL.LU.64 R6, [R1+0x2b40] ;  /* 0x002b400001067983 */ /* 0x001ee80000300a00 */
[----:B------:R-:W3:Y:S04]  /*75f20*/  LDL.LU.64 R4, [R1+0x2b38] ;  /* 0x002b380001047983 */ /* 0x000ee80000300a00 */
[----:B------:R0:W-:Y:S04]  /*75f30*/  STL.64 [R1+0x2a20], R22 ;  /* 0x002a201601007387 */ /* 0x0001e80000100a00 */
[----:B------:R-:W2:Y:S04]  /*75f40*/  LDL.LU R20, [R1+0x8c0] ;  /* 0x0008c00001147983 */ /* 0x000ea80000300800 */
[----:B------:R-:W2:Y:S04]  /*75f50*/  LDL.LU R21, [R1+0x8c4] ;  /* 0x0008c40001157983 */ /* 0x000ea80000300800 */
[----:B0-----:R-:W2:Y:S04]  /*75f60*/  LDL.LU R22, [R1+0x8c8] ;  /* 0x0008c80001167983 */ /* 0x001ea80000300800 */
[----:B------:R-:W2:Y:S01]  /*75f70*/  LDL.LU R23, [R1+0x8cc] ;  /* 0x0008cc0001177983 */ /* 0x000ea20000300800 */
[----:B---3--:R-:W-:Y:S03]  /*75f80*/  HMMA.16816.F32 R16, R16, R14, R4 ;  /* 0x0000000e1010723c */ /* 0x008fe60000001804 */
[----:B------:R-:W2:Y:S04]  /*75f90*/  LDL.LU.64 R6, [R1+0x2b30] ;  /* 0x002b300001067983 */ /* 0x000ea80000300a00 */
[----:B------:R-:W2:-:S15]  /*75fa0*/  LDL.LU.64 R4, [R1+0x2b28] ;  /* 0x002b280001047983 */ /* 0x000e9e0000300a00 */
[----:B------:R-:W-:-:S01]  /*75fb0*/  NOP ;  /* 0x0000000000007918 */ /* 0x000fc20000000000 */
[----:B------:R0:W-:Y:S04]  /*75fc0*/  STL.64 [R1+0x970], R16 ;  /* 0x0009701001007387 */ /* 0x0001e80000100a00 */
[----:B------:R1:W-:Y:S04]  /*75fd0*/  STL.64 [R1+0x978], R18 ;  /* 0x0009781201007387 */ /* 0x0003e80000100a00 */
[----:B0-----:R-:W3:Y:S04]  /*75fe0*/  LDL.LU R16, [R1+0x520] ;  /* 0x0005200001107983 */ /* 0x001ee80000300800 */
[----:B------:R-:W3:Y:S04]  /*75ff0*/  LDL.LU R17, [R1+0x524] ;  /* 0x0005240001117983 */ /* 0x000ee80000300800 */
[----:B-1----:R-:W3:Y:S04]  /*76000*/  LDL.LU R18, [R1+0x528] ;  /* 0x0005280001127983 */ /* 0x002ee80000300800 */
[----:B------:R-:W3:Y:S04]  /*76010*/  LDL.LU R19, [R1+0x52c] ;  /* 0x00052c0001137983 */ /* 0x000ee80000300800 */
[----:B------:R-:W-:Y:S01]  /*76020*/  STL.64 [R1+0x2a18], R14 ;  /* 0x002a180e01007387 */ /* 0x000fe20000100a00 */
[----:B--2---:R-:W-:-:S15]  /*76030*/  HMMA.16816.F32 R20, R4, R26, R20 ;  /* 0x0000001a0414723c */ /* 0x004fde0000001814 */
[----:B------:R-:W-:-:S08]  /*76040*/  NOP ;  /* 0x0000000000007918 */ /* 0x000fd00000000000 */
[----:B------:R0:W-:Y:S04]  /*76050*/  STL.64 [R1+0xc50], R20 ;  /* 0x000c501401007387 */ /* 0x0001e80000100a00 */
[----:B------:R-:W-:Y:S01]  /*76060*/  STL.64 [R1+0xc58], R22 ;  /* 0x000c581601007387 */ /* 0x000fe20000100a00 */
[----:B0-----:R-:W-:Y:S02]  /*76070*/  IMAD.MOV.U32 R21, RZ, RZ, R26 ;  /* 0x000000ffff157224 */ /* 0x001fe400078e001a */
[----:B------:R-:W-:Y:S02]  /*76080*/  IMAD.MOV.U32 R20, RZ, RZ, R27 ;  /* 0x000000ffff147224 */ /* 0x000fe400078e001b */
        /* <DEDUP_REMOVED lines=33> */
[----:B------:R-:W-:Y:S04]  /*762a0*/  STL.64 [R1+0xc00], R24 ;  /* 0x000c001801007387 */ /* 0x000fe80000100a00 */
[----:B------:R0:W-:Y:S04]  /*762b0*/  STL.64 [R1+0xc08], R26 ;  /* 0x000c081a01007387 */ /* 0x0001e80000100a00 */
[----:B0-----:R-:W3:Y:S04]  /*762c0*/  LDL.LU.64 R26, [R1+0x2aa8] ;  /* 0x002aa800011a7983 */ /* 0x001ee80000300a00 */
[----:B------:R-:W2:Y:S01]  /*762d0*/  LDL.LU.64 R24, [R1+0x2aa0] ;  /* 0x002aa00001187983 */ /* 0x000ea20000300a00 */
[----:B---3--:R-:W-:-:S15]  /*762e0*/  HMMA.16816.F32 R16, R4, R26, R16 ;  /* 0x0000001a0410723c */ /* 0x008fde0000001810 */
[----:B------:R-:W-:-:S08]  /*762f0*/  NOP ;  /* 0x0000000000007918 */ /* 0x000fd00000000000 */
[----:B------:R-:W-:Y:S04]  /*76300*/  STL.64 [R1+0xbf0], R16 ;  /* 0x000bf01001007387 */ /* 0x000fe80000100a00 */
[----:B------:R-:W-:Y:S04]  /*76310*/  STL.64 [R1+0xbf8], R18 ;  /* 0x000bf81201007387 */ /* 0x000fe80000100a00 */
[----:B------:R-:W-:Y:S04]  /*76320*/  STL.64 [R1+0x2a30], R26 ;  /* 0x002a301a01007387 */ /* 0x000fe80000100a00 */
[----:B--2---:R-:W0:Y:S04]  /*76330*/  LDSM.16.MT88.4 R16, [R24+UR4+0x15080] ;  /* 0x015080041810783b */ /* 0x004e280008004200 */
[----:B------:R1:W-:Y:S04]  /*76340*/  STL.64 [R1+0x2a28], R24 ;  /* 0x002a281801007387 */ /* 0x0003e80000100a00 */
[----:B-1----:R-:W2:Y:S04]  /*76350*/  LDL.LU R24, [R1+0x510] ;  /* 0x0005100001187983 */ /* 0x002ea80000300800 */
[----:B------:R-:W2:Y:S04]  /*76360*/  LDL.LU R25, [R1+0x514] ;  /* 0x0005140001197983 */ /* 0x000ea80000300800 */
[----:B------:R-:W2:Y:S04]  /*76370*/  LDL.LU R26, [R1+0x518] ;  /* 0x00051800011a7983 */ /* 0x000ea80000300800 */
[----:B------:R-:W2:Y:S04]  /*76380*/  LDL.LU R27, [R1+0x51c] ;  /* 0x00051c00011b7983 */ /* 0x000ea80000300800 */
[----:B0-----:R-:W-:Y:S04]  /*76390*/  STL.64 [R1+0x28e8], R18 ;  /* 0x0028e81201007387 */ /* 0x001fe80000100a00 */
[----:B------:R2:W-:Y:S02]  /*763a0*/  STL.64 [R1+0x28e0], R16 ;  /* 0x0028e01001007387 */ /* 0x0005e40000100a00 */
        /* <DEDUP_REMOVED lines=10> */
[----:B0-----:R-:W2:Y:S04]  /*76450*/  LDL.64 R18, [R1+0x1f8] ;  /* 0x0001f80001127983 */ /* 0x001ea80000100a00 */
[----:B--2---:R0:W-:Y:S04]  /*76460*/  STL.64 [R1+0x2a60], R18 ;  /* 0x002a601201007387 */ /* 0x0041e80000100a00 */
[----:B0-----:R-:W2:Y:S04]  /*76470*/  LDL.64 R18, [R1+0x208] ;  /* 0x0002080001127983 */ /* 0x001ea80000100a00 */
[----:B--2---:R0:W-:Y:S04]  /*76480*/  STL.64 [R1+0x2a78], R18 ;  /* 0x002a781201007387 */ /* 0x0041e80000100a00 */
[----:B------:R-:W2:Y:S04]  /*76490*/  LDL.LU R16, [R1+0x4c0] ;  /* 0x0004c00001107983 */ /* 0x000ea80000300800 */
[----:B------:R-:W2:Y:S04]  /*764a0*/  LDL.LU R17, [R1+0x4c4] ;  /* 0x0004c40001117983 */ /* 0x000ea80000300800 */
[----:B0-----:R-:W3:Y:S04]  /*764b0*/  LDL.LU R18, [R1+0x4c8] ;  /* 0x0004c80001127983 */ /* 0x001ee80000300800 */
[----:B------:R-:W3:Y:S01]  /*764c0*/  LDL.LU R19, [R1+0x4cc] ;  /* 0x0004cc0001137983 */ /* 0x000ee20000300800 */
[----:B------:R-:W-:-:S02]  /*764d0*/  IMAD.MOV.U32 R22, RZ, RZ, R29 ;  /* 0x000000ffff167224 */ /* 0x000fc400078e001d */
[----:B------:R-:W-:Y:S01]  /*764e0*/  IMAD.MOV.U32 R23, RZ, RZ, R13 ;  /* 0x000000ffff177224 */ /* 0x000fe200078e000d */
[----:B---3--:R-:W-:Y:S04]  /*764f0*/  STL.64 [R1+0x2a88], R18 ;  /* 0x002a881201007387 */ /* 0x008fe80000100a00 */
[----:B--2---:R-:W-:Y:S04]  /*76500*/  STL.64 [R1+0x2a80], R16 ;  /* 0x002a801001007387 */ /* 0x004fe80000100a00 */
        /* <DEDUP_REMOVED lines=14> */
[----:B----4-:R-:W-:Y:S01]  /*765f0*/  MOV R18, R12 ;  /* 0x0000000c00127202 */ /* 0x010fe20000000f00 */
[----:B------:R-:W-:-:S02]  /*76600*/  IMAD.MOV.U32 R19, RZ, RZ, R8 ;  /* 0x000000ffff137224 */ /* 0x000fc400078e0008 */
        /* <DEDUP_REMOVED lines=22> */
[----:B0-----:R-:W3:Y:S04]  /*76770*/  LDL.LU.64 R18, [R1+0x2a88] ;  /* 0x002a880001127983 */ /* 0x001ee80000300a00 */
[----:B------:R-:W3:Y:S01]  /*76780*/  LDL.LU.64 R16, [R1+0x2a80] ;  /* 0x002a800001107983 */ /* 0x000ee20000300a00 */
[----:B------:R-:W-:-:S02]  /*76790*/  IMAD.MOV.U32 R10, RZ, RZ, R2 ;  /* 0x000000ffff0a7224 */ /* 0x000fc400078e0002 */
[----:B------:R-:W-:-:S07]  /*767a0*/  IMAD.MOV.U32 R11, RZ, RZ, R0 ;  /* 0x000000ffff0b7224 */ /* 0x000fce00078e0000 */
[----:B---3--:R-:W-:Y:S01]  /*767b0*/  HMMA.16816.F32 R8, R4, R10, R16 ;  /* 0x0000000a0408723c */ /* 0x008fe20000001810 */
[----:B------:R-:W2:-:S15]  /*767c0*/  LDL.LU.64 R18, [R1+0x2a78] ;  /* 0x002a780001127983 */ /* 0x000e9e0000300a00 */
[----:B------:R-:W-:-:S07]  /*767d0*/  NOP ;  /* 0x0000000000007918 */ /* 0x000fce0000000000 */
[----:B------:R-:W-:Y:S04]  /*767e0*/  STL.64 [R1+0xbc0], R8 ;  /* 0x000bc00801007387 */ /* 0x000fe80000100a00 */
[----:B------:R0:W-:Y:S04]  /*767f0*/  STL.64 [R1+0xbc8], R10 ;  /* 0x000bc80a01007387 */ /* 0x0001e80000100a00 */
[----:B0-----:R-:W3:Y:S01]  /*76800*/  LDL.64 R10, [R1+0x38] ;  /* 0x00003800010a7983 */ /* 0x001ee20000100a00 */
        /* <DEDUP_REMOVED lines=14> */
[----:B------:R-:W4:Y:S04]  /*768f0*/  LDL.LU.64 R20, [R1+0x2a50] ;  /* 0x002a500001147983 */ /* 0x000f280000300a00 */
[----:B------:R-:W2:Y:S04]  /*76900*/  LDL.LU.64 R18, [R1+0x2a48] ;  /* 0x002a480001127983 */ /* 0x000ea80000300a00 */
[----:B------:R-:W2:Y:S04]  /*76910*/  LDL.LU.64 R16, [R1+0x2a40] ;  /* 0x002a400001107983 */ /* 0x000ea80000300a00 */
[----:B---3--:R-:W-:Y:S04]  /*76920*/  STL.64 [R1+0x29d8], R10 ;  /* 0x0029d80a01007387 */ /* 0x008fe80000100a00 */
[----:B------:R0:W-:Y:S04]  /*76930*/  STL.64 [R1+0x29d0], R8 ;  /* 0x0029d00801007387 */ /* 0x0001e80000100a00 */
[----:B0-----:R-:W3:Y:S04]  /*76940*/  LDL.LU R8, [R1+0xc0] ;  /* 0x0000c00001087983 */ /* 0x001ee80000300800 */
[----:B------:R-:W3:Y:S04]  /*76950*/  LDL.LU R9, [R1+0xc4] ;  /* 0x0000c40001097983 */ /* 0x000ee80000300800 */
[----:B------:R-:W4:Y:S04]  /*76960*/  LDL.LU R10, [R1+0xc8] ;  /* 0x0000c800010a7983 */ /* 0x000f280000300800 */
[----:B------:R-:W4:Y:S01]  /*76970*/  LDL.LU R11, [R1+0xcc] ;  /* 0x0000cc00010b7983 */ /* 0x000f220000300800 */
[----:B--2---:R-:W-:Y:S03]  /*76980*/  HMMA.16816.F32 R16, R4, R22, R16 ;  /* 0x000000160410723c */ /* 0x004fe60000001810 */
[----:B----4-:R-:W-:Y:S04]  /*76990*/  STL.64 [R1+0x29e8], R10 ;  /* 0x0029e80a01007387 */ /* 0x010fe80000100a00 */
[----:B---3--:R-:W-:-:S15]  /*769a0*/  STL.64 [R1+0x29e0], R8 ;  /* 0x0029e00801007387 */ /* 0x008fde0000100a00 */
[----:B------:R-:W-:-:S01]  /*769b0*/  NOP ;  /* 0x0000000000007918 */ /* 0x000fc20000000000 */
[----:B------:R-:W-:Y:S04]  /*769c0*/  STL.64 [R1+0xb90], R16 ;  /* 0x000b901001007387 */ /* 0x000fe80000100a00 */
[----:B------:R0:W-:Y:S02]  /*769d0*/  STL.64 [R1+0xb98], R18 ;  /* 0x000b981201007387 */ /* 0x0001e40000100a00 */
[----:B0-----:R-:W-:Y:S01]  /*769e0*/  IMAD.MOV.U32 R19, RZ, RZ, R22 ;  /* 0x000000ffff137224 */ /* 0x001fe200078e0016 */
[----:B------:R-:W-:Y:S02]  /*769f0*/  MOV R18, R23 ;  /* 0x0000001700127202 */ /* 0x000fe40000000f00 */
[----:B------:R-:W2:Y:S01]  /*76a00*/  LDL.LU.64 R22, [R1+0x2a38] ;  /* 0x002a380001167983 */ /* 0x000ea20000300a00 */
[----:B------:R-:W-:-:S02]  /*76a10*/  IMAD.MOV.U32 R10, RZ, RZ, R21 ;  /* 0x000000ffff0a7224 */ /* 0x000fc400078e0015 */
[----:B------:R-:W-:Y:S01]  /*76a20*/  IMAD.MOV.U32 R11, RZ, RZ, R20 ;  /* 0x000000ffff0b7224 */ /* 0x000fe200078e0014 */
[----:B------:R0:W-:Y:S04]  /*76a30*/  STL.64 [R1+0x29f0], R18 ;  /* 0x0029f01201007387 */ /* 0x0001e80000100a00 */
[----:B------:R-:W3:Y:S04]  /*76a40*/  LDL.LU R16, [R1+0xd0] ;  /* 0x0000d00001107983 */ /* 0x000ee80000300800 */
[----:B------:R-:W3:Y:S04]  /*76a50*/  LDL.LU R17, [R1+0xd4] ;  /* 0x0000d40001117983 */ /* 0x000ee80000300800 */
[----:B0-----:R-:W3:Y:S04]  /*76a60*/  LDL.LU R18, [R1+0xd8] ;  /* 0x0000d80001127983 */ /* 0x001ee80000300800 */
[----:B------:R-:W3:Y:S01]  /*76a70*/  LDL.LU R19, [R1+0xdc] ;  /* 0x0000dc0001137983 */ /* 0x000ee20000300800 */
[----:B--2---:R-:W-:Y:S03]  /*76a80*/  HMMA.16816.F32 R20, R4, R22, R24 ;  /* 0x000000160414723c */ /* 0x004fe60000001818 */
[----:B------:R-:W2:Y:S04]  /*76a90*/  LDL.LU.64 R26, [R1+0x2a30] ;  /* 0x002a3000011a7983 */ /* 0x000ea80000300a00 */
[----:B------:R-:W4:-:S15]  /*76aa0*/  LDL.LU.64 R24, [R1+0x2a28] ;  /* 0x002a280001187983 */ /* 0x000f1e0000300a00 */
        /* <DEDUP_REMOVED lines=11> */
[----:B----4-:R-:W-:-:S03]  /*76b60*/  LOP3.LUT R25, R25, 0x10, R3, 0x78, !PT ;  /* 0x0000001019197812 */ /* 0x010fc600078e7803 */
[----:B------:R-:W-:Y:S01]  /*76b70*/  STL [R1+0x2754], R3 ;  /* 0x0027540301007387 */ /* 0x000fe20000100800 */
[----:B------:R-:W-:Y:S01]  /*76b80*/  LOP3.LUT R25, R25, 0x800, R28, 0xf8, !PT ;  /* 0x0000080019197812 */ /* 0x000fe200078ef81c */
[----:B---3--:R-:W-:Y:S02]  /*76b90*/  IMAD.MOV.U32 R29, RZ, RZ, R14 ;  /* 0x000000ffff1d7224 */ /* 0x008fe400078e000e */
[----:B------:R-:W-:Y:S01]  /*76ba0*/  IMAD.MOV.U32 R28, RZ, RZ, R15 ;  /* 0x000000ffff1c7224 */ /* 0x000fe200078e000f */
[----:B--2---:R-:W-:-:S15]  /*76bb0*/  HMMA.16816.F32 R4, R4, R14, R20 ;  /* 0x0000000e0404723c */ /* 0x004fde0000001814 */
[----:B------:R-:W-:-:S08]  /*76bc0*/  NOP ;  /* 0x0000000000007918 */ /* 0x000fd00000000000 */
[----:B------:R0:W-:Y:S04]  /*76bd0*/  STL.64 [R1+0xb60], R4 ;  /* 0x000b600401007387 */ /* 0x0001e80000100a00 */
[----:B------:R1:W-:Y:S04]  /*76be0*/  STL.64 [R1+0xb68], R6 ;  /* 0x000b680601007387 */ /* 0x0003e80000100a00 */
[----:B------:R-:W2:Y:S04]  /*76bf0*/  LDL.LU.64 R14, [R1+0x2a00] ;  /* 0x002a0000010e7983 */ /* 0x000ea80000300a00 */
[----:B------:R-:W2:Y:S04]  /*76c00*/  LDL.LU.64 R12, [R1+0x29f8] ;  /* 0x0029f800010c7983 */ /* 0x000ea80000300a00 */
[----:B------:R-:W3:Y:S04]  /*76c10*/  LDL.64 R22, [R1+0x48] ;  /* 0x0000480001167983 */ /* 0x000ee80000100a00 */
[----:B0-----:R-:W4:Y:S04]  /*76c20*/  LDL.LU R4, [R1+0x310] ;  /* 0x0003100001047983 */ /* 0x001f280000300800 */
[----:B------:R-:W4:Y:S04]  /*76c30*/  LDL.LU R5, [R1+0x314] ;  /* 0x0003140001057983 */ /* 0x000f280000300800 */
[----:B-1----:R-:W4:Y:S04]  /*76c40*/  LDL.LU R6, [R1+0x318] ;  /* 0x0003180001067983 */ /* 0x002f280000300800 */
[----:B------:R-:W4:Y:S01]  /*76c50*/  LDL.LU R7, [R1+0x31c] ;  /* 0x00031c0001077983 */ /* 0x000f220000300800 */
[----:B--2---:R-:W-:Y:S03]  /*76c60*/  HMMA.16816.F32 R8, R12, R10, R16 ;  /* 0x0000000a0c08723c */ /* 0x004fe60000001810 */
[----:B------:R-:W2:-:S15]  /*76c70*/  LDL.LU.64 R18, [R1+0x29f0] ;  /* 0x0029f00001127983 */ /* 0x000e9e0000300a00 */
[----:B------:R-:W-:-:S05]  /*76c80*/  NOP ;  /* 0x0000000000007918 */ /* 0x000fca0000000000 */
[----:B------:R-:W-:Y:S04]  /*76c90*/  STL.64 [R1+0x550], R8 ;  /* 0x0005500801007387 */ /* 0x000fe80000100a00 */
[----:B------:R0:W-:Y:S04]  /*76ca0*/  STL.64 [R1+0x558], R10 ;  /* 0x0005580a01007387 */ /* 0x0001e80000100a00 */
[----:B0-----:R-:W4:Y:S04]  /*76cb0*/  LDL.LU.64 R10, [R1+0x29e8] ;  /* 0x0029e800010a7983 */ /* 0x001f280000300a00 */
[----:B------:R-:W4:Y:S01]  /*76cc0*/  LDL.LU.64 R8, [R1+0x29e0] ;  /* 0x0029e00001087983 */ /* 0x000f220000300a00 */
[----:B------:R-:W-:Y:S01]  /*76cd0*/  LOP3.LUT R25, R25, 0x60, RZ, 0x3c, !PT ;  /* 0x0000006019197812 */ /* 0x000fe200078e3cff */
[----:B---3--:R-:W-:-:S02]  /*76ce0*/  IMAD.MOV.U32 R17, RZ, RZ, R22 ;  /* 0x000000ffff117224 */ /* 0x008fc400078e0016 */
[----:B------:R-:W-:Y:S01]  /*76cf0*/  IMAD.MOV.U32 R16, RZ, RZ, R23 ;  /* 0x000000ffff107224 */ /* 0x000fe200078e0017 */
[----:B----4-:R-:W-:Y:S01]  /*76d00*/  HMMA.16816.F32 R8, R12, R22, R8 ;  /* 0x000000160c08723c */ /* 0x010fe20000001808 */
[----:B------:R-:W0:-:S15]  /*76d10*/  LDSM.16.MT88.4 R20, [R25+UR4+0x15000] ;  /* 0x015000041914783b */ /* 0x000e1e0008004200 */
[----:B------:R-:W-:-:S07]  /*76d20*/  NOP ;  /* 0x0000000000007918 */ /* 0x000fce0000000000 */
[----:B------:R-:W-:Y:S04]  /*76d30*/  STL.64 [R1+0x540], R8 ;  /* 0x0005400801007387 */ /* 0x000fe80000100a00 */
[----:B------:R1:W-:Y:S04]  /*76d40*/  STL.64 [R1+0x548], R10 ;  /* 0x0005480a01007387 */ /* 0x0003e80000100a00 */
[----:B-1----:R-:W3:Y:S04]  /*76d50*/  LDL.LU.64 R10, [R1+0x29d8] ;  /* 0x0029d800010a7983 */ /* 0x002ee80000300a00 */
[----:B------:R-:W4:Y:S04]  /*76d60*/  LDL.LU.64 R8, [R1+0x29d0] ;  /* 0x0029d00001087983 */ /* 0x000f280000300a00 */
[----:B------:R-:W-:Y:S04]  /*76d70*/  STL.64 [R1+0x2998], R26 ;  /* 0x0029981a01007387 */ /* 0x000fe80000100a00 */
[----:B------:R-:W-:Y:S04]  /*76d80*/  STL.64 [R1+0x2990], R24 ;  /* 0x0029901801007387 */ /* 0x000fe80000100a00 */
[----:B0-----:R0:W-:Y:S04]  /*76d90*/  STL.64 [R1+0x27e0], R22 ;  /* 0x0027e01601007387 */ /* 0x0011e80000100a00 */
[----:B------:R-:W-:Y:S04]  /*76da0*/  STL.64 [R1+0x27d8], R20 ;  /* 0x0027d81401007387 */ /* 0x000fe80000100a00 */
[----:B0-----:R-:W2:Y:S01]  /*76db0*/  LDL.64 R22, [R1+0x1c8] ;  /* 0x0001c80001167983 */ /* 0x001ea20000100a00 */
[----:B---3--:R-:W-:Y:S03]  /*76dc0*/  HMMA.16816.F32 R4, R12, R10, R4 ;  /* 0x0000000a0c04723c */ /* 0x008fe60000001804 */
[----:B--2---:R0:W-:Y:S02]  /*76dd0*/  STL.64 [R1+0x2900], R22 ;  /* 0x0029001601007387 */ /* 0x0041e40000100a00 */
[----:B0-----:R-:W-:-:S02]  /*76de0*/  IMAD.MOV.U32 R22, RZ, RZ, R19 ;  /* 0x000000ffff167224 */ /* 0x001fc400078e0013 */
[----:B------:R-:W-:-:S05]  /*76df0*/  IMAD.MOV.U32 R23, RZ, RZ, R18 ;  /* 0x000000ffff177224 */ /* 0x000fca00078e0012 */
[----:B------:R4:W-:Y:S02]  /*76e00*/  STL.64 [R1+0x2928], R22 ;  /* 0x0029281601007387 */ /* 0x0009e40000100a00 */
[----:B----4-:R-:W-:Y:S02]  /*76e10*/  IMAD.MOV.U32 R22, RZ, RZ, R9 ;  /* 0x000000ffff167224 */ /* 0x010fe400078e0009 */
[----:B------:R-:W-:-:S05]  /*76e20*/  IMAD.MOV.U32 R23, RZ, RZ, R8 ;  /* 0x000000ffff177224 */ /* 0x000fca00078e0008 */
[----:B------:R0:W-:Y:S04]  /*76e30*/  STL.64 [R1+0x2940], R22 ;  /* 0x0029401601007387 */ /* 0x0001e80000100a00 */
[----:B------:R-:W-:Y:S04]  /*76e40*/  STL.64 [R1+0x530], R4 ;  /* 0x0005300401007387 */ /* 0x000fe80000100a00 */
[----:B------:R-:W-:Y:S01]  /*76e50*/  STL.64 [R1+0x538], R6 ;  /* 0x0005380601007387 */ /* 0x000fe20000100a00 */
[----:B0-----:R-:W-:Y:S01]  /*76e60*/  MOV R22, R2 ;  /* 0x0000000200167202 */ /* 0x001fe20000000f00 */
[----:B------:R-:W-:-:S05]  /*76e70*/  IMAD.MOV.U32 R23, RZ, RZ, R0 ;  /* 0x000000ffff177224 */ /* 0x000fca00078e0000 */
[----:B------:R0:W-:Y:S04]  /*76e80*/  STL.64 [R1+0x2958], R22 ;  /* 0x0029581601007387 */ /* 0x0001e80000100a00 */
[----:B0-----:R-:W2:Y:S01]  /*76e90*/  LDL.64 R22, [R1+0x218] ;  /* 0x0002180001167983 */ /* 0x001ea20000100a00 */
[----:B------:R-:W-:Y:S02]  /*76ea0*/  IMAD.MOV.U32 R19, RZ, RZ, R10 ;  /* 0x000000ffff137224 */ /* 0x000fe400078e000a */
[----:B------:R-:W-:Y:S01]  /*76eb0*/  IMAD.MOV.U32 R18, RZ, RZ, R11 ;  /* 0x000000ffff127224 */ /* 0x000fe200078e000b */
[----:B--2---:R-:W-:Y:S04]  /*76ec0*/  STL.64 [R1+0x2970], R22 ;  /* 0x0029701601007387 */ /* 0x004fe80000100a00 */
[----:B------:R-:W-:Y:S04]  /*76ed0*/  STL.64 [R1+0x2920], R18 ;  /* 0x0029201201007387 */ /* 0x000fe80000100a00 */
[----:B------:R0:W-:Y:S04]  /*76ee0*/  STL.64 [R1+0x2918], R16 ;  /* 0x0029181001007387 */ /* 0x0001e80000100a00 */
        /* <DEDUP_REMOVED lines=18> */
[----:B----4-:R0:W-:Y:S04]  /*77010*/  STL.64 [R1+0x29b8], R10 ;  /* 0x0029b80a01007387 */ /* 0x0101e80000100a00 */
[----:B--2---:R-:W-:Y:S04]  /*77020*/  STL.64 [R1+0x29b0], R8 ;  /* 0x0029b00801007387 */ /* 0x004fe80000100a00 */
        /* <DEDUP_REMOVED lines=9> */
[----:B------:R-:W3:Y:S04]  /*770c0*/  LDL.LU.64 R22, [R1+0x78] ;  /* 0x0000780001167983 */ /* 0x000ee80000300a00 */
[----:B---3--:R0:W-:Y:S04]  /*770d0*/  STL.64 [R1+0x2978], R22 ;  /* 0x0029781601007387 */ /* 0x0081e80000100a00 */
[----:B------:R-:W3:Y:S04]  /*770e0*/  LDL.LU R20, [R1+0x2c0] ;  /* 0x0002c00001147983 */ /* 0x000ee80000300800 */
[----:B------:R-:W3:Y:S04]  /*770f0*/  LDL.LU R21, [R1+0x2c4] ;  /* 0x0002c40001157983 */ /* 0x000ee80000300800 */
[----:B0-----:R-:W3:Y:S04]  /*77100*/  LDL.LU R22, [R1+0x2c8] ;  /* 0x0002c80001167983 */ /* 0x001ee80000300800 */
[----:B------:R-:W3:Y:S04]  /*77110*/  LDL.LU R23, [R1+0x2cc] ;  /* 0x0002cc0001177983 */ /* 0x000ee80000300800 */
[----:B------:R-:W-:Y:S04]  /*77120*/  STL.64 [R1+0x2938], R18 ;  /* 0x0029381201007387 */ /* 0x000fe80000100a00 */
[----:B------:R0:W-:Y:S04]  /*77130*/  STL.64 [R1+0x2930], R16 ;  /* 0x0029301001007387 */ /* 0x0001e80000100a00 */
        /* <DEDUP_REMOVED lines=19> */
[----:B0-----:R-:W-:-:S02]  /*77270*/  IMAD.MOV.U32 R5, RZ, RZ, R10 ;  /* 0x000000ffff057224 */ /* 0x001fc400078e000a */
[----:B------:R-:W-:Y:S02]  /*77280*/  IMAD.MOV.U32 R4, RZ, RZ, R11 ;  /* 0x000000ffff047224 */ /* 0x000fe400078e000b */
[----:B------:R-:W3:Y:S02]  /*77290*/  LDL.LU.64 R10, [R1+0x29c8] ;  /* 0x0029c800010a7983 */ /* 0x000ee40000300a00 */
[----:B---3--:R-:W-:Y:S06]  /*772a0*/  HMMA.16816.F32 R24, R12, R10, R24 ;  /* 0x0000000a0c18723c */ /* 0x008fec0000001818 */
[----:B-1----:R-:W-:-:S02]  /*772b0*/  IMAD.MOV.U32 R7, RZ, RZ, R10 ;  /* 0x000000ffff077224 */ /* 0x002fc400078e000a */
        /* <DEDUP_REMOVED lines=13> */
[----:B------:R-:W3:Y:S04]  /*77390*/  LDL.LU.64 R26, [R1+0x2998] ;  /* 0x00299800011a7983 */ /* 0x000ee80000300a00 */
[----:B------:R-:W4:Y:S01]  /*773a0*/  LDL.LU.64 R24, [R1+0x2990] ;  /* 0x0029900001187983 */ /* 0x000f220000300a00 */
[----:B---3--:R-:W-:-:S15]  /*773b0*/  HMMA.16816.F32 R8, R12, R26, R8 ;  /* 0x0000001a0c08723c */ /* 0x008fde0000001808 */
[----:B------:R-:W-:-:S08]  /*773c0*/  NOP ;  /* 0x0000000000007918 */ /* 0x000fd00000000000 */
[----:B------:R-:W-:Y:S04]  /*773d0*/  STL.64 [R1+0x4f0], R8 ;  /* 0x0004f00801007387 */ /* 0x000fe80000100a00 */
[----:B------:R0:W-:Y:S04]  /*773e0*/  STL.64 [R1+0x4f8], R10 ;  /* 0x0004f80a01007387 */ /* 0x0001e80000100a00 */
[----:B0-----:R-:W3:Y:S04]  /*773f0*/  LDL.LU.64 R10, [R1+0x2988] ;  /* 0x00298800010a7983 */ /* 0x001ee80000300a00 */
[----:B------:R-:W2:Y:S01]  /*77400*/  LDL.LU R9, [R1+0x2980] ;  /* 0x0029800001097983 */ /* 0x000ea20000300800 */
[----:B---3--:R-:W-:-:S15]  /*77410*/  HMMA.16816.F32 R20, R12, R10, R20 ;  /* 0x0000000a0c14723c */ /* 0x008fde0000001814 */
[----:B------:R-:W-:-:S08]  /*77420*/  NOP ;  /* 0x0000000000007918 */ /* 0x000fd00000000000 */
[----:B------:R-:W-:Y:S04]  /*77430*/  STL.64 [R1+0x4e0], R20 ;  /* 0x0004e01401007387 */ /* 0x000fe80000100a00 */
[----:B------:R0:W-:Y:S04]  /*77440*/  STL.64 [R1+0x4e8], R22 ;  /* 0x0004e81601007387 */ /* 0x0001e80000100a00 */
[----:B0-----:R-:W3:Y:S04]  /*77450*/  LDL.LU.64 R22, [R1+0x2978] ;  /* 0x0029780001167983 */ /* 0x001ee80000300a00 */
[----:B------:R-:W-:Y:S04]  /*77460*/  STL.64 [R1+0x2850], R10 ;  /* 0x0028500a01007387 */ /* 0x000fe80000100a00 */
[----:B--2---:R0:W-:Y:S04]  /*77470*/  STL [R1+0x2848], R9 ;  /* 0x0028480901007387 */ /* 0x0041e80000100800 */
[----:B------:R-:W3:Y:S04]  /*77480*/  LDL.LU R8, [R1+0x2b0] ;  /* 0x0002b00001087983 */ /* 0x000ee80000300800 */
[----:B0-----:R-:W3:Y:S04]  /*77490*/  LDL.LU R9, [R1+0x2b4] ;  /* 0x0002b40001097983 */ /* 0x001ee80000300800 */
[----:B------:R-:W3:Y:S04]  /*774a0*/  LDL.LU R10, [R1+0x2b8] ;  /* 0x0002b800010a7983 */ /* 0x000ee80000300800 */
[----:B------:R-:W3:Y:S02]  /*774b0*/  LDL.LU R11, [R1+0x2bc] ;  /* 0x0002bc00010b7983 */ /* 0x000ee40000300800 */
[----:B---3--:R-:W-:Y:S06]  /*774c0*/  HMMA.16816.F32 R8, R12, R22, R8 ;  /* 0x000000160c08723c */ /* 0x008fec0000001808 */
[----:B------:R-:W-:-:S15]  /*774d0*/  IMAD.MOV.U32 R3, RZ, RZ, R23 ;  /* 0x000000ffff037224 */ /* 0x000fde00078e0017 */
[----:B------:R-:W-:-:S02]  /*774e0*/  NOP ;  /* 0x0000000000007918 */ /* 0x000fc40000000000 */
[----:B------:R0:W-:Y:S04]  /*774f0*/  STL.64 [R1+0x4d0], R8 ;  /* 0x0004d00801007387 */ /* 0x0001e80000100a00 */
[----:B------:R1:W-:Y:S01]  /*77500*/  STL.64 [R1+0x4d8], R10 ;  /* 0x0004d80a01007387 */ /* 0x0003e20000100a00 */
[----:B0-----:R-:W-:-:S03]  /*77510*/  IMAD.MOV.U32 R8, RZ, RZ, R22 ;  /* 0x000000ffff087224 */ /* 0x001fc600078e0016 */
[----:B------:R-:W2:Y:S01]  /*77520*/  LDL.LU.64 R22, [R1+0x2970] ;  /* 0x0029700001167983 */ /* 0x000ea20000300a00 */
[----:B-1----:R-:W-:Y:S01]  /*77530*/  IMAD.MOV.U32 R10, RZ, RZ, R2 ;  /* 0x000000ffff0a7224 */ /* 0x002fe200078e0002 */
[----:B------:R-:W-:-:S05]  /*77540*/  MOV R11, R0 ;  /* 0x00000000000b7202 */ /* 0x000fca0000000f00 */
[----:B------:R-:W-:Y:S01]  /*77550*/  STL.64 [R1+0x2868], R10 ;  /* 0x0028680a01007387 */ /* 0x000fe20000100a00 */
        /* <DEDUP_REMOVED lines=23> */
[----:B------:R-:W-:Y:S01]  /*776d0*/  IMAD.MOV.U32 R11, RZ, RZ, R6 ;  /* 0x000000ffff0b7224 */ /* 0x000fe200078e0006 */
[----:B--2---:R-:W-:Y:S01]  /*776e0*/  HMMA.16816.F32 R20, R12, R22, R16 ;  /* 0x000000160c14723c */ /* 0x004fe20000001810 */
[----:B------:R-:W2:Y:S04]  /*776f0*/  LDL.LU.64 R18, [R1+0x2920] ;  /* 0x0029200001127983 */ /* 0x000ea80000300a00 */
[----:B------:R-:W3:-:S15]  /*77700*/  LDL.LU.64 R16, [R1+0x2918] ;  /* 0x0029180001107983 */ /* 0x000ede0000300a00 */
[----:B------:R-:W-:-:S03]  /*77710*/  NOP ;  /* 0x0000000000007918 */ /* 0x000fc60000000000 */
[----:B------:R-:W-:Y:S04]  /*77720*/  STL.64 [R1+0x490], R20 ;  /* 0x0004901401007387 */ /* 0x000fe80000100a00 */
[----:B------:R-:W-:Y:S04]  /*77730*/  STL.64 [R1+0x498], R22 ;  /* 0x0004981601007387 */ /* 0x000fe80000100a00 */
[----:B------:R0:W-:Y:S02]  /*77740*/  STL.64 [R1+0x2880], R10 ;  /* 0x0028800a01007387 */ /* 0x0001e40000100a00 */
[----:B0-----:R-:W-:-:S02]  /*77750*/  IMAD.MOV.U32 R10, RZ, RZ, R5 ;  /* 0x000000ffff0a7224 */ /* 0x001fc400078e0005 */
[----:B------:R-:W-:Y:S02]  /*77760*/  IMAD.MOV.U32 R11, RZ, RZ, R4 ;  /* 0x000000ffff0b7224 */ /* 0x000fe400078e0004 */
[----:B----4-:R-:W0:Y:S04]  /*77770*/  LDSM.16.MT88.4 R4, [R25+UR4+0x15080] ;  /* 0x015080041904783b */ /* 0x010e280008004200 */
[----:B------:R-:W-:Y:S04]  /*77780*/  STL.64 [R1+0x2898], R10 ;  /* 0x0028980a01007387 */ /* 0x000fe80000100a00 */
[----:B------:R-:W-:Y:S04]  /*77790*/  STL.64 [R1+0x2860], R26 ;  /* 0x0028601a01007387 */ /* 0x000fe80000100a00 */
[----:B------:R1:W-:Y:S04]  /*777a0*/  STL.64 [R1+0x2858], R24 ;  /* 0x0028581801007387 */ /* 0x0003e80000100a00 */
[----:B-1----:R-:W4:Y:S04]  /*777b0*/  LDL.LU R24, [R1+0x170] ;  /* 0x0001700001187983 */ /* 0x002f280000300800 */
[----:B------:R-:W4:Y:S04]  /*777c0*/  LDL.LU R25, [R1+0x174] ;  /* 0x0001740001197983 */ /* 0x000f280000300800 */
[----:B------:R-:W3:Y:S04]  /*777d0*/  LDL.LU R26, [R1+0x178] ;  /* 0x00017800011a7983 */ /* 0x000ee80000300800 */
[----:B------:R-:W3:Y:S01]  /*777e0*/  LDL.LU R27, [R1+0x17c] ;  /* 0x00017c00011b7983 */ /* 0x000ee20000300800 */
[----:B--2---:R-:W-:-:S02]  /*777f0*/  IMAD.MOV.U32 R10, RZ, RZ, R19 ;  /* 0x000000ffff0a7224 */ /* 0x004fc400078e0013 */
[----:B------:R-:W-:-:S05]  /*77800*/  IMAD.MOV.U32 R11, RZ, RZ, R18 ;  /* 0x000000ffff0b7224 */ /* 0x000fca00078e0012 */
[----:B------:R-:W-:Y:S04]  /*77810*/  STL.64 [R1+0x28b0], R10 ;  /* 0x0028b00a01007387 */ /* 0x000fe80000100a00 */
[----:B---3--:R-:W-:Y:S04]  /*77820*/  STL.64 [R1+0x2878], R26 ;  /* 0x0028781a01007387 */ /* 0x008fe80000100a00 */
[----:B----4-:R1:W-:Y:S04]  /*77830*/  STL.64 [R1+0x2870], R24 ;  /* 0x0028701801007387 */ /* 0x0103e80000100a00 */
[----:B-1----:R-:W2:Y:S04]  /*77840*/  LDL.LU R24, [R1+0x180] ;  /* 0x0001800001187983 */ /* 0x002ea80000300800 */
        /* <DEDUP_REMOVED lines=16> */
[----:B------:R-:W3:Y:S04]  /*77950*/  LDL R22, [R1+0x1d8] ;  /* 0x0001d80001167983 */ /* 0x000ee80000100800 */
[----:B------:R-:W3:Y:S04]  /*77960*/  LDL R23, [R1+0x1dc] ;  /* 0x0001dc0001177983 */ /* 0x000ee80000100800 */
[----:B--2---:R-:W-:Y:S04]  /*77970*/  STL.64 [R1+0x28f8], R18 ;  /* 0x0028f81201007387 */ /* 0x004fe80000100a00 */
[----:B----4-:R1:W-:Y:S04]  /*77980*/  STL.64 [R1+0x28f0], R16 ;  /* 0x0028f01001007387 */ /* 0x0103e80000100a00 */
        /* <DEDUP_REMOVED lines=10> */
[----:B------:R-:W4:Y:S04]  /*77a30*/  LDL R10, [R1+0x58] ;  /* 0x00005800010a7983 */ /* 0x000f280000100800 */
[----:B------:R-:W4:Y:S04]  /*77a40*/  LDL R11, [R1+0x5c] ;  /* 0x00005c00010b7983 */ /* 0x000f280000100800 */
[----:B---3--:R-:W-:Y:S04]  /*77a50*/  STL.64 [R1+0x28a8], R26 ;  /* 0x0028a81a01007387 */ /* 0x008fe80000100a00 */
[----:B------:R1:W-:Y:S04]  /*77a60*/  STL.64 [R1+0x28a0], R24 ;  /* 0x0028a01801007387 */ /* 0x0003e80000100a00 */
[----:B-1----:R-:W3:Y:S04]  /*77a70*/  LDL.LU R24, [R1+0x1a0] ;  /* 0x0001a00001187983 */ /* 0x002ee80000300800 */
[----:B------:R-:W3:Y:S04]  /*77a80*/  LDL.LU R25, [R1+0x1a4] ;  /* 0x0001a40001197983 */ /* 0x000ee80000300800 */
[----:B------:R-:W2:Y:S04]  /*77a90*/  LDL.LU R26, [R1+0x1a8] ;  /* 0x0001a800011a7983 */ /* 0x000ea80000300800 */
[----:B------:R-:W2:Y:S04]  /*77aa0*/  LDL.LU R27, [R1+0x1ac] ;  /* 0x0001ac00011b7983 */ /* 0x000ea80000300800 */
[----:B--2---:R-:W-:Y:S04]  /*77ab0*/  STL.64 [R1+0x28c0], R26 ;  /* 0x0028c01a01007387 */ /* 0x004fe80000100a00 */
[----:B---3--:R1:W-:Y:S04]  /*77ac0*/  STL.64 [R1+0x28b8], R24 ;  /* 0x0028b81801007387 */ /* 0x0083e80000100a00 */
[----:B-1----:R-:W2:Y:S04]  /*77ad0*/  LDL.LU R24, [R1+0x220] ;  /* 0x0002200001187983 */ /* 0x002ea80000300800 */
[----:B------:R-:W2:Y:S04]  /*77ae0*/  LDL.LU R25, [R1+0x224] ;  /* 0x0002240001197983 */ /* 0x000ea80000300800 */
[----:B------:R-:W3:Y:S04]  /*77af0*/  LDL.LU R26, [R1+0x228] ;  /* 0x00022800011a7983 */ /* 0x000ee80000300800 */
[----:B------:R-:W3:Y:S01]  /*77b00*/  LDL.LU R27, [R1+0x22c] ;  /* 0x00022c00011b7983 */ /* 0x000ee20000300800 */
[C---:B------:R-:W-:Y:S03]  /*77b10*/  HMMA.16816.F32 R20, R12.reuse, R22, R16 ;  /* 0x000000160c14723c */ /* 0x040fe60000001810 */
[----:B---3--:R-:W-:Y:S04]  /*77b20*/  STL.64 [R1+0x28d8], R26 ;  /* 0x0028d81a01007387 */ /* 0x008fe80000100a00 */
[----:B--2---:R1:W-:Y:S04]  /*77b30*/  STL.64 [R1+0x28d0], R24 ;  /* 0x0028d01801007387 */ /* 0x0043e80000100a00 */
[----:B-1----:R-:W4:Y:S04]  /*77b40*/  LDL.LU R24, [R1+0x230] ;  /* 0x0002300001187983 */ /* 0x002f280000300800 */
[----:B------:R-:W4:Y:S04]  /*77b50*/  LDL.LU R25, [R1+0x234] ;  /* 0x0002340001197983 */ /* 0x000f280000300800 */
[----:B------:R-:W4:Y:S04]  /*77b60*/  LDL.LU R26, [R1+0x238] ;  /* 0x00023800011a7983 */ /* 0x000f280000300800 */
[----:B------:R-:W4:Y:S04]  /*77b70*/  LDL.LU R27, [R1+0x23c] ;  /* 0x00023c00011b7983 */ /* 0x000f280000300800 */
[----:B0-----:R-:W-:Y:S04]  /*77b80*/  STL.64 [R1+0x26c8], R6 ;  /* 0x0026c80601007387 */ /* 0x001fe80000100a00 */
[----:B------:R-:W-:Y:S04]  /*77b90*/  STL.64 [R1+0x26c0], R4 ;  /* 0x0026c00401007387 */ /* 0x000fe80000100a00 */
[----:B------:R-:W2:Y:S04]  /*77ba0*/  LDL.LU.64 R18, [R1+0x2910] ;  /* 0x0029100001127983 */ /* 0x000ea80000300a00 */
[----:B------:R-:W2:Y:S04]  /*77bb0*/  LDL.LU.64 R16, [R1+0x2908] ;  /* 0x0029080001107983 */ /* 0x000ea80000300a00 */
[----:B------:R-:W-:Y:S04]  /*77bc0*/  STL.64 [R1+0x480], R20 ;  /* 0x0004801401007387 */ /* 0x000fe80000100a00 */
[----:B------:R0:W-:Y:S04]  /*77bd0*/  STL.64 [R1+0x488], R22 ;  /* 0x0004881601007387 */ /* 0x0001e80000100a00 */
[----:B0-----:R-:W2:Y:S02]  /*77be0*/  LDL.LU.64 R22, [R1+0x2900] ;  /* 0x0029000001167983 */ /* 0x001ea40000300a00 */
[----:B--2---:R-:W-:-:S15]  /*77bf0*/  HMMA.16816.F32 R16, R12, R22, R16 ;  /* 0x000000160c10723c */ /* 0x004fde0000001810 */
[----:B------:R-:W-:-:S08]  /*77c00*/  NOP ;  /* 0x0000000000007918 */ /* 0x000fd00000000000 */
[----:B------:R-:W-:Y:S04]  /*77c10*/  STL.64 [R1+0x330], R16 ;  /* 0x0003301001007387 */ /* 0x000fe80000100a00 */
[----:B------:R0:W-:Y:S04]  /*77c20*/  STL.64 [R1+0x338], R18 ;  /* 0x0003381201007387 */ /* 0x0001e80000100a00 */
[----:B0-----:R-:W2:Y:S04]  /*77c30*/  LDL.LU.64 R18, [R1+0x28f8] ;  /* 0x0028f80001127983 */ /* 0x001ea80000300a00 */
[----:B------:R-:W2:Y:S01]  /*77c40*/  LDL.LU.64 R16, [R1+0x28f0] ;  /* 0x0028f00001107983 */ /* 0x000ea20000300a00 */
[----:B------:R-:W-:Y:S01]  /*77c50*/  MOV R6, R29 ;  /* 0x0000001d00067202 */ /* 0x000fe20000000f00 */
[----:B------:R-:W-:-:S02]  /*77c60*/  IMAD.MOV.U32 R7, RZ, RZ, R28 ;  /* 0x000000ffff077224 */ /* 0x000fc400078e001c */
[----:B------:R0:W-:Y:S04]  /*77c70*/  STL.64 [R1+0x27f0], R22 ;  /* 0x0027f01601007387 */ /* 0x0001e80000100a00 */
[----:B------:R-:W3:Y:S04]  /*77c80*/  LDL.LU R20, [R1+0x150] ;  /* 0x0001500001147983 */ /* 0x000ee80000300800 */
[----:B------:R-:W3:Y:S04]  /*77c90*/  LDL.LU R21, [R1+0x154] ;  /* 0x0001540001157983 */ /* 0x000ee80000300800 */
[----:B0-----:R-:W3:Y:S04]  /*77ca0*/  LDL.LU R22, [R1+0x158] ;  /* 0x0001580001167983 */ /* 0x001ee80000300800 */
[----:B------:R-:W3:Y:S01]  /*77cb0*/  LDL.LU R23, [R1+0x15c] ;  /* 0x00015c0001177983 */ /* 0x000ee20000300800 */
[----:B--2---:R-:W-:Y:S03]  /*77cc0*/  HMMA.16816.F32 R12, R12, R6, R16 ;  /* 0x000000060c0c723c */ /* 0x004fe60000001810 */
[----:B------:R-:W4:Y:S04]  /*77cd0*/  LDL.LU.64 R18, [R1+0x28e8] ;  /* 0x0028e80001127983 */ /* 0x000f280000300a00 */
[----:B------:R-:W4:Y:S04]  /*77ce0*/  LDL.LU.64 R16, [R1+0x28e0] ;  /* 0x0028e00001107983 */ /* 0x000f280000300a00 */
[----:B------:R0:W-:Y:S04]  /*77cf0*/  STL.64 [R1+0x27e8], R6 ;  /* 0x0027e80601007387 */ /* 0x0001e80000100a00 */
[----:B------:R-:W2:Y:S08]  /*77d00*/  LDL.LU R4, [R1+0x160] ;  /* 0x0001600001047983 */ /* 0x000eb00000300800 */
[----:B------:R-:W-:Y:S04]  /*77d10*/  STL.64 [R1+0x320], R12 ;  /* 0x0003200c01007387 */ /* 0x000fe80000100a00 */
[----:B------:R1:W-:Y:S04]  /*77d20*/  STL.64 [R1+0x328], R14 ;  /* 0x0003280e01007387 */ /* 0x0003e80000100a00 */
[----:B------:R-:W2:Y:S04]  /*77d30*/  LDL.LU R5, [R1+0x164] ;  /* 0x0001640001057983 */ /* 0x000ea80000300800 */
[----:B0-----:R-:W2:Y:S04]  /*77d40*/  LDL.LU R6, [R1+0x168] ;  /* 0x0001680001067983 */ /* 0x001ea80000300800 */
[----:B------:R-:W2:Y:S01]  /*77d50*/  LDL.LU R7, [R1+0x16c] ;  /* 0x00016c0001077983 */ /* 0x000ea20000300800 */
[----:B-1----:R-:W-:-:S02]  /*77d60*/  IMAD.MOV.U32 R14, RZ, RZ, R8 ;  /* 0x000000ffff0e7224 */ /* 0x002fc400078e0008 */
[----:B----4-:R-:W-:Y:S01]  /*77d70*/  HMMA.16816.F32 R8, R16, R10, R24 ;  /* 0x0000000a1008723c */ /* 0x010fe20000001818 */
[----:B------:R-:W4:Y:S04]  /*77d80*/  LDL.LU.64 R26, [R1+0x28d8] ;  /* 0x0028d800011a7983 */ /* 0x000f280000300a00 */
[----:B------:R-:W4:-:S15]  /*77d90*/  LDL.LU.64 R24, [R1+0x28d0] ;  /* 0x0028d00001187983 */ /* 0x000f1e0000300a00 */
[----:B------:R-:W-:-:S03]  /*77da0*/  NOP ;  /* 0x0000000000007918 */ /* 0x000fc60000000000 */
        /* <DEDUP_REMOVED lines=32> */
[----:B------:R-:W2:Y:S04]  /*77fb0*/  LDL.LU.64 R26, [R1+0x2860] ;  /* 0x00286000011a7983 */ /* 0x000ea80000300a00 */
[----:B------:R-:W4:-:S15]  /*77fc0*/  LDL.LU.64 R24, [R1+0x2858] ;  /* 0x0028580001187983 */ /* 0x000f1e0000300a00 */
[----:B------:R-:W-:-:S02]  /*77fd0*/  NOP ;  /* 0x0000000000007918 */ /* 0x000fc40000000000 */
[----:B------:R-:W-:Y:S04]  /*77fe0*/  STL.64 [R1+0xb00], R8 ;  /* 0x000b000801007387 */ /* 0x000fe80000100a00 */
[----:B------:R0:W-:Y:S04]  /*77ff0*/  STL.64 [R1+0xb08], R10 ;  /* 0x000b080a01007387 */ /* 0x0001e80000100a00 */
[----:B0-----:R-:W3:Y:S04]  /*78000*/  LDL.LU.64 R10, [R1+0x2850] ;  /* 0x00285000010a7983 */ /* 0x001ee80000300a00 */
[----:B------:R-:W3:Y:S01]  /*78010*/  LDL.LU R9, [R1+0x2848] ;  /* 0x0028480001097983 */ /* 0x000ee20000300800 */
[----:B--2---:R-:W-:Y:S06]  /*78020*/  HMMA.16816.F32 R4, R16, R26, R4 ;  /* 0x0000001a1004723c */ /* 0x004fec0000001804 */
[----:B------:R-:W-:Y:S04]  /*78030*/  STL.64 [R1+0x27a0], R26 ;  /* 0x0027a01a01007387 */ /* 0x000fe80000100a00 */
[----:B----4-:R0:W-:-:S13]  /*78040*/  STL.64 [R1+0x2798], R24 ;  /* 0x0027981801007387 */ /* 0x0101da0000100a00 */
[----:B------:R-:W-:Y:S04]  /*78050*/  STL.64 [R1+0xaf0], R4 ;  /* 0x000af00401007387 */ /* 0x000fe80000100a00 */
[----:B------:R3:W-:Y:S04]  /*78060*/  STL.64 [R1+0xaf8], R6 ;  /* 0x000af80601007387 */ /* 0x0007e80000100a00 */
[----:B0-----:R-:W2:Y:S01]  /*78070*/  LDL.LU R24, [R1+0x120] ;  /* 0x0001200001187983 */ /* 0x001ea20000300800 */
[----:B---3--:R-:W-:-:S15]  /*78080*/  HMMA.16816.F32 R4, R16, R10, R20 ;  /* 0x0000000a1004723c */ /* 0x008fde0000001814 */
[----:B------:R-:W-:-:S08]  /*78090*/  NOP ;  /* 0x0000000000007918 */ /* 0x000fd00000000000 */
[----:B------:R-:W-:Y:S04]  /*780a0*/  STL.64 [R1+0xae0], R4 ;  /* 0x000ae00401007387 */ /* 0x000fe80000100a00 */
[----:B------:R-:W-:Y:S04]  /*780b0*/  STL.64 [R1+0xae8], R6 ;  /* 0x000ae80601007387 */ /* 0x000fe80000100a00 */
[----:B------:R-:W2:Y:S04]  /*780c0*/  LDL.LU R25, [R1+0x124] ;  /* 0x0001240001197983 */ /* 0x000ea80000300800 */
[----:B------:R-:W3:Y:S04]  /*780d0*/  LDL.LU R26, [R1+0x128] ;  /* 0x00012800011a7983 */ /* 0x000ee80000300800 */
[----:B------:R-:W3:Y:S04]  /*780e0*/  LDL.LU R27, [R1+0x12c] ;  /* 0x00012c00011b7983 */ /* 0x000ee80000300800 */
        /* <DEDUP_REMOVED lines=9> */
[----:B------:R-:W3:Y:S04]  /*78180*/  LDL.64 R22, [R1+0x1d8] ;  /* 0x0001d80001167983 */ /* 0x000ee80000100a00 */
[----:B---3--:R0:W-:Y:S04]  /*78190*/  STL.64 [R1+0x2808], R22 ;  /* 0x0028081601007387 */ /* 0x0081e80000100a00 */
[----:B------:R-:W3:Y:S04]  /*781a0*/  LDL.LU R20, [R1+0x100] ;  /* 0x0001000001147983 */ /* 0x000ee80000300800 */
[----:B------:R-:W3:Y:S04]  /*781b0*/  LDL.LU R21, [R1+0x104] ;  /* 0x0001040001157983 */ /* 0x000ee80000300800 */
[----:B0-----:R-:W4:Y:S04]  /*781c0*/  LDL.LU R22, [R1+0x108] ;  /* 0x0001080001167983 */ /* 0x001f280000300800 */
[----:B------:R-:W4:Y:S04]  /*781d0*/  LDL.LU R23, [R1+0x10c] ;  /* 0x00010c0001177983 */ /* 0x000f280000300800 */
[----:B----4-:R0:W-:Y:S04]  /*781e0*/  STL.64 [R1+0x2818], R22 ;  /* 0x0028181601007387 */ /* 0x0101e80000100a00 */
[----:B---3--:R-:W-:Y:S04]  /*781f0*/  STL.64 [R1+0x2810], R20 ;  /* 0x0028101401007387 */ /* 0x008fe80000100a00 */
[----:B0-----:R-:W3:Y:S04]  /*78200*/  LDL.64 R22, [R1+0x1f8] ;  /* 0x0001f80001167983 */ /* 0x001ee80000100a00 */
[----:B---3--:R0:W-:Y:S04]  /*78210*/  STL.64 [R1+0x2820], R22 ;  /* 0x0028201601007387 */ /* 0x0081e80000100a00 */
[----:B0-----:R-:W3:Y:S01]  /*78220*/  LDL.64 R22, [R1+0x208] ;  /* 0x0002080001167983 */ /* 0x001ee20000100a00 */
[----:B------:R-:W-:-:S03]  /*78230*/  IMAD.MOV.U32 R15, RZ, RZ, R3 ;  /* 0x000000ffff0f7224 */ /* 0x000fc600078e0003 */
        /* <DEDUP_REMOVED lines=9> */
[C---:B--2---:R-:W-:Y:S03]  /*782d0*/  HMMA.16816.F32 R24, R16.reuse, R14, R24 ;  /* 0x0000000e1018723c */ /* 0x044fe60000001818 */
[----:B---3--:R-:W-:Y:S04]  /*782e0*/  STL.64 [R1+0x2800], R6 ;  /* 0x0028000601007387 */ /* 0x008fe80000100a00 */
[----:B----4-:R0:W-:Y:S04]  /*782f0*/  STL.64 [R1+0x27f8], R4 ;  /* 0x0027f80401007387 */ /* 0x0101e80000100a00 */
[----:B0-----:R-:W2:Y:S04]  /*78300*/  LDL.LU R4, [R1+0xf0] ;  /* 0x0000f00001047983 */ /* 0x001ea80000300800 */
[----:B------:R-:W2:Y:S04]  /*78310*/  LDL.LU R5, [R1+0xf4] ;  /* 0x0000f40001057983 */ /* 0x000ea80000300800 */
[----:B------:R-:W2:Y:S04]  /*78320*/  LDL.LU R6, [R1+0xf8] ;  /* 0x0000f80001067983 */ /* 0x000ea80000300800 */
[----:B------:R-:W2:Y:S04]  /*78330*/  LDL.LU R7, [R1+0xfc] ;  /* 0x0000fc0001077983 */ /* 0x000ea80000300800 */
[----:B------:R-:W-:Y:S04]  /*78340*/  STL.64 [R1+0x27b8], R10 ;  /* 0x0027b80a01007387 */ /* 0x000fe80000100a00 */
[----:B------:R0:W-:Y:S04]  /*78350*/  STL [R1+0x27b0], R9 ;  /* 0x0027b00901007387 */ /* 0x0001e80000100800 */
[----:B------:R-:W3:Y:S04]  /*78360*/  LDL.LU R8, [R1+0x60] ;  /* 0x0000600001087983 */ /* 0x000ee80000300800 */
[----:B0-----:R-:W3:Y:S04]  /*78370*/  LDL.LU R9, [R1+0x64] ;  /* 0x0000640001097983 */ /* 0x001ee80000300800 */
[----:B------:R-:W3:Y:S04]  /*78380*/  LDL.LU R10, [R1+0x68] ;  /* 0x00006800010a7983 */ /* 0x000ee80000300800 */
[----:B------:R-:W3:Y:S04]  /*78390*/  LDL.LU R11, [R1+0x6c] ;  /* 0x00006c00010b7983 */ /* 0x000ee80000300800 */
[----:B------:R-:W-:Y:S04]  /*783a0*/  STL.64 [R1+0xad0], R24 ;  /* 0x000ad01801007387 */ /* 0x000fe80000100a00 */
[----:B------:R0:W-:Y:S04]  /*783b0*/  STL.64 [R1+0xad8], R26 ;  /* 0x000ad81a01007387 */ /* 0x0001e80000100a00 */
[----:B0-----:R-:W4:Y:S04]  /*783c0*/  LDL.LU.64 R26, [R1+0x2840] ;  /* 0x00284000011a7983 */ /* 0x001f280000300a00 */
[----:B------:R0:W-:Y:S04]  /*783d0*/  STL.64 [R1+0x27c0], R14 ;  /* 0x0027c00e01007387 */ /* 0x0001e80000100a00 */
[----:B0-----:R-:W2:Y:S01]  /*783e0*/  LDL.64 R14, [R1+0x1e8] ;  /* 0x0001e800010e7983 */ /* 0x001ea20000100a00 */
        /* <DEDUP_REMOVED lines=11> */
[----:B------:R-:W-:Y:S01]  /*784a0*/  STL.64 [R1+0xab8], R26 ;  /* 0x000ab81a01007387 */ /* 0x000fe20000100a00 */
[----:B0-----:R-:W-:-:S03]  /*784b0*/  IMAD.MOV.U32 R24, RZ, RZ, R22 ;  /* 0x000000ffff187224 */ /* 0x001fc600078e0016 */
[----:B------:R-:W3:Y:S04]  /*784c0*/  LDL.LU.64 R22, [R1+0x2820] ;  /* 0x0028200001167983 */ /* 0x000ee80000300a00 */
[----:B------:R0:W-:Y:S04]  /*784d0*/  STL [R1+0x27c8], R24 ;  /* 0x0027c81801007387 */ /* 0x0001e80000100800 */
[----:B0-----:R-:W3:Y:S04]  /*784e0*/  LDL.LU R24, [R1+0x110] ;  /* 0x0001100001187983 */ /* 0x001ee80000300800 */
[----:B------:R-:W3:Y:S04]  /*784f0*/  LDL.LU R25, [R1+0x114] ;  /* 0x0001140001197983 */ /* 0x000ee80000300800 */
[----:B------:R-:W3:Y:S04]  /*78500*/  LDL.LU R26, [R1+0x118] ;  /* 0x00011800011a7983 */ /* 0x000ee80000300800 */
[----:B------:R-:W3:Y:S02]  /*78510*/  LDL.LU R27, [R1+0x11c] ;  /* 0x00011c00011b7983 */ /* 0x000ee40000300800 */
[----:B---3--:R-:W-:Y:S06]  /*78520*/  HMMA.16816.F32 R24, R16, R22, R24 ;  /* 0x000000161018723c */ /* 0x008fec0000001818 */
[----:B------:R-:W-:-:S15]  /*78530*/  IMAD.MOV.U32 R2, RZ, RZ, R23 ;  /* 0x000000ffff027224 */ /* 0x000fde00078e0017 */
[----:B------:R-:W-:-:S02]  /*78540*/  NOP ;  /* 0x0000000000007918 */ /* 0x000fc40000000000 */
[----:B------:R0:W-:Y:S04]  /*78550*/  STL.64 [R1+0xaa0], R24 ;  /* 0x000aa01801007387 */ /* 0x0001e80000100a00 */
[----:B------:R-:W-:Y:S01]  /*78560*/  STL.64 [R1+0xaa8], R26 ;  /* 0x000aa81a01007387 */ /* 0x000fe20000100a00 */
[----:B0-----:R-:W-:-:S03]  /*78570*/  IMAD.MOV.U32 R25, RZ, RZ, R22 ;  /* 0x000000ffff197224 */ /* 0x001fc600078e0016 */
[----:B------:R-:W2:Y:S04]  /*78580*/  LDL.LU.64 R22, [R1+0x2818] ;  /* 0x0028180001167983 */ /* 0x000ea80000300a00 */
[----:B------:R-:W2:Y:S02]  /*78590*/  LDL.LU.64 R20, [R1+0x2810] ;  /* 0x0028100001147983 */ /* 0x000ea40000300a00 */
[----:B--2---:R-:W-:-:S15]  /*785a0*/  HMMA.16816.F32 R20, R16, R14, R20 ;  /* 0x0000000e1014723c */ /* 0x004fde0000001814 */
[----:B------:R-:W-:-:S08]  /*785b0*/  NOP ;  /* 0x0000000000007918 */ /* 0x000fd00000000000 */
[----:B------:R-:W-:Y:S04]  /*785c0*/  STL.64 [R1+0xa90], R20 ;  /* 0x000a901401007387 */ /* 0x000fe80000100a00 */
[----:B------:R0:W-:Y:S04]  /*785d0*/  STL.64 [R1+0xa98], R22 ;  /* 0x000a981601007387 */ /* 0x0001e80000100a00 */
[----:B0-----:R-:W2:Y:S01]  /*785e0*/  LDL.LU.64 R22, [R1+0x2808] ;  /* 0x0028080001167983 */ /* 0x001ea20000300a00 */
[----:B------:R-:W-:-:S05]  /*785f0*/  IMAD.MOV.U32 R24, RZ, RZ, R14 ;  /* 0x000000ffff187224 */ /* 0x000fca00078e000e */
[----:B------:R0:W-:Y:S01]  /*78600*/  STL.64 [R1+0x27d0], R24 ;  /* 0x0027d01801007387 */ /* 0x0001e20000100a00 */
[----:B------:R-:W-:-:S03]  /*78610*/  MOV R28, R15 ;  /* 0x0000000f001c7202 */ /* 0x000fc60000000f00 */
[----:B0-----:R-:W3:Y:S04]  /*78620*/  LDL.LU R24, [R1+0xb0] ;  /* 0x0000b00001187983 */ /* 0x001ee80000300800 */
[----:B------:R-:W3:Y:S04]  /*78630*/  LDL.LU R25, [R1+0xb4] ;  /* 0x0000b40001197983 */ /* 0x000ee80000300800 */
[----:B------:R-:W3:Y:S04]  /*78640*/  LDL.LU R26, [R1+0xb8] ;  /* 0x0000b800011a7983 */ /* 0x000ee80000300800 */
[----:B------:R-:W3:Y:S04]  /*78650*/  LDL.LU R27, [R1+0xbc] ;  /* 0x0000bc00011b7983 */ /* 0x000ee80000300800 */
[----:B------:R-:W4:Y:S04]  /*78660*/  LDL.LU R12, [R1+0xa0] ;  /* 0x0000a000010c7983 */ /* 0x000f280000300800 */
        /* <DEDUP_REMOVED lines=19> */
[----:B------:R-:W3:Y:S01]  /*787a0*/  LDL.LU.64 R20, [R1+0x27d8] ;  /* 0x0027d80001147983 */ /* 0x000ee20000300a00 */
[----:B--2---:R-:W-:Y:S03]  /*787b0*/  HMMA.16816.F32 R8, R16, R6, R8 ;  /* 0x000000061008723c */ /* 0x004fe60000001808 */
[----:B------:R-:W3:-:S15]  /*787c0*/  LDL.LU.64 R18, [R1+0x58] ;  /* 0x0000580001127983 */ /* 0x000ede0000300a00 */
[----:B------:R-:W-:-:S05]  /*787d0*/  NOP ;  /* 0x0000000000007918 */ /* 0x000fca0000000000 */
[----:B------:R0:W-:Y:S04]  /*787e0*/  STL.64 [R1+0xa60], R8 ;  /* 0x000a600801007387 */ /* 0x0001e80000100a00 */
[----:B------:R1:W-:Y:S04]  /*787f0*/  STL.64 [R1+0xa68], R10 ;  /* 0x000a680a01007387 */ /* 0x0003e80000100a00 */
[----:B0-----:R-:W2:Y:S04]  /*78800*/  LDL.LU R8, [R1+0x90] ;  /* 0x0000900001087983 */ /* 0x001ea80000300800 */
[----:B------:R-:W2:Y:S04]  /*78810*/  LDL.LU R9, [R1+0x94] ;  /* 0x0000940001097983 */ /* 0x000ea80000300800 */
[----:B-1----:R-:W2:Y:S04]  /*78820*/  LDL.LU R10, [R1+0x98] ;  /* 0x00009800010a7983 */ /* 0x002ea80000300800 */
[----:B------:R-:W2:Y:S04]  /*78830*/  LDL.LU R11, [R1+0x9c] ;  /* 0x00009c00010b7983 */ /* 0x000ea80000300800 */
[----:B------:R0:W-:Y:S01]  /*78840*/  STL.64 [R1+0x26d8], R6 ;  /* 0x0026d80601007387 */ /* 0x0001e20000100a00 */
[----:B---3--:R-:W-:Y:S06]  /*78850*/  HMMA.16816.F32 R24, R20, R18, R24 ;  /* 0x000000121418723c */ /* 0x008fec0000001818 */
[----:B0-----:R-:W-:-:S02]  /*78860*/  IMAD.MOV.U32 R7, RZ, RZ, R18 ;  /* 0x000000ffff077224 */ /* 0x001fc400078e0012 */
[----:B------:R-:W-:-:S15]  /*78870*/  IMAD.MOV.U32 R6, RZ, RZ, R19 ;  /* 0x000000ffff067224 */ /* 0x000fde00078e0013 */
[----:B------:R0:W-:Y:S04]  /*78880*/  STL.64 [R1+0x310], R24 ;  /* 0x0003101801007387 */ /* 0x0001e80000100a00 */
[----:B------:R1:W-:Y:S04]  /*78890*/  STL.64 [R1+0x318], R26 ;  /* 0x0003181a01007387 */ /* 0x0003e80000100a00 */
[----:B0-----:R-:W3:Y:S04]  /*788a0*/  LDL.LU.64 R24, [R1+0x27d0] ;  /* 0x0027d00001187983 */ /* 0x001ee80000300a00 */
[----:B------:R-:W2:Y:S04]  /*788b0*/  LDL.LU R16, [R1+0x340] ;  /* 0x0003400001107983 */ /* 0x000ea80000300800 */
[----:B------:R-:W2:Y:S04]  /*788c0*/  LDL.LU R17, [R1+0x344] ;  /* 0x0003440001117983 */ /* 0x000ea80000300800 */
[----:B------:R-:W2:Y:S04]  /*788d0*/  LDL.LU R18, [R1+0x348] ;  /* 0x0003480001127983 */ /* 0x000ea80000300800 */
[----:B------:R-:W2:Y:S04]  /*788e0*/  LDL.LU R19, [R1+0x34c] ;  /* 0x00034c0001137983 */ /* 0x000ea80000300800 */
[----:B-1----:R-:W2:Y:S04]  /*788f0*/  LDL.LU.64 R26, [R1+0x18] ;  /* 0x00001800011a7983 */ /* 0x002ea80000300a00 */
[----:B------:R-:W-:Y:S04]  /*78900*/  STL.64 [R1+0x2700], R6 ;  /* 0x0027000601007387 */ /* 0x000fe80000100a00 */
[----:B------:R0:W-:Y:S04]  /*78910*/  STL.64 [R1+0x26f8], R4 ;  /* 0x0026f80401007387 */ /* 0x0001e80000100a00 */
[----:B0-----:R-:W4:Y:S04]  /*78920*/  LDL.LU R4, [R1+0x3d0] ;  /* 0x0003d00001047983 */ /* 0x001f280000300800 */
[----:B------:R-:W4:Y:S04]  /*78930*/  LDL.LU R5, [R1+0x3d4] ;  /* 0x0003d40001057983 */ /* 0x000f280000300800 */
[----:B------:R-:W3:Y:S04]  /*78940*/  LDL.LU R6, [R1+0x3d8] ;  /* 0x0003d80001067983 */ /* 0x000ee80000300800 */
[----:B------:R-:W3:Y:S04]  /*78950*/  LDL.LU R7, [R1+0x3dc] ;  /* 0x0003dc0001077983 */ /* 0x000ee80000300800 */
[----:B---3--:R0:W-:Y:S04]  /*78960*/  STL.64 [R1+0x2710], R6 ;  /* 0x0027100601007387 */ /* 0x0081e80000100a00 */
[----:B----4-:R-:W-:Y:S01]  /*78970*/  STL.64 [R1+0x2708], R4 ;  /* 0x0027080401007387 */ /* 0x010fe20000100a00 */
[----:B0-----:R-:W-:-:S02]  /*78980*/  IMAD.MOV.U32 R6, RZ, RZ, R24 ;  /* 0x000000ffff067224 */ /* 0x001fc400078e0018 */
[----:B------:R-:W-:Y:S01]  /*78990*/  IMAD.MOV.U32 R7, RZ, RZ, R28 ;  /* 0x000000ffff077224 */ /* 0x000fe200078e001c */
[----:B------:R-:W3:Y:S04]  /*789a0*/  LDL.LU R24, [R1+0x27c8] ;  /* 0x0027c80001187983 */ /* 0x000ee80000300800 */
[----:B------:R0:W-:Y:S04]  /*789b0*/  STL.64 [R1+0x2720], R6 ;  /* 0x0027200601007387 */ /* 0x0001e80000100a00 */
[----:B0-----:R-:W4:Y:S02]  /*789c0*/  LDL.LU.64 R6, [R1+0x48] ;  /* 0x0000480001067983 */ /* 0x001f240000300a00 */
[----:B----4-:R-:W-:-:S15]  /*789d0*/  HMMA.16816.F32 R12, R20, R6, R12 ;  /* 0x00000006140c723c */ /* 0x010fde000000180c */
[----:B------:R-:W-:-:S08]  /*789e0*/  NOP ;  /* 0x0000000000007918 */ /* 0x000fd00000000000 */
[----:B------:R-:W-:Y:S04]  /*789f0*/  STL.64 [R1+0x300], R12 ;  /* 0x0003000c01007387 */ /* 0x000fe80000100a00 */
[----:B------:R0:W-:Y:S04]  /*78a00*/  STL.64 [R1+0x308], R14 ;  /* 0x0003080e01007387 */ /* 0x0001e80000100a00 */
[----:B0-----:R-:W4:Y:S01]  /*78a10*/  LDL.LU.64 R14, [R1+0x27c0] ;  /* 0x0027c000010e7983 */ /* 0x001f220000300a00 */
[----:B------:R-:W-:Y:S02]  /*78a20*/  IMAD.MOV.U32 R13, RZ, RZ, R6 ;  /* 0x000000ffff0d7224 */ /* 0x000fe400078e0006 */
[----:B------:R-:W-:Y:S01]  /*78a30*/  IMAD.MOV.U32 R12, RZ, RZ, R7 ;  /* 0x000000ffff0c7224 */ /* 0x000fe200078e0007 */
[----:B------:R-:W-:Y:S01]  /*78a40*/  MOV R6, R25 ;  /* 0x0000001900067202 */ /* 0x000fe20000000f00 */
[----:B------:R-:W-:Y:S01]  /*78a50*/  IMAD.MOV.U32 R7, RZ, RZ, R2 ;  /* 0x000000ffff077224 */ /* 0x000fe200078e0002 */
[----:B----4-:R0:W-:Y:S04]  /*78a60*/  STL.64 [R1+0x2780], R14 ;  /* 0x0027800e01007387 */ /* 0x0101e80000100a00 */
[----:B------:R-:W-:Y:S04]  /*78a70*/  STL.64 [R1+0x2778], R12 ;  /* 0x0027780c01007387 */ /* 0x000fe80000100a00 */
[----:B0-----:R-:W4:Y:S04]  /*78a80*/  LDL.LU.64 R14, [R1+0x28] ;  /* 0x00002800010e7983 */ /* 0x001f280000300a00 */
[----:B------:R0:W-:Y:S04]  /*78a90*/  STL.64 [R1+0x2738], R6 ;  /* 0x0027380601007387 */ /* 0x0001e80000100a00 */
[----:B0-----:R-:W2:Y:S02]  /*78aa0*/  LDL.LU.64 R6, [R1+0x38] ;  /* 0x0000380001067983 */ /* 0x001ea40000300a00 */
[----:B--2---:R-:W-:-:S15]  /*78ab0*/  HMMA.16816.F32 R8, R20, R6, R8 ;  /* 0x000000061408723c */ /* 0x004fde0000001808 */
[----:B------:R-:W-:-:S08]  /*78ac0*/  NOP ;  /* 0x0000000000007918 */ /* 0x000fd00000000000 */
[----:B------:R-:W-:Y:S04]  /*78ad0*/  STL.64 [R1+0x2f0], R8 ;  /* 0x0002f00801007387 */ /* 0x000fe80000100a00 */
[----:B------:R0:W-:Y:S04]  /*78ae0*/  STL.64 [R1+0x2f8], R10 ;  /* 0x0002f80a01007387 */ /* 0x0001e80000100a00 */
[----:B0-----:R-:W2:Y:S04]  /*78af0*/  LDL.LU.64 R10, [R1+0x27b8] ;  /* 0x0027b800010a7983 */ /* 0x001ea80000300a00 */
[----:B------:R-:W3:Y:S01]  /*78b00*/  LDL.LU R9, [R1+0x27b0] ;  /* 0x0027b00001097983 */ /* 0x000ee20000300800 */
[----:B------:R-:W-:-:S03]  /*78b10*/  IMAD.MOV.U32 R8, RZ, RZ, R7 ;  /* 0x000000ffff087224 */ /* 0x000fc600078e0007 */
[----:B--2---:R-:W-:Y:S04]  /*78b20*/  STL.64 [R1+0x2790], R10 ;  /* 0x0027900a01007387 */ /* 0x004fe80000100a00 */
[----:B---3--:R0:W-:Y:S04]  /*78b30*/  STL.64 [R1+0x2788], R8 ;  /* 0x0027880801007387 */ /* 0x0081e80000100a00 */
[----:B0-----:R-:W4:Y:S04]  /*78b40*/  LDL.LU R8, [R1+0x80] ;  /* 0x0000800001087983 */ /* 0x001f280000300800 */
[----:B------:R-:W4:Y:S04]  /*78b50*/  LDL.LU R9, [R1+0x84] ;  /* 0x0000840001097983 */ /* 0x000f280000300800 */
[----:B------:R-:W4:Y:S04]  /*78b60*/  LDL.LU R10, [R1+0x88] ;  /* 0x00008800010a7983 */ /* 0x000f280000300800 */
[----:B------:R-:W4:Y:S01]  /*78b70*/  LDL.LU R11, [R1+0x8c] ;  /* 0x00008c00010b7983 */ /* 0x000f220000300800 */
[----:B------:R-:W-:-:S02]  /*78b80*/  IMAD.MOV.U32 R2, RZ, RZ, R6 ;  /* 0x000000ffff027224 */ /* 0x000fc400078e0006 */
[----:B------:R-:W-:Y:S02]  /*78b90*/  IMAD.MOV.U32 R6, RZ, RZ, R24 ;  /* 0x000000ffff067224 */ /* 0x000fe400078e0018 */
[----:B------:R-:W-:-:S05]  /*78ba0*/  IMAD.MOV.U32 R7, RZ, RZ, R0 ;  /* 0x000000ffff077224 */ /* 0x000fca00078e0000 */
[----:B------:R4:W-:Y:S02]  /*78bb0*/  STL.64 [R1+0x27a8], R6 ;  /* 0x0027a80601007387 */ /* 0x0009e40000100a00 */
[----:B----4-:R-:W-:-:S15]  /*78bc0*/  HMMA.16816.F32 R4, R20, R14, R8 ;  /* 0x0000000e1404723c */ /* 0x010fde0000001808 */
[----:B------:R-:W-:-:S08]  /*78bd0*/  NOP ;  /* 0x0000000000007918 */ /* 0x000fd00000000000 */
[----:B------:R-:W-:Y:S04]  /*78be0*/  STL.64 [R1+0x2e0], R4 ;  /* 0x0002e00401007387 */ /* 0x000fe80000100a00 */
[----:B------:R0:W-:Y:S02]  /*78bf0*/  STL.64 [R1+0x2e8], R6 ;  /* 0x0002e80601007387 */ /* 0x0001e40000100a00 */
[----:B0-----:R-:W-:Y:S07]  /*78c00*/  HMMA.16816.F32 R4, R20, R26, R16 ;  /* 0x0000001a1404723c */ /* 0x001fee0000001810 */
[----:B------:R-:W-:-:S02]  /*78c10*/  IMAD.MOV.U32 R17, RZ, RZ, R26 ;  /* 0x000000ffff117224 */ /* 0x000fc400078e001a */
[----:B------:R-:W-:-:S14]  /*78c20*/  IMAD.MOV.U32 R16, RZ, RZ, R27 ;  /* 0x000000ffff107224 */ /* 0x000fdc00078e001b */
[----:B------:R-:W-:Y:S04]  /*78c30*/  STL.64 [R1+0x2d0], R4 ;  /* 0x0002d00401007387 */ /* 0x000fe80000100a00 */
        /* <DEDUP_REMOVED lines=10> */
[----:B------:R-:W4:Y:S04]  /*78ce0*/  LDL.LU.64 R26, [R1+0x8] ;  /* 0x00000800011a7983 */ /* 0x000f280000300a00 */
[----:B------:R-:W4:Y:S04]  /*78cf0*/  LDL.LU R8, [R1+0x360] ;  /* 0x0003600001087983 */ /* 0x000f280000300800 */
[----:B------:R-:W4:Y:S04]  /*78d00*/  LDL.LU R9, [R1+0x364] ;  /* 0x0003640001097983 */ /* 0x000f280000300800 */
[----:B------:R-:W4:Y:S04]  /*78d10*/  LDL.LU R10, [R1+0x368] ;  /* 0x00036800010a7983 */ /* 0x000f280000300800 */
[----:B------:R-:W4:Y:S04]  /*78d20*/  LDL.LU R11, [R1+0x36c] ;  /* 0x00036c00010b7983 */ /* 0x000f280000300800 */
[----:B------:R-:W4:Y:S01]  /*78d30*/  LDL.LU R12, [R1+0x370] ;  /* 0x00037000010c7983 */ /* 0x000f220000300800 */
[----:B------:R-:W-:-:S03]  /*78d40*/  IMAD.MOV.U32 R28, RZ, RZ, R14 ;  /* 0x000000ffff1c7224 */ /* 0x000fc600078e000e */
[----:B------:R-:W4:Y:S01]  /*78d50*/  LDL.LU R13, [R1+0x374] ;  /* 0x00037400010d7983 */ /* 0x000f220000300800 */
[----:B------:R-:W-:-:S03]  /*78d60*/  IMAD.MOV.U32 R0, RZ, RZ, R15 ;  /* 0x000000ffff007224 */ /* 0x000fc600078e000f */
        /* <DEDUP_REMOVED lines=30> */
[----:B-1----:R-:W3:Y:S01]  /*78f50*/  LDL.LU.64 R6, [R1+0x27a8] ;  /* 0x0027a80001067983 */ /* 0x002ee20000300a00 */
[----:B------:R-:W-:-:S03]  /*78f60*/  MOV R4, R27 ;  /* 0x0000001b00047202 */ /* 0x000fc60000000f00 */
        /* <DEDUP_REMOVED lines=8> */
[----:B------:R0:W-:Y:S04]  /*78ff0*/  STL.64 [R1+0x2628], R26 ;  /* 0x0026281a01007387 */ /* 0x0001e80000100a00 */
[----:B--2---:R-:W-:Y:S04]  /*79000*/  STL.64 [R1+0x2620], R24 ;  /* 0x0026201801007387 */ /* 0x004fe80000100a00 */
[----:B0-----:R-:W2:Y:S04]  /*79010*/  LDL R26, [R1+0x218] ;  /* 0x00021800011a7983 */ /* 0x001ea80000100800 */
[----:B------:R-:W2:Y:S01]  /*79020*/  LDL R27, [R1+0x21c] ;  /* 0x00021c00011b7983 */ /* 0x000ea20000100800 */
[----:B----4-:R-:W-:-:S15]  /*79030*/  HMMA.16816.F32 R12, R20, R10, R12 ;  /* 0x0000000a140c723c */ /* 0x010fde000000180c */
[----:B------:R-:W-:-:S08]  /*79040*/  NOP ;  /* 0x0000000000007918 */ /* 0x000fd00000000000 */
[----:B------:R-:W-:Y:S04]  /*79050*/  STL.64 [R1+0x2a0], R12 ;  /* 0x0002a00c01007387 */ /* 0x000fe80000100a00 */
[----:B------:R0:W-:Y:S04]  /*79060*/  STL.64 [R1+0x2a8], R14 ;  /* 0x0002a80e01007387 */ /* 0x0001e80000100a00 */
[----:B0-----:R-:W4:Y:S04]  /*79070*/  LDL.LU.64 R14, [R1+0x2780] ;  /* 0x00278000010e7983 */ /* 0x001f280000300a00 */
[----:B------:R-:W2:Y:S04]  /*79080*/  LDL.LU.64 R12, [R1+0x2778] ;  /* 0x00277800010c7983 */ /* 0x000ea80000300a00 */
[----:B------:R-:W-:Y:S04]  /*79090*/  STL.64 [R1+0x2648], R10 ;  /* 0x0026480a01007387 */ /* 0x000fe80000100a00 */
[----:B---3--:R-:W-:Y:S01]  /*790a0*/  STL [R1+0x2640], R9 ;  /* 0x0026400901007387 */ /* 0x008fe20000100800 */
[----:B----4-:R-:W-:-:S15]  /*790b0*/  HMMA.16816.F32 R16, R20, R14, R16 ;  /* 0x0000000e1410723c */ /* 0x010fde0000001810 */
[----:B------:R-:W-:-:S08]  /*790c0*/  NOP ;  /* 0x0000000000007918 */ /* 0x000fd00000000000 */
[----:B------:R-:W-:Y:S04]  /*790d0*/  STL.64 [R1+0x290], R16 ;  /* 0x0002901001007387 */ /* 0x000fe80000100a00 */
[----:B------:R0:W-:Y:S04]  /*790e0*/  STL.64 [R1+0x298], R18 ;  /* 0x0002981201007387 */ /* 0x0001e80000100a00 */
[----:B0-----:R-:W2:Y:S04]  /*790f0*/  LDL.LU.64 R18, [R1+0x2770] ;  /* 0x0027700001127983 */ /* 0x001ea80000300a00 */
[----:B------:R-:W2:Y:S04]  /*79100*/  LDL.LU.64 R16, [R1+0x2768] ;  /* 0x0027680001107983 */ /* 0x000ea80000300a00 */
[----:B------:R-:W-:Y:S01]  /*79110*/  STL.64 [R1+0x26d0], R14 ;  /* 0x0026d00e01007387 */ /* 0x000fe20000100a00 */
[----:B--2---:R-:W-:Y:S03]  /*79120*/  HMMA.16816.F32 R24, R20, R26, R16 ;  /* 0x0000001a1418723c */ /* 0x004fe60000001810 */
[----:B------:R-:W2:Y:S04]  /*79130*/  LDL.LU.64 R18, [R1+0x2760] ;  /* 0x0027600001127983 */ /* 0x000ea80000300a00 */
[----:B------:R-:W2:-:S15]  /*79140*/  LDL.LU.64 R16, [R1+0x2758] ;  /* 0x0027580001107983 */ /* 0x000e9e0000300a00 */
[----:B------:R-:W-:-:S01]  /*79150*/  NOP ;  /* 0x0000000000007918 */ /* 0x000fc20000000000 */
[----:B------:R-:W-:Y:S04]  /*79160*/  STL.64 [R1+0x280], R24 ;  /* 0x0002801801007387 */ /* 0x000fe80000100a00 */
[----:B------:R0:W-:Y:S02]  /*79170*/  STL.64 [R1+0x288], R26 ;  /* 0x0002881a01007387 */ /* 0x0001e40000100a00 */
[----:B0-----:R-:W-:Y:S02]  /*79180*/  IMAD.MOV.U32 R26, RZ, RZ, R5 ;  /* 0x000000ffff1a7224 */ /* 0x001fe400078e0005 */
[----:B------:R-:W-:-:S05]  /*79190*/  IMAD.MOV.U32 R27, RZ, RZ, R4 ;  /* 0x000000ffff1b7224 */ /* 0x000fca00078e0004 */
[----:B------:R0:W-:Y:S02]  /*791a0*/  STL.64 [R1+0x2660], R26 ;  /* 0x0026601a01007387 */ /* 0x0001e40000100a00 */
[----:B0-----:R-:W-:Y:S02]  /*791b0*/  IMAD.MOV.U32 R26, RZ, RZ, R3 ;  /* 0x000000ffff1a7224 */ /* 0x001fe400078e0003 */
[----:B------:R-:W-:Y:S01]  /*791c0*/  IMAD.MOV.U32 R27, RZ, RZ, R29 ;  /* 0x000000ffff1b7224 */ /* 0x000fe200078e001d */
[----:B------:R-:W3:Y:S04]  /*791d0*/  LDL.LU R3, [R1+0x2754] ;  /* 0x0027540001037983 */ /* 0x000ee80000300800 */
        /* <DEDUP_REMOVED lines=26> */
[----:B------:R-:W3:-:S15]  /*79380*/  LDL.LU.64 R4, [R1+0x26f8] ;  /* 0x0026f80001047983 */ /* 0x000ede0000300a00 */
[----:B------:R-:W-:-:S03]  /*79390*/  NOP ;  /* 0x0000000000007918 */ /* 0x000fc60000000000 */
[----:B------:R-:W-:Y:S04]  /*793a0*/  STL.64 [R1+0x240], R24 ;  /* 0x0002401801007387 */ /* 0x000fe80000100a00 */
[----:B------:R0:W-:Y:S04]  /*793b0*/  STL.64 [R1+0x248], R26 ;  /* 0x0002481a01007387 */ /* 0x0001e80000100a00 */
[----:B------:R-:W-:Y:S04]  /*793c0*/  STL.64 [R1+0x2668], R10 ;  /* 0x0026680a01007387 */ /* 0x000fe80000100a00 */
[----:B------:R-:W4:Y:S04]  /*793d0*/  LDL.LU R16, [R1+0x560] ;  /* 0x0005600001107983 */ /* 0x000f280000300800 */
[----:B------:R-:W4:Y:S04]  /*793e0*/  LDL.LU R17, [R1+0x564] ;  /* 0x0005640001117983 */ /* 0x000f280000300800 */
[----:B------:R-:W3:Y:S04]  /*793f0*/  LDL.LU R18, [R1+0x568] ;  /* 0x0005680001127983 */ /* 0x000ee80000300800 */
[----:B------:R-:W3:Y:S01]  /*79400*/  LDL.LU R19, [R1+0x56c] ;  /* 0x00056c0001137983 */ /* 0x000ee20000300800 */
[----:B0-----:R-:W-:-:S02]  /*79410*/  IMAD.MOV.U32 R26, RZ, RZ, R28 ;  /* 0x000000ffff1a7224 */ /* 0x001fc400078e001c */
[----:B------:R-:W-:Y:S01]  /*79420*/  IMAD.MOV.U32 R27, RZ, RZ, R0 ;  /* 0x000000ffff1b7224 */ /* 0x000fe200078e0000 */
[----:B------:R-:W4:Y:S04]  /*79430*/  LDL.LU R28, [R1+0x26f0] ;  /* 0x0026f000011c7983 */ /* 0x000f280000300800 */
[----:B------:R-:W4:Y:S04]  /*79440*/  LDL.LU R0, [R1+0x26ec] ;  /* 0x0026ec0001007983 */ /* 0x000f280000300800 */
[----:B------:R0:W-:Y:S02]  /*79450*/  STL.64 [R1+0x2670], R26 ;  /* 0x0026701a01007387 */ /* 0x0001e40000100a00 */
[----:B0-----:R-:W-:-:S02]  /*79460*/  IMAD.MOV.U32 R26, RZ, RZ, R2 ;  /* 0x000000ffff1a7224 */ /* 0x001fc400078e0002 */
[----:B------:R-:W-:Y:S01]  /*79470*/  IMAD.MOV.U32 R27, RZ, RZ, R8 ;  /* 0x000000ffff1b7224 */ /* 0x000fe200078e0008 */
[----:B------:R-:W4:Y:S04]  /*79480*/  LDL.LU R2, [R1+0x26e8] ;  /* 0x0026e80001027983 */ /* 0x000f280000300800 */
[----:B------:R0:W-:Y:S04]  /*79490*/  STL.64 [R1+0x2688], R26 ;  /* 0x0026881a01007387 */ /* 0x0001e80000100a00 */
[----:B------:R-:W2:Y:S04]  /*794a0*/  LDL.LU R8, [R1+0x440] ;  /* 0x0004400001087983 */ /* 0x000ea80000300800 */
[----:B------:R-:W2:Y:S04]  /*794b0*/  LDL.LU R9, [R1+0x444] ;  /* 0x0004440001097983 */ /* 0x000ea80000300800 */
[----:B------:R-:W3:Y:S04]  /*794c0*/  LDL.LU R10, [R1+0x448] ;  /* 0x00044800010a7983 */ /* 0x000ee80000300800 */
[----:B------:R-:W3:Y:S01]  /*794d0*/  LDL.LU R11, [R1+0x44c] ;  /* 0x00044c00010b7983 */ /* 0x000ee20000300800 */
[----:B0-----:R-:W-:Y:S01]  /*794e0*/  MOV R26, R13 ;  /* 0x0000000d001a7202 */ /* 0x001fe20000000f00 */
        /* <DEDUP_REMOVED lines=10> */
[----:B------:R0:W-:Y:S04]  /*79590*/  STL.64 [R1+0x26e0], R26 ;  /* 0x0026e01a01007387 */ /* 0x0001e80000100a00 */
        /* <DEDUP_REMOVED lines=21> */
[----:B----4-:R0:W-:Y:S04]  /*796f0*/  STL.64 [R1+0x2610], R16 ;  /* 0x0026101001007387 */ /* 0x0101e80000100a00 */
[----:B0-----:R-:W3:Y:S04]  /*79700*/  LDL.LU R16, [R1+0x410] ;  /* 0x0004100001107983 */ /* 0x001ee80000300800 */
[----:B------:R-:W3:Y:S04]  /*79710*/  LDL.LU R17, [R1+0x414] ;  /* 0x0004140001117983 */ /* 0x000ee80000300800 */
[----:B------:R-:W4:Y:S04]  /*79720*/  LDL.LU R18, [R1+0x418] ;  /* 0x0004180001127983 */ /* 0x000f280000300800 */
[----:B------:R-:W4:Y:S01]  /*79730*/  LDL.LU R19, [R1+0x41c] ;  /* 0x00041c0001137983 */ /* 0x000f220000300800 */
[----:B------:R-:W-:-:S02]  /*79740*/  IMAD.MOV.U32 R6, RZ, RZ, R5 ;  /* 0x000000ffff067224 */ /* 0x000fc400078e0005 */
[----:B------:R-:W-:-:S07]  /*79750*/  IMAD.MOV.U32 R7, RZ, RZ, R4 ;  /* 0x000000ffff077224 */ /* 0x000fce00078e0004 */
[C---:B------:R-:W-:Y:S01]  /*79760*/  HMMA.16816.F32 R4, R20.reuse, R6, R24 ;  /* 0x000000061404723c */ /* 0x040fe20000001818 */
        /* <DEDUP_REMOVED lines=12> */
[----:B------:R-:W2:Y:S04]  /*79830*/  LDL.LU.64 R26, [R1+0x26e0] ;  /* 0x0026e000011a7983 */ /* 0x000ea80000300a00 */
[----:B------:R-:W-:Y:S04]  /*79840*/  STL.64 [R1+0x230], R4 ;  /* 0x0002300401007387 */ /* 0x000fe80000100a00 */
[----:B------:R0:W-:Y:S04]  /*79850*/  STL.64 [R1+0x238], R6 ;  /* 0x0002380601007387 */ /* 0x0001e80000100a00 */
[----:B0-----:R-:W4:Y:S02]  /*79860*/  LDL.LU.64 R6, [R1+0x26d8] ;  /* 0x0026d80001067983 */ /* 0x001f240000300a00 */
[----:B----4-:R-:W-:Y:S02]  /*79870*/  HMMA.16816.F32 R20, R20, R6, R12 ;  /* 0x000000061414723c */ /* 0x010fe4000000180c */
[----:B------:R-:W4:Y:S04]  /*79880*/  LDL.LU.64 R14, [R1+0x26d0] ;  /* 0x0026d000010e7983 */ /* 0x000f280000300a00 */
[----:B------:R-:W2:Y:S04]  /*79890*/  LDL.LU.64 R6, [R1+0x26c8] ;  /* 0x0026c80001067983 */ /* 0x000ea80000300a00 */
[----:B------:R-:W2:-:S13]  /*798a0*/  LDL.LU.64 R4, [R1+0x26c0] ;  /* 0x0026c00001047983 */ /* 0x000e9a0000300a00 */
[----:B------:R0:W-:Y:S04]  /*798b0*/  STL.64 [R1+0x220], R20 ;  /* 0x0002201401007387 */ /* 0x0001e80000100a00 */
[----:B------:R1:W-:Y:S04]  /*798c0*/  STL.64 [R1+0x228], R22 ;  /* 0x0002281601007387 */ /* 0x0003e80000100a00 */
[----:B0-----:R-:W4:Y:S04]  /*798d0*/  LDL.LU R20, [R1+0x400] ;  /* 0x0004000001147983 */ /* 0x001f280000300800 */
[----:B------:R-:W4:Y:S01]  /*798e0*/  LDL.LU R21, [R1+0x404] ;  /* 0x0004040001157983 */ /* 0x000f220000300800 */
[----:B-1----:R-:W-:-:S02]  /*798f0*/  IMAD.MOV.U32 R22, RZ, RZ, R2 ;  /* 0x000000ffff167224 */ /* 0x002fc400078e0002 */
[----:B------:R-:W-:Y:S01]  /*79900*/  IMAD.MOV.U32 R23, RZ, RZ, R0 ;  /* 0x000000ffff177224 */ /* 0x000fe200078e0000 */
        /* <DEDUP_REMOVED lines=27> */
[----:B------:R0:W-:Y:S04]  /*79ac0*/  STL.64 [R1+0xa28], R26 ;  /* 0x000a281a01007387 */ /* 0x0001e80000100a00 */
[----:B0-----:R-:W2:Y:S01]  /*79ad0*/  LDL.LU.64 R26, [R1+0x2660] ;  /* 0x00266000011a7983 */ /* 0x001ea20000300a00 */
[----:B------:R-:W0:Y:S01]  /*79ae0*/  S2R R12, SR_TID.X ;  /* 0x00000000000c7919 */ /* 0x000e220000002100 */
[----:B---3--:R-:W-:Y:S02]  /*79af0*/  HMMA.16816.F32 R8, R4, R10, R16 ;  /* 0x0000000a0408723c */ /* 0x008fe40000001810 */
[----:B------:R-:W2:Y:S04]  /*79b00*/  LDL.LU.64 R18, [R1+0x2658] ;  /* 0x0026580001127983 */ /* 0x000ea80000300a00 */
[----:B------:R-:W2:Y:S01]  /*79b10*/  LDL.LU.64 R16, [R1+0x2650] ;  /* 0x0026500001107983 */ /* 0x000ea20000300a00 */
[C---:B0-----:R-:W-:Y:S01]  /*79b20*/  LOP3.LUT R13, R12.reuse, 0x7, RZ, 0xc0, !PT ;  /* 0x000000070c0d7812 */ /* 0x041fe200078ec0ff */
[----:B------:R-:W-:-:S04]  /*79b30*/  IMAD.SHL.U32 R25, R12, 0x80, RZ ;  /* 0x000000800c197824 */ /* 0x000fc800078e00ff */
[----:B------:R-:W-:-:S11]  /*79b40*/  IMAD R13, R13, 0x110, RZ ;  /* 0x000001100d0d7824 */ /* 0x000fd600078e02ff */
[----:B------:R0:W-:Y:S02]  /*79b50*/  STL.64 [R1+0xa10], R8 ;  /* 0x000a100801007387 */ /* 0x0001e40000100a00 */
[----:B0-----:R-:W-:-:S04]  /*79b60*/  LOP3.LUT R8, R13, 0x10, R3, 0x78, !PT ;  /* 0x000000100d087812 */ /* 0x001fc800078e7803 */
[----:B------:R-:W-:Y:S01]  /*79b70*/  LOP3.LUT R8, R8, 0x800, R25, 0xf8, !PT ;  /* 0x0000080008087812 */ /* 0x000fe200078ef819 */
[----:B------:R0:W-:Y:S04]  /*79b80*/  STL.64 [R1+0xa18], R10 ;  /* 0x000a180a01007387 */ /* 0x0001e80000100a00 */
[----:B0-----:R-:W4:Y:S04]  /*79b90*/  LDL.LU.64 R10, [R1+0x2648] ;  /* 0x00264800010a7983 */ /* 0x001f280000300a00 */
[----:B------:R-:W3:Y:S01]  /*79ba0*/  LDL.LU R9, [R1+0x2640] ;  /* 0x0026400001097983 */ /* 0x000ee20000300800 */
[----:B--2---:R-:W-:Y:S03]  /*79bb0*/  HMMA.16816.F32 R24, R4, R26, R16 ;  /* 0x0000001a0418723c */ /* 0x004fe60000001810 */
[----:B------:R-:W2:Y:S04]  /*79bc0*/  LDL.LU.64 R18, [R1+0x2638] ;  /* 0x0026380001127983 */ /* 0x000ea80000300a00 */
[----:B------:R-:W2:-:S15]  /*79bd0*/  LDL.LU.64 R16, [R1+0x2630] ;  /* 0x0026300001107983 */ /* 0x000e9e0000300a00 */
[----:B------:R-:W-:-:S01]  /*79be0*/  NOP ;  /* 0x0000000000007918 */ /* 0x000fc20000000000 */
[----:B------:R-:W-:Y:S04]  /*79bf0*/  STL.64 [R1+0xa00], R24 ;  /* 0x000a001801007387 */ /* 0x000fe80000100a00 */
[----:B------:R0:W-:Y:S04]  /*79c00*/  STL.64 [R1+0xa08], R26 ;  /* 0x000a081a01007387 */ /* 0x0001e80000100a00 */
[----:B0-----:R-:W2:Y:S04]  /*79c10*/  LDL.LU.64 R26, [R1+0x2628] ;  /* 0x00262800011a7983 */ /* 0x001ea80000300a00 */
[----:B------:R-:W3:Y:S01]  /*79c20*/  LDL.LU.64 R24, [R1+0x2620] ;  /* 0x0026200001187983 */ /* 0x000ee20000300a00 */
[----:B----4-:R-:W-:Y:S01]  /*79c30*/  HMMA.16816.F32 R20, R4, R10, R20 ;  /* 0x0000000a0414723c */ /* 0x010fe20000001814 */
[----:B------:R-:W-:Y:S01]  /*79c40*/  IMAD.SHL.U32 R12, R12, 0x40, RZ ;  /* 0x000000400c0c7824 */ /* 0x000fe200078e00ff */
[----:B------:R-:W-:-:S04]  /*79c50*/  LOP3.LUT R13, R13, 0x30, R3, 0x78, !PT ;  /* 0x000000300d0d7812 */ /* 0x000fc800078e7803 */
[----:B------:R-:W-:-:S04]  /*79c60*/  LOP3.LUT R13, R13, 0x800, R12, 0xf8, !PT ;  /* 0x000008000d0d7812 */ /* 0x000fc800078ef80c */
[----:B------:R-:W-:Y:S01]  /*79c70*/  LOP3.LUT R13, R13, 0x40, RZ, 0x3c, !PT ;  /* 0x000000400d0d7812 */ /* 0x000fe200078e3cff */
[----:B--2---:R-:W-:-:S15]  /*79c80*/  HMMA.16816.F32 R16, R4, R26, R16 ;  /* 0x0000001a0410723c */ /* 0x004fde0000001810 */
[----:B------:R-:W-:-:S08]  /*79c90*/  NOP ;  /* 0x0000000000007918 */ /* 0x000fd00000000000 */
[----:B------:R-:W-:Y:S04]  /*79ca0*/  STL.64 [R1+0x9f0], R16 ;  /* 0x0009f01001007387 */ /* 0x000fe80000100a00 */
[----:B------:R0:W-:Y:S04]  /*79cb0*/  STL.64 [R1+0x9f8], R18 ;  /* 0x0009f81201007387 */ /* 0x0001e80000100a00 */
[----:B0-----:R-:W2:Y:S04]  /*79cc0*/  LDL.LU.64 R18, [R1+0x2618] ;  /* 0x0026180001127983 */ /* 0x001ea80000300a00 */
[----:B------:R-:W2:Y:S04]  /*79cd0*/  LDL.LU.64 R16, [R1+0x2610] ;  /* 0x0026100001107983 */ /* 0x000ea80000300a00 */
[----:B------:R-:W-:Y:S04]  /*79ce0*/  STL.64 [R1+0x9e0], R20 ;  /* 0x0009e01401007387 */ /* 0x000fe80000100a00 */
[----:B------:R-:W-:Y:S04]  /*79cf0*/  STL.64 [R1+0x9e8], R22 ;  /* 0x0009e81601007387 */ /* 0x000fe80000100a00 */
[----:B------:R-:W0:Y:S04]  /*79d00*/  LDSM.16.MT88.4 R20, [R8+UR4+0x16000] ;  /* 0x016000040814783b */ /* 0x000e280008004200 */
        /* <DEDUP_REMOVED lines=48> */
[----:B--2---:R-:W-:Y:S03]  /*7a010*/  HMMA.16816.F32 R16, R4, R14, R16 ;  /* 0x0000000e0410723c */ /* 0x004fe60000001810 */
[----:B------:R-:W-:Y:S04]  /*7a020*/  LDSM.16.MT88.4 R12, [R8+UR4+0x16080] ;  /* 0x01608004080c783b */ /* 0x000fe80008004200 */
[----:B0-----:R-:W-:Y:S04]  /*7a030*/  STL.64 [R1+0xb0], R20 ;  /* 0x0000b01401007387 */ /* 0x001fe80000100a00 */
[----:B------:R-:W-:Y:S04]  /*7a040*/  STL.64 [R1+0xb8], R22 ;  /* 0x0000b81601007387 */ /* 0x000fe80000100a00 */
[----:B---3--:R-:W0:Y:S04]  /*7a050*/  LDSM.16.MT88.4 R20, [R9+UR4+0x16000] ;  /* 0x016000040914783b */ /* 0x008e280008004200 */
[----:B0-----:R-:W-:Y:S04]  /*7a060*/  STL.64 [R1+0x60], R20 ;  /* 0x0000601401007387 */ /* 0x001fe80000100a00 */
[----:B------:R-:W-:Y:S04]  /*7a070*/  STL.64 [R1+0x68], R22 ;  /* 0x0000681601007387 */ /* 0x000fe80000100a00 */
[----:B------:R-:W0:Y:S04]  /*7a080*/  LDSM.16.MT88.4 R20, [R8+UR4+0x17000] ;  /* 0x017000040814783b */ /* 0x000e280008004200 */
[----:B------:R-:W-:Y:S04]  /*7a090*/  STL.64 [R1+0x9d0], R16 ;  /* 0x0009d01001007387 */ /* 0x000fe80000100a00 */
[----:B------:R-:W-:Y:S04]  /*7a0a0*/  STL.64 [R1+0x9d8], R18 ;  /* 0x0009d81201007387 */ /* 0x000fe80000100a00 */
[----:B------:R-:W1:Y:S04]  /*7a0b0*/  LDSM.16.MT88.4 R16, [R8+UR4+0x17080] ;  /* 0x017080040810783b */ /* 0x000e680008004200 */
[----:B0-----:R-:W-:Y:S04]  /*7a0c0*/  STL.64 [R1+0x90], R20 ;  /* 0x0000901401007387 */ /* 0x001fe80000100a00 */
[----:B------:R-:W-:Y:S04]  /*7a0d0*/  STL.64 [R1+0x98], R22 ;  /* 0x0000981601007387 */ /* 0x000fe80000100a00 */
[----:B------:R-:W0:Y:S04]  /*7a0e0*/  LDSM.16.MT88.4 R20, [R9+UR4+0x17000] ;  /* 0x017000040914783b */ /* 0x000e280008004200 */
[----:B------:R-:W-:Y:S04]  /*7a0f0*/  STL.64 [R1+0x80], R12 ;  /* 0x0000800c01007387 */ /* 0x000fe80000100a00 */
[----:B------:R-:W-:Y:S04]  /*7a100*/  STL.64 [R1+0x88], R14 ;  /* 0x0000880e01007387 */ /* 0x000fe80000100a00 */
[----:B------:R-:W2:Y:S04]  /*7a110*/  LDSM.16.MT88.4 R12, [R9+UR4+0x16080] ;  /* 0x01608004090c783b */ /* 0x000ea80008004200 */
[----:B-1----:R-:W-:Y:S04]  /*7a120*/  STL.64 [R1+0x70], R16 ;  /* 0x0000701001007387 */ /* 0x002fe80000100a00 */
[----:B------:R-:W-:Y:S04]  /*7a130*/  STL.64 [R1+0x78], R18 ;  /* 0x0000781201007387 */ /* 0x000fe80000100a00 */
[----:B------:R-:W1:Y:S04]  /*7a140*/  LDSM.16.MT88.4 R16, [R9+UR4+0x17080] ;  /* 0x017080040910783b */ /* 0x000e680008004200 */
[----:B------:R-:W3:Y:S04]  /*7a150*/  LDSM.16.MT88.4 R8, [R24+UR4+0x16000] ;  /* 0x016000041808783b */ /* 0x000ee80008004200 */
[----:B0-----:R-:W-:Y:S04]  /*7a160*/  STL.64 [R1+0x50], R20 ;  /* 0x0000501401007387 */ /* 0x001fe80000100a00 */
[----:B------:R-:W-:Y:S04]  /*7a170*/  STL.64 [R1+0x58], R22 ;  /* 0x0000581601007387 */ /* 0x000fe80000100a00 */
[----:B--2---:R-:W-:Y:S04]  /*7a180*/  STL.64 [R1+0x40], R12 ;  /* 0x0000400c01007387 */ /* 0x004fe80000100a00 */
[----:B------:R-:W-:Y:S04]  /*7a190*/  STL.64 [R1+0x48], R14 ;  /* 0x0000480e01007387 */ /* 0x000fe80000100a00 */
[----:B------:R-:W0:Y:S04]  /*7a1a0*/  LDSM.16.MT88.4 R12, [R24+UR4+0x17000] ;  /* 0x01700004180c783b */ /* 0x000e280008004200 */
[----:B-1----:R-:W-:Y:S04]  /*7a1b0*/  STL.64 [R1+0x30], R16 ;  /* 0x0000301001007387 */ /* 0x002fe80000100a00 */
[----:B------:R-:W-:Y:S04]  /*7a1c0*/  STL.64 [R1+0x38], R18 ;  /* 0x0000381201007387 */ /* 0x000fe80000100a00 */
[----:B------:R-:W1:Y:S04]  /*7a1d0*/  LDSM.16.MT88.4 R16, [R24+UR4+0x16080] ;  /* 0x016080041810783b */ /* 0x000e680008004200 */
[----:B---3--:R-:W-:Y:S04]  /*7a1e0*/  STL.64 [R1+0x20], R8 ;  /* 0x0000200801007387 */ /* 0x008fe80000100a00 */
[----:B------:R-:W-:Y:S01]  /*7a1f0*/  STL.64 [R1+0x28], R10 ;  /* 0x0000280a01007387 */ /* 0x000fe20000100a00 */
[----:B------:R-:W2:Y:S03]  /*7a200*/  S2R R3, SR_TID.X ;  /* 0x0000000000037919 */ /* 0x000ea60000002100 */
[----:B------:R-:W-:Y:S04]  /*7a210*/  LDSM.16.MT88.4 R8, [R24+UR4+0x17080] ;  /* 0x017080041808783b */ /* 0x000fe80008004200 */
[----:B------:R-:W-:Y:S04]  /*7a220*/  LDSM.16.MT88.4 R20, [R25+UR4+0x16080] ;  /* 0x016080041914783b */ /* 0x000fe80008004200 */
[----:B0-----:R-:W-:Y:S04]  /*7a230*/  STL.64 [R1+0x10], R12 ;  /* 0x0000100c01007387 */ /* 0x001fe80000100a00 */
[----:B------:R-:W-:Y:S04]  /*7a240*/  STL.64 [R1+0x18], R14 ;  /* 0x0000180e01007387 */ /* 0x000fe80000100a00 */
[----:B-1----:R-:W-:Y:S04]  /*7a250*/  STL.64 [R1], R16 ;  /* 0x0000001001007387 */ /* 0x002fe80000100a00 */
[----:B------:R-:W-:Y:S04]  /*7a260*/  STL.64 [R1+0x8], R18 ;  /* 0x0000081201007387 */ /* 0x000fe80000100a00 */
[----:B------:R-:W0:Y:S04]  /*7a270*/  LDSM.16.MT88.4 R12, [R25+UR4+0x16000] ;  /* 0x01600004190c783b */ /* 0x000e280008004200 */
[----:B------:R-:W1:Y:S04]  /*7a280*/  LDSM.16.MT88.4 R16, [R25+UR4+0x17000] ;  /* 0x017000041910783b */ /* 0x000e680008004200 */
[----:B------:R-:W3:Y:S01]  /*7a290*/  LDSM.16.MT88.4 R24, [R25+UR4+0x17080] ;  /* 0x017080041918783b */ /* 0x000ee20008004200 */
[----:B--2---:R-:W-:-:S05]  /*7a2a0*/  LOP3.LUT R3, R3, 0x3f, RZ, 0xc0, !PT ;  /* 0x0000003f03037812 */ /* 0x004fca00078ec0ff */
[----:B------:R-:W-:Y:S01]  /*7a2b0*/  IMAD.SHL.U32 R3, R3, 0x2, RZ ;  /* 0x0000000203037824 */ /* 0x000fe200078e00ff */
[----:B------:R-:W-:Y:S04]  /*7a2c0*/  STL [R1+0x3738], R29 ;  /* 0x0037381d01007387 */ /* 0x000fe80000100800 */
[----:B0-----:R-:W-:Y:S04]  /*7a2d0*/  STL.64 [R1+0x3728], R14 ;  /* 0x0037280e01007387 */ /* 0x001fe80000100a00 */
[----:B------:R-:W-:Y:S04]  /*7a2e0*/  STL.64 [R1+0x3720], R12 ;  /* 0x0037200c01007387 */ /* 0x000fe80000100a00 */
[----:B------:R-:W-:Y:S04]  /*7a2f0*/  STL [R1+0x32e4], R20 ;  /* 0x0032e41401007387 */ /* 0x000fe80000100800 */
[----:B------:R0:W-:Y:S04]  /*7a300*/  STL [R1+0x32e0], R21 ;  /* 0x0032e01501007387 */ /* 0x0001e80000100800 */
[----:B------:R-:W-:Y:S04]  /*7a310*/  STL [R1+0x32dc], R22 ;  /* 0x0032dc1601007387 */ /* 0x000fe80000100800 */
[----:B------:R-:W-:Y:S04]  /*7a320*/  STL [R1+0x32d8], R23 ;  /* 0x0032d81701007387 */ /* 0x000fe80000100800 */
[----:B0-----:R-:W2:Y:S04]  /*7a330*/  LDL.64 R20, [R1+0x130] ;  /* 0x0001300001147983 */ /* 0x001ea80000100a00 */
[----:B--2---:R-:W-:Y:S04]  /*7a340*/  STL.64 [R1+0x3a20], R20 ;  /* 0x003a201401007387 */ /* 0x004fe80000100a00 */
[----:B-1----:R-:W-:Y:S04]  /*7a350*/  STL.64 [R1+0x2e90], R18 ;  /* 0x002e901201007387 */ /* 0x002fe80000100a00 */
[----:B------:R0:W-:Y:S04]  /*7a360*/  STL.64 [R1+0x2e88], R16 ;  /* 0x002e881001007387 */ /* 0x0001e80000100a00 */
[----:B0-----:R-:W2:Y:S04]  /*7a370*/  LDL.LU.64 R16, [R1+0x190] ;  /* 0x0001900001107983 */ /* 0x001ea80000300a00 */
[----:B------:R-:W4:Y:S04]  /*7a380*/  LDL.64 R18, [R1+0x198] ;  /* 0x0001980001127983 */ /* 0x000f280000100a00 */
[----:B----4-:R-:W-:Y:S04]  /*7a390*/  STL.64 [R1+0x3a80], R18 ;  /* 0x003a801201007387 */ /* 0x010fe80000100a00 */
[----:B--2---:R-:W-:Y:S04]  /*7a3a0*/  STL.64 [R1+0x3a78], R16 ;  /* 0x003a781001007387 */ /* 0x004fe80000100a00 */
[----:B------:R-:W-:Y:S04]  /*7a3b0*/  STL.64 [R1+0x2b18], R10 ;  /* 0x002b180a01007387 */ /* 0x000fe80000100a00 */
[----:B------:R0:W-:Y:S04]  /*7a3c0*/  STL.64 [R1+0x2b10], R8 ;  /* 0x002b100801007387 */ /* 0x0001e80000100a00 */
[----:B0-----:R-:W2:Y:S04]  /*7a3d0*/  LDL.LU R8, [R1+0x110] ;  /* 0x0001100001087983 */ /* 0x001ea80000300800 */
[----:B------:R-:W2:Y:S04]  /*7a3e0*/  LDL.LU R9, [R1+0x114] ;  /* 0x0001140001097983 */ /* 0x000ea80000300800 */
[----:B------:R-:W4:Y:S04]  /*7a3f0*/  LDL R10, [R1+0x118] ;  /* 0x00011800010a7983 */ /* 0x000f280000100800 */
[----:B----4-:R-:W-:Y:S04]  /*7a400*/  STL [R1+0x3570], R10 ;  /* 0x0035700a01007387 */ /* 0x010fe80000100800 */
[----:B------:R-:W4:Y:S04]  /*7a410*/  LDL R11, [R1+0x11c] ;  /* 0x00011c00010b7983 */ /* 0x000f280000100800 */
        /* <DEDUP_REMOVED lines=10> */
[----:B---3--:R0:W-:Y:S04]  /*7a4c0*/  STL.64 [R1+0x3ac0], R18 ;  /* 0x003ac01201007387 */ /* 0x0081e80000100a00 */
[----:B--2---:R-:W-:Y:S04]  /*7a4d0*/  STL.64 [R1+0x3ab8], R16 ;  /* 0x003ab81001007387 */ /* 0x004fe80000100a00 */
[----:B0-----:R-:W2:Y:S04]  /*7a4e0*/  LDL.LU R18, [R1+0x1c8] ;  /* 0x0001c80001127983 */ /* 0x001ea80000300800 */
[----:B------:R-:W2:Y:S04]  /*7a4f0*/  LDL.LU R19, [R1+0x1cc] ;  /* 0x0001cc0001137983 */ /* 0x000ea80000300800 */
[----:B--2---:R0:W-:Y:S04]  /*7a500*/  STL.64 [R1+0x3ad0], R18 ;  /* 0x003ad01201007387 */ /* 0x0041e80000100a00 */
[----:B----4-:R-:W-:Y:S04]  /*7a510*/  STL [R1+0x3a58], R11 ;  /* 0x003a580b01007387 */ /* 0x010fe80000100800 */
[----:B------:R-:W-:Y:S04]  /*7a520*/  STL.64 [R1+0x3a50], R8 ;  /* 0x003a500801007387 */ /* 0x000fe80000100a00 */
[----:B------:R-:W2:Y:S04]  /*7a530*/  LDL.64 R12, [R1+0xb0] ;  /* 0x0000b000010c7983 */ /* 0x000ea80000100a00 */
[----:B--2---:R1:W-:Y:S04]  /*7a540*/  STL.64 [R1+0x3988], R12 ;  /* 0x0039880c01007387 */ /* 0x0043e80000100a00 */
[----:B------:R-:W2:Y:S04]  /*7a550*/  LDL.LU R14, [R1+0x1b8] ;  /* 0x0001b800010e7983 */ /* 0x000ea80000300800 */
[----:B------:R-:W2:Y:S04]  /*7a560*/  LDL.LU R15, [R1+0x1bc] ;  /* 0x0001bc00010f7983 */ /* 0x000ea80000300800 */
[----:B0-----:R-:W3:Y:S04]  /*7a570*/  LDL.LU R18, [R1+0x1d8] ;  /* 0x0001d80001127983 */ /* 0x001ee80000300800 */
[----:B------:R-:W3:Y:S04]  /*7a580*/  LDL.LU R19, [R1+0x1dc] ;  /* 0x0001dc0001137983 */ /* 0x000ee80000300800 */
[----:B---3--:R-:W-:Y:S04]  /*7a590*/  STL.64 [R1+0x3ae8], R18 ;  /* 0x003ae81201007387 */ /* 0x008fe80000100a00 */
[----:B--2---:R0:W-:Y:S04]  /*7a5a0*/  STL.64 [R1+0x3ac8], R14 ;  /* 0x003ac80e01007387 */ /* 0x0041e80000100a00 */
[----:B-1----:R-:W2:Y:S04]  /*7a5b0*/  LDL.LU R12, [R1+0x6d0] ;  /* 0x0006d000010c7983 */ /* 0x002ea80000300800 */
[----:B------:R-:W2:Y:S04]  /*7a5c0*/  LDL.LU R13, [R1+0x6d4] ;  /* 0x0006d400010d7983 */ /* 0x000ea80000300800 */
[----:B0-----:R-:W3:Y:S04]  /*7a5d0*/  LDL.LU R14, [R1+0x6d8] ;  /* 0x0006d800010e7983 */ /* 0x001ee80000300800 */
[----:B------:R-:W3:Y:S04]  /*7a5e0*/  LDL.LU R15, [R1+0x6dc] ;  /* 0x0006dc00010f7983 */ /* 0x000ee80000300800 */
[----:B------:R-:W4:Y:S04]  /*7a5f0*/  LDL.LU R18, [R1+0x1e8] ;  /* 0x0001e80001127983 */ /* 0x000f280000300800 */
[----:B------:R-:W4:Y:S04]  /*7a600*/  LDL.LU R19, [R1+0x1ec] ;  /* 0x0001ec0001137983 */ /* 0x000f280000300800 */
[----:B------:R-:W2:Y:S04]  /*7a610*/  LDL.LU R22, [R1+0x208] ;  /* 0x0002080001167983 */ /* 0x000ea80000300800 */
[----:B------:R-:W2:Y:S04]  /*7a620*/  LDL.LU R23, [R1+0x20c] ;  /* 0x00020c0001177983 */ /* 0x000ea80000300800 */
[----:B--2---:R0:W-:Y:S04]  /*7a630*/  STL.64 [R1+0x3b18], R22 ;  /* 0x003b181601007387 */ /* 0x0041e80000100a00 */
        /* <DEDUP_REMOVED lines=8> */
[----:B-1----:R-:W2:Y:S04]  /*7a6c0*/  LDL.LU R8, [R1+0x770] ;  /* 0x0007700001087983 */ /* 0x002ea80000300800 */
[----:B------:R-:W2:Y:S04]  /*7a6d0*/  LDL.LU R9, [R1+0x774] ;  /* 0x0007740001097983 */ /* 0x000ea80000300800 */
[----:B------:R-:W2:Y:S04]  /*7a6e0*/  LDL.LU R10, [R1+0x778] ;  /* 0x00077800010a7983 */ /* 0x000ea80000300800 */
[----:B------:R-:W2:Y:S04]  /*7a6f0*/  LDL.LU R11, [R1+0x77c] ;  /* 0x00077c00010b7983 */ /* 0x000ea80000300800 */
[----:B----4-:R-:W-:Y:S04]  /*7a700*/  STL.64 [R1+0x3b00], R18 ;  /* 0x003b001201007387 */ /* 0x010fe80000100a00 */
[----:B------:R-:W-:Y:S04]  /*7a710*/  STL.64 [R1+0x3ae0], R14 ;  /* 0x003ae00e01007387 */ /* 0x000fe80000100a00 */
[----:B------:R0:W-:Y:S04]  /*7a720*/  STL.64 [R1+0x3ad8], R12 ;  /* 0x003ad80c01007387 */ /* 0x0001e80000100a00 */
[----:B0-----:R-:W3:Y:S04]  /*7a730*/  LDL.LU R12, [R1+0x6f0] ;  /* 0x0006f000010c7983 */ /* 0x001ee80000300800 */
[----:B------:R-:W3:Y:S04]  /*7a740*/  LDL.LU R13, [R1+0x6f4] ;  /* 0x0006f400010d7983 */ /* 0x000ee80000300800 */
[----:B------:R-:W4:Y:S04]  /*7a750*/  LDL.LU R14, [R1+0x6f8] ;  /* 0x0006f800010e7983 */ /* 0x000f280000300800 */
[----:B------:R-:W4:Y:S04]  /*7a760*/  LDL.LU R15, [R1+0x6fc] ;  /* 0x0006fc00010f7983 */ /* 0x000f280000300800 */
[----:B------:R-:W2:Y:S04]  /*7a770*/  LDL.LU R18, [R1+0x1f8] ;  /* 0x0001f80001127983 */ /* 0x000ea80000300800 */
[----:B------:R-:W2:Y:S04]  /*7a780*/  LDL.LU R19, [R1+0x1fc] ;  /* 0x0001fc0001137983 */ /* 0x000ea80000300800 */
        /* <DEDUP_REMOVED lines=13> */
[----:B------:R-:W-:Y:S04]  /*7a860*/  STL.64 [R1+0x29b0], R26 ;  /* 0x0029b01a01007387 */ /* 0x000fe80000100a00 */
[----:B------:R0:W-:Y:S04]  /*7a870*/  STL.64 [R1+0x29a8], R24 ;  /* 0x0029a81801007387 */ /* 0x0001e80000100a00 */
[----:B0-----:R-:W4:Y:S01]  /*7a880*/  LDL.64 R24, [R1+0x150] ;  /* 0x0001500001187983 */ /* 0x001f220000100a00 */
[C---:B--2---:R-:W-:Y:S03]  /*7a890*/  HMMA.16816.F32 R20, R4.reuse, R22, R8 ;  /* 0x000000160414723c */ /* 0x044fe60000001808 */
[----:B----4-:R0:W-:Y:S04]  /*7a8a0*/  STL.64 [R1+0x3a40], R24 ;  /* 0x003a401801007387 */ /* 0x0101e80000100a00 */
[----:B0-----:R-:W2:Y:S04]  /*7a8b0*/  LDL.LU R24, [R1+0x690] ;  /* 0x0006900001187983 */ /* 0x001ea80000300800 */
[----:B------:R-:W2:Y:S04]  /*7a8c0*/  LDL.LU R25, [R1+0x694] ;  /* 0x0006940001197983 */ /* 0x000ea80000300800 */
[----:B------:R-:W4:Y:S04]  /*7a8d0*/  LDL.LU R26, [R1+0x698] ;  /* 0x00069800011a7983 */ /* 0x000f280000300800 */
[----:B------:R-:W4:Y:S04]  /*7a8e0*/  LDL.LU R27, [R1+0x69c] ;  /* 0x00069c00011b7983 */ /* 0x000f280000300800 */
[----:B----4-:R-:W-:Y:S04]  /*7a8f0*/  STL.64 [R1+0x3a90], R26 ;  /* 0x003a901a01007387 */ /* 0x010fe80000100a00 */
[----:B--2---:R0:W-:Y:S04]  /*7a900*/  STL.64 [R1+0x3a88], R24 ;  /* 0x003a881801007387 */ /* 0x0041e80000100a00 */
[----:B0-----:R-:W2:Y:S04]  /*7a910*/  LDL.64 R24, [R1+0x1a0] ;  /* 0x0001a00001187983 */ /* 0x001ea80000100a00 */
[----:B------:R-:W-:Y:S04]  /*7a920*/  STL [R1+0x2844], R0 ;  /* 0x0028440001007387 */ /* 0x000fe80000100800 */
[----:B------:R-:W4:Y:S04]  /*7a930*/  LDL.LU.64 R10, [R1+0x3b28] ;  /* 0x003b2800010a7983 */ /* 0x000f280000300a00 */
[----:B------:R-:W4:Y:S04]  /*7a940*/  LDL.LU.64 R8, [R1+0x3b20] ;  /* 0x003b200001087983 */ /* 0x000f280000300a00 */
[----:B------:R-:W-:Y:S04]  /*7a950*/  STL.64 [R1+0x9c0], R20 ;  /* 0x0009c01401007387 */ /* 0x000fe80000100a00 */
[----:B------:R0:W-:Y:S04]  /*7a960*/  STL.64 [R1+0x9c8], R22 ;  /* 0x0009c81601007387 */ /* 0x0001e80000100a00 */
[----:B0-----:R-:W4:Y:S02]  /*7a970*/  LDL.LU.64 R22, [R1+0x3b18] ;  /* 0x003b180001167983 */ /* 0x001f240000300a00 */
[----:B----4-:R-:W-:Y:S02]  /*7a980*/  HMMA.16816.F32 R20, R4, R22, R8 ;  /* 0x000000160414723c */ /* 0x010fe40000001808 */
[----:B------:R-:W4:-:S15]  /*7a990*/  LDL.LU R8, [R1+0x680] ;  /* 0x0006800001087983 */ /* 0x000f1e0000300800 */
[----:B------:R-:W-:-:S06]  /*7a9a0*/  NOP ;  /* 0x0000000000007918 */ /* 0x000fcc0000000000 */
[----:B------:R0:W-:Y:S04]  /*7a9b0*/  STL.64 [R1+0x980], R20 ;  /* 0x0009801401007387 */ /* 0x0001e80000100a00 */
[----:B------:R-:W-:Y:S04]  /*7a9c0*/  STL.64 [R1+0x988], R22 ;  /* 0x0009881601007387 */ /* 0x000fe80000100a00 */
[----:B------:R-:W4:Y:S04]  /*7a9d0*/  LDL.LU R9, [R1+0x684] ;  /* 0x0006840001097983 */ /* 0x000f280000300800 */
[----:B------:R-:W2:Y:S04]  /*7a9e0*/  LDL.LU R10, [R1+0x688] ;  /* 0x00068800010a7983 */ /* 0x000ea80000300800 */
[----:B------:R-:W2:Y:S01]  /*7a9f0*/  LDL.LU R11, [R1+0x68c] ;  /* 0x00068c00010b7983 */ /* 0x000ea20000300800 */
[C---:B---3--:R-:W-:Y:S03]  /*7aa00*/  HMMA.16816.F32 R16, R4.reuse, R18, R12 ;  /* 0x000000120410723c */ /* 0x048fe6000000180c */
[----:B--2---:R1:W-:Y:S04]  /*7aa10*/  STL.64 [R1+0x3aa0], R10 ;  /* 0x003aa00a01007387 */ /* 0x0043e80000100a00 */
[----:B----4-:R2:W-:Y:S04]  /*7aa20*/  STL.64 [R1+0x3a98], R8 ;  /* 0x003a980801007387 */ /* 0x0105e80000100a00 */
[----:B0-----:R-:W3:Y:S04]  /*7aa30*/  LDL.64 R20, [R1+0x180] ;  /* 0x0001800001147983 */ /* 0x001ee80000100a00 */
[----:B-1----:R-:W4:Y:S04]  /*7aa40*/  LDL.64 R10, [R1+0xa8] ;  /* 0x0000a800010a7983 */ /* 0x002f280000100a00 */
[----:B--2---:R-:W2:Y:S04]  /*7aa50*/  LDL.64 R8, [R1+0xa0] ;  /* 0x0000a00001087983 */ /* 0x004ea80000100a00 */
        /* <DEDUP_REMOVED lines=27> */
[----:B------:R-:W3:Y:S04]  /*7ac10*/  LDL.LU.64 R18, [R1+0x3ab0] ;  /* 0x003ab00001127983 */ /* 0x000ee80000300a00 */
[----:B------:R-:W3:Y:S01]  /*7ac20*/  LDL.LU.64 R16, [R1+0x3aa8] ;  /* 0x003aa80001107983 */ /* 0x000ee20000300a00 */
[----:B----4-:R-:W-:-:S03]  /*7ac30*/  IMAD.MOV.U32 R2, RZ, RZ, R10 ;  /* 0x000000ffff027224 */ /* 0x010fc600078e000a */
[----:B------:R-:W4:Y:S01]  /*7ac40*/  LDL.LU R4, [R1+0xc0] ;  /* 0x0000c00001047983 */ /* 0x000f220000300800 */
[----:B------:R-:W-:Y:S02]  /*7ac50*/  IMAD.MOV.U32 R0, RZ, RZ, R11 ;  /* 0x000000ffff007224 */ /* 0x000fe400078e000b */
[----:B--2---:R-:W-:-:S10]  /*7ac60*/  IMAD.MOV.U32 R3, RZ, RZ, R9 ;  /* 0x000000ffff037224 */ /* 0x004fd400078e0009 */
[----:B------:R0:W-:Y:S04]  /*7ac70*/  STL.64 [R1+0x920], R12 ;  /* 0x0009200c01007387 */ /* 0x0001e80000100a00 */
[----:B------:R1:W-:Y:S04]  /*7ac80*/  STL.64 [R1+0x928], R14 ;  /* 0x0009280e01007387 */ /* 0x0003e80000100a00 */
[----:B------:R-:W4:Y:S01]  /*7ac90*/  LDL.LU R5, [R1+0xc4] ;  /* 0x0000c40001057983 */ /* 0x000f220000300800 */
[----:B0-----:R-:W-:Y:S02]  /*7aca0*/  IMAD.MOV.U32 R13, RZ, RZ, R24 ;  /* 0x000000ffff0d7224 */ /* 0x001fe400078e0018 */
[----:B------:R-:W-:Y:S01]  /*7acb0*/  IMAD.MOV.U32 R12, RZ, RZ, R25 ;  /* 0x000000ffff0c7224 */ /* 0x000fe200078e0019 */
[----:B-1----:R-:W-:Y:S01]  /*7acc0*/  MOV R14, R8 ;  /* 0x00000008000e7202 */ /* 0x002fe20000000f00 */
[----:B---3--:R-:W-:Y:S01]  /*7acd0*/  HMMA.16816.F32 R16, R8, R24, R16 ;  /* 0x000000180810723c */ /* 0x008fe20000001810 */
[----:B------:R-:W2:Y:S04]  /*7ace0*/  LDL.LU.64 R10, [R1+0x3aa0] ;  /* 0x003aa000010a7983 */ /* 0x000ea80000300a00 */
[----:B------:R-:W2:Y:S04]  /*7acf0*/  LDL.LU.64 R8, [R1+0x3a98] ;  /* 0x003a980001087983 */ /* 0x000ea80000300a00 */
[----:B------:R-:W3:Y:S04]  /*7ad00*/  LDL.LU.64 R26, [R1+0x3a90] ;  /* 0x003a9000011a7983 */ /* 0x000ee80000300a00 */
[----:B------:R-:W3:Y:S10]  /*7ad10*/  LDL.LU.64 R24, [R1+0x3a88] ;  /* 0x003a880001187983 */ /* 0x000ef40000300a00 */
[----:B------:R0:W-:Y:S01]  /*7ad20*/  STL.64 [R1+0x910], R16 ;  /* 0x0009101001007387 */ /* 0x0001e20000100a00 */
[----:B------:R-:W-:-:S02]  /*7ad30*/  IMAD.MOV.U32 R7, RZ, RZ, R18 ;  /* 0x000000ffff077224 */ /* 0x000fc400078e0012 */
[----:B------:R-:W-:Y:S02]  /*7ad40*/  IMAD.MOV.U32 R6, RZ, RZ, R19 ;  /* 0x000000ffff067224 */ /* 0x000fe400078e0013 */
[----:B------:R-:W2:Y:S04]  /*7ad50*/  LDL.LU.64 R18, [R1+0x3a80] ;  /* 0x003a800001127983 */ /* 0x000ea80000300a00 */
[----:B0-----:R-:W3:Y:S01]  /*7ad60*/  LDL.LU.64 R16, [R1+0x3a78] ;  /* 0x003a780001107983 */ /* 0x001ee20000300a00 */
[----:B------:R-:W-:-:S03]  /*7ad70*/  MOV R15, R0 ;  /* 0x00000000000f7202 */ /* 0x000fc60000000f00 */
[----:B------:R0:W-:Y:S04]  /*7ad80*/  STL.64 [R1+0x3a60], R12 ;  /* 0x003a600c01007387 */ /* 0x0001e80000100a00 */
[----:B------:R-:W-:Y:S01]  /*7ad90*/  STL.64 [R1+0x3998], R6 ;  /* 0x0039980601007387 */ /* 0x000fe20000100a00 */
[----:B0-----:R-:W-:Y:S02]  /*7ada0*/  IMAD.MOV.U32 R12, RZ, RZ, R14 ;  /* 0x000000ffff0c7224 */ /* 0x001fe400078e000e */
[----:B------:R-:W-:Y:S02]  /*7adb0*/  IMAD.MOV.U32 R13, RZ, RZ, R3 ;  /* 0x000000ffff0d7224 */ /* 0x000fe400078e0003 */
[----:B------:R-:W-:Y:S01]  /*7adc0*/  IMAD.MOV.U32 R14, RZ, RZ, R2 ;  /* 0x000000ffff0e7224 */ /* 0x000fe200078e0002 */
[----:B----4-:R3:W-:Y:S06]  /*7add0*/  STL.64 [R1+0x3990], R4 ;  /* 0x0039900401007387 */ /* 0x0107ec0000100a00 */
[----:B---3--:R-:W-:Y:S01]  /*7ade0*/  HMMA.16816.F32 R4, R12, R16, R24 ;  /* 0x000000100c04723c */ /* 0x008fe20000001818 */
[----:B--2---:R-:W-:Y:S05]  /*7adf0*/  STL.64 [R1+0x3958], R18 ;  /* 0x0039581201007387 */ /* 0x004fea0000100a00 */
[----:B------:R0:W-:-:S15]  /*7ae00*/  STL.64 [R1+0x3950], R16 ;  /* 0x0039501001007387 */ /* 0x0001de0000100a00 */
[----:B------:R-:W-:-:S02]  /*7ae10*/  NOP ;  /* 0x0000000000007918 */ /* 0x000fc40000000000 */
[----:B------:R-:W-:Y:S04]  /*7ae20*/  STL.64 [R1+0x900], R4 ;  /* 0x0009000401007387 */ /* 0x000fe80000100a00 */
[----:B------:R-:W-:Y:S04]  /*7ae30*/  STL.64 [R1+0x908], R6 ;  /* 0x0009080601007387 */ /* 0x000fe80000100a00 */
[----:B0-----:R-:W2:Y:S04]  /*7ae40*/  LDL.LU R16, [R1+0x5e0] ;  /* 0x0005e00001107983 */ /* 0x001ea80000300800 */
[----:B------:R-:W2:Y:S04]  /*7ae50*/  LDL.LU R17, [R1+0x5e4] ;  /* 0x0005e40001117983 */ /* 0x000ea80000300800 */
[----:B------:R-:W3:Y:S01]  /*7ae60*/  LDL.LU R18, [R1+0x5e8] ;  /* 0x0005e80001127983 */ /* 0x000ee20000300800 */
[----:B------:R-:W-:Y:S01]  /*7ae70*/  IMAD.MOV.U32 R19, RZ, RZ, R28 ;  /* 0x000000ffff137224 */ /* 0x000fe200078e001c */
[----:B------:R-:W-:Y:S04]  /*7ae80*/  HMMA.16816.F32 R8, R12, R20, R8 ;  /* 0x000000140c08723c */ /* 0x000fe80000001808 */
[----:B---3--:R-:W-:Y:S04]  /*7ae90*/  STL.64 [R1+0x39c8], R18 ;  /* 0x0039c81201007387 */ /* 0x008fe80000100a00 */
[----:B--2---:R0:W-:Y:S04]  /*7aea0*/  STL.64 [R1+0x39c0], R16 ;  /* 0x0039c01001007387 */ /* 0x0041e80000100a00 */
[----:B0-----:R-:W2:Y:S01]  /*7aeb0*/  LDL.64 R16, [R1+0xf0] ;  /* 0x0000f00001107983 */ /* 0x001ea20000100a00 */
[----:B------:R-:W-:-:S02]  /*7aec0*/  IMAD.MOV.U32 R5, RZ, RZ, R20 ;  /* 0x000000ffff057224 */ /* 0x000fc400078e0014 */
[----:B------:R-:W-:Y:S01]  /*7aed0*/  IMAD.MOV.U32 R4, RZ, RZ, R21 ;  /* 0x000000ffff047224 */ /* 0x000fe200078e0015 */
[----:B--2---:R-:W-:Y:S07]  /*7aee0*/  STL.64 [R1+0x3a48], R16 ;  /* 0x003a481001007387 */ /* 0x004fee0000100a00 */
[----:B------:R-:W-:Y:S04]  /*7aef0*/  STL.64 [R1+0x8f0], R8 ;  /* 0x0008f00801007387 */ /* 0x000fe80000100a00 */
[----:B------:R-:W-:Y:S04]  /*7af00*/  STL [R1+0x8f8], R10 ;  /* 0x0008f80a01007387 */ /* 0x000fe80000100800 */
        /* <DEDUP_REMOVED lines=28> */
[----:B------:R-:W4:Y:S04]  /*7b0d0*/  LDL.64 R20, [R1+0x140] ;  /* 0x0001400001147983 */ /* 0x000f280000100a00 */
[----:B------:R-:W2:Y:S04]  /*7b0e0*/  LDL.64 R24, [R1+0x160] ;  /* 0x0001600001187983 */ /* 0x000ea80000100a00 */
[----:B----4-:R0:W-:Y:S04]  /*7b0f0*/  STL.64 [R1+0x3a38], R20 ;  /* 0x003a381401007387 */ /* 0x0101e80000100a00 */
[----:B0-----:R-:W4:Y:S04]  /*7b100*/  LDL.LU R20, [R1+0x650] ;  /* 0x0006500001147983 */ /* 0x001f280000300800 */
[----:B------:R-:W4:Y:S04]  /*7b110*/  LDL.LU R21, [R1+0x654] ;  /* 0x0006540001157983 */ /* 0x000f280000300800 */
[----:B------:R-:W4:Y:S04]  /*7b120*/  LDL.LU R22, [R1+0x658] ;  /* 0x0006580001167983 */ /* 0x000f280000300800 */
[----:B------:R-:W4:Y:S04]  /*7b130*/  LDL.LU R23, [R1+0x65c] ;  /* 0x00065c0001177983 */ /* 0x000f280000300800 */
[----:B---3--:R-:W-:Y:S04]  /*7b140*/  STL.64 [R1+0x3a00], R6 ;  /* 0x003a000601007387 */ /* 0x008fe80000100a00 */
[----:B------:R0:W-:Y:S04]  /*7b150*/  STL.64 [R1+0x39f8], R4 ;  /* 0x0039f80401007387 */ /* 0x0001e80000100a00 */
[----:B0-----:R-:W3:Y:S04]  /*7b160*/  LDL R4, [R1+0x120] ;  /* 0x0001200001047983 */ /* 0x001ee80000100800 */
[----:B------:R-:W3:Y:S01]  /*7b170*/  LDL R5, [R1+0x124] ;  /* 0x0001240001057983 */ /* 0x000ee20000100800 */
[----:B--2---:R-:W-:Y:S03]  /*7b180*/  HMMA.16816.F32 R12, R12, R8, R16 ;  /* 0x000000080c0c723c */ /* 0x004fe60000001810 */
[----:B---3--:R0:W-:Y:S04]  /*7b190*/  STL.64 [R1+0x3a18], R4 ;  /* 0x003a180401007387 */ /* 0x0081e80000100a00 */
        /* <DEDUP_REMOVED lines=12> */
[----:B------:R-:W-:Y:S04]  /*7b260*/  STL [R1+0x3228], R28 ;  /* 0x0032281c01007387 */ /* 0x000fe80000100800 */
[----:B------:R-:W3:Y:S04]  /*7b270*/  LDL.LU.64 R18, [R1+0x3a70] ;  /* 0x003a700001127983 */ /* 0x000ee80000300a00 */
[----:B------:R-:W3:Y:S04]  /*7b280*/  LDL.LU.64 R16, [R1+0x3a68] ;  /* 0x003a680001107983 */ /* 0x000ee80000300a00 */
[----:B------:R0:W-:Y:S04]  /*7b290*/  STL.64 [R1+0x8e0], R12 ;  /* 0x0008e00c01007387 */ /* 0x0001e80000100a00 */
[----:B------:R1:W-:Y:S04]  /*7b2a0*/  STL.64 [R1+0x8e8], R14 ;  /* 0x0008e80e01007387 */ /* 0x0003e80000100a00 */
[----:B0-----:R-:W4:Y:S01]  /*7b2b0*/  LDL.LU.64 R12, [R1+0x3a60] ;  /* 0x003a6000010c7983 */ /* 0x001f220000300a00 */
[----:B-1----:R-:W-:-:S03]  /*7b2c0*/  IMAD.MOV.U32 R14, RZ, RZ, R8 ;  /* 0x000000ffff0e7224 */ /* 0x002fc600078e0008 */
[----:B------:R-:W2:Y:S04]  /*7b2d0*/  LDL.LU R11, [R1+0x3a58] ;  /* 0x003a5800010b7983 */ /* 0x000ea80000300800 */
[----:B------:R-:W3:Y:S04]  /*7b2e0*/  LDL.LU.64 R8, [R1+0x3a50] ;  /* 0x003a500001087983 */ /* 0x000ee80000300a00 */
[----:B--2---:R-:W-:Y:S04]  /*7b2f0*/  STL.64 [R1+0x3a10], R10 ;  /* 0x003a100a01007387 */ /* 0x004fe80000100a00 */
[----:B---3--:R0:W-:Y:S04]  /*7b300*/  STL.64 [R1+0x3a08], R8 ;  /* 0x003a080801007387 */ /* 0x0081e80000100a00 */
[----:B0-----:R-:W2:Y:S04]  /*7b310*/  LDL.LU R8, [R1+0x620] ;  /* 0x0006200001087983 */ /* 0x001ea80000300800 */
[----:B------:R-:W2:Y:S04]  /*7b320*/  LDL.LU R9, [R1+0x624] ;  /* 0x0006240001097983 */ /* 0x000ea80000300800 */
[----:B------:R-:W2:Y:S04]  /*7b330*/  LDL.LU R10, [R1+0x628] ;  /* 0x00062800010a7983 */ /* 0x000ea80000300800 */
[----:B------:R-:W2:Y:S04]  /*7b340*/  LDL.LU R11, [R1+0x62c] ;  /* 0x00062c00010b7983 */ /* 0x000ea80000300800 */
[----:B------:R-:W-:Y:S04]  /*7b350*/  STL [R1+0x39b8], R14 ;  /* 0x0039b80e01007387 */ /* 0x000fe80000100800 */
[----:B----4-:R0:W-:Y:S04]  /*7b360*/  STL.64 [R1+0x39b0], R12 ;  /* 0x0039b00c01007387 */ /* 0x0101e80000100a00 */
[----:B0-----:R-:W3:Y:S04]  /*7b370*/  LDL.LU.64 R12, [R1+0xa0] ;  /* 0x0000a000010c7983 */ /* 0x001ee80000300a00 */
[----:B------:R-:W3:Y:S01]  /*7b380*/  LDL.LU.64 R14, [R1+0xa8] ;  /* 0x0000a800010e7983 */ /* 0x000ee20000300a00 */
[----:B------:R-:W-:Y:S01]  /*7b390*/  IMAD.MOV.U32 R3, RZ, RZ, R25 ;  /* 0x000000ffff037224 */ /* 0x000fe200078e0019 */
[----:B---3--:R-:W-:-:S15]  /*7b3a0*/  HMMA.16816.F32 R16, R12, R24, R16 ;  /* 0x000000180c10723c */ /* 0x008fde0000001810 */
[----:B------:R-:W-:-:S08]  /*7b3b0*/  NOP ;  /* 0x0000000000007918 */ /* 0x000fd00000000000 */
[----:B------:R0:W-:Y:S04]  /*7b3c0*/  STL.64 [R1+0x8d0], R16 ;  /* 0x0008d01001007387 */ /* 0x0001e80000100a00 */
[----:B------:R1:W-:Y:S04]  /*7b3d0*/  STL.64 [R1+0x8d8], R18 ;  /* 0x0008d81201007387 */ /* 0x0003e80000100a00 */
[----:B0-----:R-:W3:Y:S01]  /*7b3e0*/  LDL.LU.64 R16, [R1+0x3a48] ;  /* 0x003a480001107983 */ /* 0x001ee20000300a00 */
[----:B-1----:R-:W-:-:S03]  /*7b3f0*/  IMAD.MOV.U32 R18, RZ, RZ, R24 ;  /* 0x000000ffff127224 */ /* 0x002fc600078e0018 */
[----:B------:R-:W4:Y:S02]  /*7b400*/  LDL.LU.64 R24, [R1+0x3a40] ;  /* 0x003a400001187983 */ /* 0x000f240000300a00 */
[----:B----4-:R-:W-:-:S15]  /*7b410*/  HMMA.16816.F32 R20, R12, R24, R20 ;  /* 0x000000180c14723c */ /* 0x010fde0000001814 */
[----:B------:R-:W-:-:S08]  /*7b420*/  NOP ;  /* 0x0000000000007918 */ /* 0x000fd00000000000 */
[----:B------:R0:W-:Y:S04]  /*7b430*/  STL.64 [R1+0x8c0], R20 ;  /* 0x0008c01401007387 */ /* 0x0001e80000100a00 */
[----:B------:R-:W-:Y:S04]  /*7b440*/  STL.64 [R1+0x8c8], R22 ;  /* 0x0008c81601007387 */ /* 0x000fe80000100a00 */
[----:B0-----:R-:W4:Y:S04]  /*7b450*/  LDL.LU.64 R20, [R1+0x3a38] ;  /* 0x003a380001147983 */ /* 0x001f280000300a00 */
[----:B------:R0:W-:Y:S04]  /*7b460*/  STL.64 [R1+0x3900], R24 ;  /* 0x0039001801007387 */ /* 0x0001e80000100a00 */
[----:B0-----:R-:W3:Y:S04]  /*7b470*/  LDL R24, [R1+0x100] ;  /* 0x0001000001187983 */ /* 0x001ee80000100800 */
[----:B------:R-:W3:Y:S01]  /*7b480*/  LDL R25, [R1+0x104] ;  /* 0x0001040001197983 */ /* 0x000ee20000100800 */
        /* <DEDUP_REMOVED lines=8> */
[----:B----4-:R-:W-:-:S15]  /*7b510*/  HMMA.16816.F32 R4, R12, R20, R4 ;  /* 0x000000140c04723c */ /* 0x010fde0000001804 */
[----:B------:R-:W-:-:S08]  /*7b520*/  NOP ;  /* 0x0000000000007918 */ /* 0x000fd00000000000 */
[----:B------:R0:W-:Y:S04]  /*7b530*/  STL.64 [R1+0x8a0], R4 ;  /* 0x0008a00401007387 */ /* 0x0001e80000100a00 */
        /* <DEDUP_REMOVED lines=14> */
[----:B0-----:R-:W3:Y:S04]  /*7b620*/  LDL.LU.64 R6, [R1+0x39f0] ;  /* 0x0039f00001067983 */ /* 0x001ee80000300a00 */
[----:B------:R-:W3:Y:S04]  /*7b630*/  LDL.LU.64 R4, [R1+0x39e8] ;  /* 0x0039e80001047983 */ /* 0x000ee80000300a00 */
[----:B--2---:R-:W-:Y:S04]  /*7b640*/  STL [R1+0x38d8], R11 ;  /* 0x0038d80b01007387 */ /* 0x004fe80000100800 */
[----:B------:R0:W-:Y:S01]  /*7b650*/  STL.64 [R1+0x38d0], R8 ;  /* 0x0038d00801007387 */ /* 0x0001e20000100a00 */
[----:B---3--:R-:W-:Y:S03]  /*7b660*/  HMMA.16816.F32 R24, R12, R24, R4 ;  /* 0x000000180c18723c */ /* 0x008fe60000001804 */
[----:B------:R-:W2:Y:S04]  /*7b670*/  LDL.LU.64 R6, [R1+0x39e0] ;  /* 0x0039e00001067983 */ /* 0x000ea80000300a00 */
[----:B------:R-:W2:Y:S01]  /*7b680*/  LDL.LU.64 R4, [R1+0x39d8] ;  /* 0x0039d80001047983 */ /* 0x000ea20000300a00 */
[----:B0-----:R-:W-:-:S02]  /*7b690*/  IMAD.MOV.U32 R9, RZ, RZ, R16 ;  /* 0x000000ffff097224 */ /* 0x001fc400078e0010 */
[----:B------:R-:W-:-:S13]  /*7b6a0*/  IMAD.MOV.U32 R8, RZ, RZ, R17 ;  /* 0x000000ffff087224 */ /* 0x000fda00078e0011 */
[----:B------:R0:W-:Y:S04]  /*7b6b0*/  STL.64 [R1+0x870], R24 ;  /* 0x0008701801007387 */ /* 0x0001e80000100a00 */
[----:B------:R-:W-:Y:S01]  /*7b6c0*/  STL.64 [R1+0x878], R26 ;  /* 0x0008781a01007387 */ /* 0x000fe20000100a00 */
[----:B0-----:R-:W-:Y:S01]  /*7b6d0*/  MOV R24, R18 ;  /* 0x0000001200187202 */ /* 0x001fe20000000f00 */
[----:B------:R-:W-:-:S05]  /*7b6e0*/  IMAD.MOV.U32 R25, RZ, RZ, R3 ;  /* 0x000000ffff197224 */ /* 0x000fca00078e0003 */
[----:B------:R0:W-:Y:S04]  /*7b6f0*/  STL.64 [R1+0x3918], R24 ;  /* 0x0039181801007387 */ /* 0x0001e80000100a00 */
[----:B0-----:R-:W3:Y:S01]  /*7b700*/  LDL.64 R24, [R1+0xe0] ;  /* 0x0000e00001187983 */ /* 0x001ee20000100a00 */
[----:B--2---:R-:W-:-:S15]  /*7b710*/  HMMA.16816.F32 R4, R12, R16, R4 ;  /* 0x000000100c04723c */ /* 0x004fde0000001804 */
[----:B------:R-:W-:-:S08]  /*7b720*/  NOP ;  /* 0x0000000000007918 */ /* 0x000fd00000000000 */
[----:B------:R0:W-:Y:S04]  /*7b730*/  STL.64 [R1+0x860], R4 ;  /* 0x0008600401007387 */ /* 0x0001e80000100a00 */
[----:B------:R1:W-:Y:S04]  /*7b740*/  STL.64 [R1+0x868], R6 ;  /* 0x0008680601007387 */ /* 0x0003e80000100a00 */
[----:B0-----:R-:W2:Y:S04]  /*7b750*/  LDL.LU.64 R4, [R1+0x39d0] ;  /* 0x0039d00001047983 */ /* 0x001ea80000300a00 */
[----:B------:R-:W3:Y:S04]  /*7b760*/  LDL.LU.64 R18, [R1+0x39c8] ;  /* 0x0039c80001127983 */ /* 0x000ee80000300a00 */
[----:B------:R-:W3:Y:S01]  /*7b770*/  LDL.LU.64 R16, [R1+0x39c0] ;  /* 0x0039c00001107983 */ /* 0x000ee20000300a00 */
[----:B-1----:R-:W-:Y:S01]  /*7b780*/  IMAD.MOV.U32 R6, RZ, RZ, R14 ;  /* 0x000000ffff067224 */ /* 0x002fe200078e000e */
[----:B---3--:R-:W-:-:S15]  /*7b790*/  HMMA.16816.F32 R16, R12, R24, R16 ;  /* 0x000000180c10723c */ /* 0x008fde0000001810 */
[----:B------:R-:W-:-:S08]  /*7b7a0*/  NOP ;  /* 0x0000000000007918 */ /* 0x000fd00000000000 */
[----:B------:R-:W-:Y:S04]  /*7b7b0*/  STL.64 [R1+0x850], R16 ;  /* 0x0008501001007387 */ /* 0x000fe80000100a00 */
[----:B------:R0:W-:Y:S04]  /*7b7c0*/  STL.64 [R1+0x858], R18 ;  /* 0x0008581201007387 */ /* 0x0001e80000100a00 */
[----:B------:R-:W3:Y:S01]  /*7b7d0*/  LDL.LU R14, [R1+0x39b8] ;  /* 0x0039b800010e7983 */ /* 0x000ee20000300800 */
[----:B------:R-:W-:Y:S02]  /*7b7e0*/  IMAD.MOV.U32 R22, RZ, RZ, R24 ;  /* 0x000000ffff167224 */ /* 0x000fe400078e0018 */
[----:B------:R-:W-:Y:S01]  /*7b7f0*/  IMAD.MOV.U32 R11, RZ, RZ, R25 ;  /* 0x000000ffff0b7224 */ /* 0x000fe200078e0019 */
[----:B------:R-:W-:Y:S01]  /*7b800*/  MOV R25, R10 ;  /* 0x0000000a00197202 */ /* 0x000fe20000000f00 */
[----:B------:R-:W-:-:S02]  /*7b810*/  IMAD.MOV.U32 R7, RZ, RZ, R13 ;  /* 0x000000ffff077224 */ /* 0x000fc400078e000d */
[----:B0-----:R-:W-:Y:S02]  /*7b820*/  IMAD.MOV.U32 R18, RZ, RZ, R12 ;  /* 0x000000ffff127224 */ /* 0x001fe400078e000c */
[----:B------:R-:W4:Y:S01]  /*7b830*/  LDL.LU.64 R12, [R1+0x39b0] ;  /* 0x0039b000010c7983 */ /* 0x000f220000300a00 */
[----:B---3--:R-:W-:-:S05]  /*7b840*/  IMAD.MOV.U32 R24, RZ, RZ, R14 ;  /* 0x000000ffff187224 */ /* 0x008fca00078e000e */
[----:B------:R2:W-:Y:S04]  /*7b850*/  STL.64 [R1+0x3930], R24 ;  /* 0x0039301801007387 */ /* 0x0005e80000100a00 */
[----:B------:R-:W-:Y:S04]  /*7b860*/  STL [R1+0x3910], R11 ;  /* 0x0039100b01007387 */ /* 0x000fe80000100800 */
[----:B------:R0:W-:Y:S01]  /*7b870*/  STL.64 [R1+0x3908], R8 ;  /* 0x0039080801007387 */ /* 0x0001e20000100a00 */
[----:B--2---:R-:W-:Y:S02]  /*7b880*/  IMAD.MOV.U32 R24, RZ, RZ, R5 ;  /* 0x000000ffff187224 */ /* 0x004fe400078e0005 */
[----:B------:R-:W-:Y:S01]  /*7b890*/  IMAD.MOV.U32 R25, RZ, RZ, R4 ;  /* 0x000000ffff197224 */ /* 0x000fe200078e0004 */
[----:B0-----:R-:W2:Y:S04]  /*7b8a0*/  LDL.LU R8, [R1+0x6c0] ;  /* 0x0006c00001087983 */ /* 0x001ea80000300800 */
[----:B------:R-:W2:Y:S04]  /*7b8b0*/  LDL.LU R9, [R1+0x6c4] ;  /* 0x0006c40001097983 */ /* 0x000ea80000300800 */
[----:B------:R-:W3:Y:S04]  /*7b8c0*/  LDL.LU R10, [R1+0x6c8] ;  /* 0x0006c800010a7983 */ /* 0x000ee80000300800 */
[----:B------:R-:W3:Y:S04]  /*7b8d0*/  LDL.LU R11, [R1+0x6cc] ;  /* 0x0006cc00010b7983 */ /* 0x000ee80000300800 */
[----:B------:R0:W-:Y:S04]  /*7b8e0*/  STL.64 [R1+0x3948], R24 ;  /* 0x0039481801007387 */ /* 0x0001e80000100a00 */
[----:B0-----:R-:W2:Y:S04]  /*7b8f0*/  LDL.LU R24, [R1+0x590] ;  /* 0x0005900001187983 */ /* 0x001ea80000300800 */
[----:B------:R-:W2:Y:S04]  /*7b900*/  LDL.LU R25, [R1+0x594] ;  /* 0x0005940001197983 */ /* 0x000ea80000300800 */
[----:B------:R-:W3:Y:S04]  /*7b910*/  LDL.LU R26, [R1+0x598] ;  /* 0x00059800011a7983 */ /* 0x000ee80000300800 */
[----:B------:R-:W3:Y:S01]  /*7b920*/  LDL.LU R27, [R1+0x59c] ;  /* 0x00059c00011b7983 */ /* 0x000ee20000300800 */
[----:B----4-:R-:W-:-:S02]  /*7b930*/  IMAD.MOV.U32 R17, RZ, RZ, R12 ;  /* 0x000000ffff117224 */ /* 0x010fc400078e000c */
[----:B------:R-:W-:Y:S02]  /*7b940*/  IMAD.MOV.U32 R16, RZ, RZ, R13 ;  /* 0x000000ffff107224 */ /* 0x000fe400078e000d */
[----:B------:R-:W-:Y:S01]  /*7b950*/  IMAD.MOV.U32 R3, RZ, RZ, R15 ;  /* 0x000000ffff037224 */ /* 0x000fe200078e000f */
[----:B---3--:R-:W-:Y:S04]  /*7b960*/  STL.64 [R1+0x3968], R26 ;  /* 0x0039681a01007387 */ /* 0x008fe80000100a00 */
[----:B--2---:R-:W-:Y:S04]  /*7b970*/  STL.64 [R1+0x3960], R24 ;  /* 0x0039601801007387 */ /* 0x004fe80000100a00 */
[----:B------:R-:W2:Y:S04]  /*7b980*/  LDL.LU R12, [R1+0x5c0] ;  /* 0x0005c000010c7983 */ /* 0x000ea80000300800 */
[----:B------:R-:W2:Y:S04]  /*7b990*/  LDL.LU R13, [R1+0x5c4] ;  /* 0x0005c400010d7983 */ /* 0x000ea80000300800 */
[----:B------:R-:W3:Y:S04]  /*7b9a0*/  LDL.LU R14, [R1+0x5c8] ;  /* 0x0005c800010e7983 */ /* 0x000ee80000300800 */
[----:B------:R-:W3:Y:S04]  /*7b9b0*/  LDL.LU R15, [R1+0x5cc] ;  /* 0x0005cc00010f7983 */ /* 0x000ee80000300800 */
[----:B---3--:R-:W-:Y:S04]  /*7b9c0*/  STL.64 [R1+0x39a8], R14 ;  /* 0x0039a80e01007387 */ /* 0x008fe80000100a00 */
[----:B--2---:R0:W-:Y:S04]  /*7b9d0*/  STL.64 [R1+0x39a0], R12 ;  /* 0x0039a00c01007387 */ /* 0x0041e80000100a00 */
[----:B------:R-:W2:Y:S04]  /*7b9e0*/  LDL R4, [R1+0xd0] ;  /* 0x0000d00001047983 */ /* 0x000ea80000100800 */
[----:B------:R-:W2:Y:S04]  /*7b9f0*/  LDL R5, [R1+0xd4] ;  /* 0x0000d40001057983 */ /* 0x000ea80000100800 */
[----:B0-----:R-:W2:Y:S04]  /*7ba00*/  LDL.LU R12, [R1+0x5d0] ;  /* 0x0005d000010c7983 */ /* 0x001ea80000300800 */
[----:B------:R-:W2:Y:S04]  /*7ba10*/  LDL.LU R13, [R1+0x5d4] ;  /* 0x0005d400010d7983 */ /* 0x000ea80000300800 */
[----:B------:R-:W2:Y:S04]  /*7ba20*/  LDL.LU R14, [R1+0x5d8] ;  /* 0x0005d800010e7983 */ /* 0x000ea80000300800 */
[----:B------:R-:W2:Y:S04]  /*7ba30*/  LDL.LU R15, [R1+0x5dc] ;  /* 0x0005dc00010f7983 */ /* 0x000ea80000300800 */
[----:B------:R0:W-:Y:S04]  /*7ba40*/  STL.64 [R1+0x3970], R16 ;  /* 0x0039701001007387 */ /* 0x0001e80000100a00 */
[----:B------:R-:W3:Y:S04]  /*7ba50*/  LDL.LU R24, [R1+0x5a0] ;  /* 0x0005a00001187983 */ /* 0x000ee80000300800 */
[----:B------:R-:W3:Y:S04]  /*7ba60*/  LDL.LU R25, [R1+0x5a4] ;  /* 0x0005a40001197983 */ /* 0x000ee80000300800 */
[----:B------:R-:W4:Y:S04]  /*7ba70*/  LDL.LU R26, [R1+0x5a8] ;  /* 0x0005a800011a7983 */ /* 0x000f280000300800 */
[----:B------:R-:W4:Y:S01]  /*7ba80*/  LDL.LU R27, [R1+0x5ac] ;  /* 0x0005ac00011b7983 */ /* 0x000f220000300800 */
[----:B0-----:R-:W-:-:S02]  /*7ba90*/  IMAD.MOV.U32 R16, RZ, RZ, R18 ;  /* 0x000000ffff107224 */ /* 0x001fc400078e0012 */
[----:B------:R-:W-:Y:S02]  /*7baa0*/  IMAD.MOV.U32 R17, RZ, RZ, R7 ;  /* 0x000000ffff117224 */ /* 0x000fe400078e0007 */
[----:B------:R-:W-:Y:S01]  /*7bab0*/  IMAD.MOV.U32 R18, RZ, RZ, R6 ;  /* 0x000000ffff127224 */ /* 0x000fe200078e0006 */
        /* <DEDUP_REMOVED lines=10> */
[----:B------:R-:W3:Y:S04]  /*7bb60*/  LDL.LU R10, [R1+0x578] ;  /* 0x00057800010a7983 */ /* 0x000ee80000300800 */
[----:B------:R-:W3:Y:S01]  /*7bb70*/  LDL.LU R11, [R1+0x57c] ;  /* 0x00057c00010b7983 */ /* 0x000ee20000300800 */
[----:B------:R-:W-:-:S07]  /*7bb80*/  IMAD.MOV.U32 R19, RZ, RZ, R3 ;  /* 0x000000ffff137224 */ /* 0x000fce00078e0003 */
[C---:B--2---:R-:W-:Y:S01]  /*7bb90*/  HMMA.16816.F32 R4, R16.reuse, R4, R12 ;  /* 0x000000041004723c */ /* 0x044fe2000000180c */
[----:B---3--:R-:W-:Y:S04]  /*7bba0*/  STL.64 [R1+0x3940], R10 ;  /* 0x0039400a01007387 */ /* 0x008fe80000100a00 */
[----:B----4-:R0:W-:Y:S04]  /*7bbb0*/  STL.64 [R1+0x3938], R8 ;  /* 0x0039380801007387 */ /* 0x0101e80000100a00 */
[----:B0-----:R-:W2:Y:S04]  /*7bbc0*/  LDL.LU R8, [R1+0x580] ;  /* 0x0005800001087983 */ /* 0x001ea80000300800 */
[----:B------:R-:W2:Y:S04]  /*7bbd0*/  LDL.LU R9, [R1+0x584] ;  /* 0x0005840001097983 */ /* 0x000ea80000300800 */
[----:B------:R-:W2:Y:S04]  /*7bbe0*/  LDL.LU R10, [R1+0x588] ;  /* 0x00058800010a7983 */ /* 0x000ea80000300800 */
[----:B------:R-:W2:Y:S04]  /*7bbf0*/  LDL.LU R11, [R1+0x58c] ;  /* 0x00058c00010b7983 */ /* 0x000ea80000300800 */
[----:B------:R-:W-:Y:S04]  /*7bc00*/  STL [R1+0x38f8], R22 ;  /* 0x0038f81601007387 */ /* 0x000fe80000100800 */
[----:B------:R0:W-:Y:S04]  /*7bc10*/  STL.64 [R1+0x38f0], R20 ;  /* 0x0038f01401007387 */ /* 0x0001e80000100a00 */
[----:B0-----:R-:W3:Y:S04]  /*7bc20*/  LDL.LU R20, [R1+0x6e0] ;  /* 0x0006e00001147983 */ /* 0x001ee80000300800 */
[----:B------:R-:W3:Y:S04]  /*7bc30*/  LDL.LU R21, [R1+0x6e4] ;  /* 0x0006e40001157983 */ /* 0x000ee80000300800 */
[----:B------:R-:W3:Y:S04]  /*7bc40*/  LDL.LU R22, [R1+0x6e8] ;  /* 0x0006e80001167983 */ /* 0x000ee80000300800 */
[----:B------:R-:W3:Y:S04]  /*7bc50*/  LDL.LU R23, [R1+0x6ec] ;  /* 0x0006ec0001177983 */ /* 0x000ee80000300800 */
[----:B------:R-:W4:Y:S04]  /*7bc60*/  LDL.LU.64 R14, [R1+0x39a8] ;  /* 0x0039a800010e7983 */ /* 0x000f280000300a00 */
[----:B------:R-:W4:Y:S04]  /*7bc70*/  LDL.LU.64 R12, [R1+0x39a0] ;  /* 0x0039a000010c7983 */ /* 0x000f280000300a00 */
        /* <DEDUP_REMOVED lines=8> */
[----:B0-----:R-:W4:Y:S04]  /*7bd00*/  LDL.LU.64 R12, [R1+0x3988] ;  /* 0x00398800010c7983 */ /* 0x001f280000300a00 */
[----:B--2---:R-:W-:Y:S04]  /*7bd10*/  STL.64 [R1+0x3878], R6 ;  /* 0x0038780601007387 */ /* 0x004fe80000100a00 */
[----:B------:R0:W-:Y:S04]  /*7bd20*/  STL.64 [R1+0x3870], R4 ;  /* 0x0038700401007387 */ /* 0x0001e80000100a00 */
[----:B0-----:R-:W2:Y:S04]  /*7bd30*/  LDL.LU.64 R4, [R1+0x60] ;  /* 0x0000600001047983 */ /* 0x001ea80000300a00 */
[----:B------:R-:W2:Y:S01]  /*7bd40*/  LDL.LU.64 R6, [R1+0x68] ;  /* 0x0000680001067983 */ /* 0x000ea20000300a00 */
[----:B----4-:R-:W-:Y:S03]  /*7bd50*/  HMMA.16816.F32 R16, R16, R12, R24 ;  /* 0x0000000c1010723c */ /* 0x010fe60000001818 */
[----:B------:R-:W2:Y:S04]  /*7bd60*/  LDL.LU.64 R26, [R1+0x3980] ;  /* 0x00398000011a7983 */ /* 0x000ea80000300a00 */
[----:B------:R-:W2:-:S15]  /*7bd70*/  LDL.LU.64 R24, [R1+0x3978] ;  /* 0x0039780001187983 */ /* 0x000e9e0000300a00 */
[----:B------:R-:W-:-:S01]  /*7bd80*/  NOP ;  /* 0x0000000000007918 */ /* 0x000fc20000000000 */
        /* <DEDUP_REMOVED lines=14> */
[----:B0-----:R-:W3:Y:S04]  /*7be70*/  LDL.LU.64 R18, [R1+0x3958] ;  /* 0x0039580001127983 */ /* 0x001ee80000300a00 */
[----:B------:R-:W2:Y:S02]  /*7be80*/  LDL.LU.64 R16, [R1+0x3950] ;  /* 0x0039500001107983 */ /* 0x000ea40000300a00 */
[----:B--2---:R-:W-:-:S15]  /*7be90*/  HMMA.16816.F32 R24, R4, R16, R24 ;  /* 0x000000100418723c */ /* 0x004fde0000001818 */
[----:B------:R-:W-:-:S08]  /*7bea0*/  NOP ;  /* 0x0000000000007918 */ /* 0x000fd00000000000 */
[----:B------:R0:W-:Y:S04]  /*7beb0*/  STL.64 [R1+0x800], R24 ;  /* 0x0008001801007387 */ /* 0x0001e80000100a00 */
[----:B------:R1:W-:Y:S04]  /*7bec0*/  STL.64 [R1+0x808], R26 ;  /* 0x0008081a01007387 */ /* 0x0003e80000100a00 */
[----:B0-----:R-:W1:Y:S04]  /*7bed0*/  LDL.LU.64 R24, [R1+0x3948] ;  /* 0x0039480001187983 */ /* 0x001e680000300a00 */
[----:B---3--:R-:W-:Y:S04]  /*7bee0*/  STL.64 [R1+0x3848], R18 ;  /* 0x0038481201007387 */ /* 0x008fe80000100a00 */
[----:B------:R-:W-:Y:S01]  /*7bef0*/  STL.64 [R1+0x3840], R16 ;  /* 0x0038401001007387 */ /* 0x000fe20000100a00 */
[----:B-1----:R-:W-:Y:S03]  /*7bf00*/  HMMA.16816.F32 R24, R4, R24, R8 ;  /* 0x000000180418723c */ /* 0x002fe60000001808 */
        /* <DEDUP_REMOVED lines=14> */
[----:B------:R-:W2:Y:S04]  /*7bff0*/  LDL.LU R11, [R1+0x3910] ;  /* 0x00391000010b7983 */ /* 0x000ea80000300800 */
[----:B------:R-:W3:-:S15]  /*7c000*/  LDL.LU.64 R8, [R1+0x3908] ;  /* 0x0039080001087983 */ /* 0x000ede0000300a00 */
[----:B------:R-:W-:-:S02]  /*7c010*/  NOP ;  /* 0x0000000000007918 */ /* 0x000fc40000000000 */
[----:B------:R0:W-:Y:S04]  /*7c020*/  STL.64 [R1+0x7d0], R24 ;  /* 0x0007d01801007387 */ /* 0x0001e80000100a00 */
[----:B------:R-:W-:Y:S04]  /*7c030*/  STL.64 [R1+0x7d8], R26 ;  /* 0x0007d81a01007387 */ /* 0x000fe80000100a00 */
[----:B0-----:R-:W4:Y:S02]  /*7c040*/  LDL.LU.64 R24, [R1+0x3900] ;  /* 0x0039000001187983 */ /* 0x001f240000300a00 */
[----:B----4-:R-:W-:-:S15]  /*7c050*/  HMMA.16816.F32 R20, R4, R24, R20 ;  /* 0x000000180414723c */ /* 0x010fde0000001814 */
[----:B------:R-:W-:-:S08]  /*7c060*/  NOP ;  /* 0x0000000000007918 */ /* 0x000fd00000000000 */
[----:B------:R-:W-:Y:S04]  /*7c070*/  STL.64 [R1+0x7c0], R20 ;  /* 0x0007c01401007387 */ /* 0x000fe80000100a00 */
[----:B------:R0:W-:Y:S04]  /*7c080*/  STL.64 [R1+0x7c8], R22 ;  /* 0x0007c81601007387 */ /* 0x0001e80000100a00 */
[----:B0-----:R-:W4:Y:S04]  /*7c090*/  LDL.LU R22, [R1+0x38f8] ;  /* 0x0038f80001167983 */ /* 0x001f280000300800 */
[----:B------:R-:W2:Y:S04]  /*7c0a0*/  LDL.LU.64 R20, [R1+0x38f0] ;  /* 0x0038f00001147983 */ /* 0x000ea80000300a00 */
[----:B------:R0:W-:Y:S04]  /*7c0b0*/  STL.64 [R1+0x3818], R24 ;  /* 0x0038181801007387 */ /* 0x0001e80000100a00 */
[----:B0-----:R-:W3:Y:S01]  /*7c0c0*/  LDL.64 R24, [R1+0x180] ;  /* 0x0001800001187983 */ /* 0x001ee20000100a00 */
[----:B------:R-:W-:-:S02]  /*7c0d0*/  IMAD.MOV.U32 R16, RZ, RZ, R2 ;  /* 0x000000ffff107224 */ /* 0x000fc400078e0002 */
[----:B------:R-:W-:Y:S01]  /*7c0e0*/  IMAD.MOV.U32 R17, RZ, RZ, R0 ;  /* 0x000000ffff117224 */ /* 0x000fe200078e0000 */
[----:B---3--:R0:W-:Y:S04]  /*7c0f0*/  STL.64 [R1+0x3838], R24 ;  /* 0x0038381801007387 */ /* 0x0081e80000100a00 */
[----:B0-----:R-:W3:Y:S04]  /*7c100*/  LDL.LU R24, [R1+0x700] ;  /* 0x0007000001187983 */ /* 0x001ee80000300800 */
[----:B------:R-:W3:Y:S04]  /*7c110*/  LDL.LU R25, [R1+0x704] ;  /* 0x0007040001197983 */ /* 0x000ee80000300800 */
[----:B------:R-:W3:Y:S04]  /*7c120*/  LDL.LU R26, [R1+0x708] ;  /* 0x00070800011a7983 */ /* 0x000ee80000300800 */
[----:B------:R-:W3:Y:S01]  /*7c130*/  LDL.LU R27, [R1+0x70c] ;  /* 0x00070c00011b7983 */ /* 0x000ee20000300800 */
[C---:B--2---:R-:W-:Y:S06]  /*7c140*/  HMMA.16816.F32 R12, R4.reuse, R20, R12 ;  /* 0x00000014040c723c */ /* 0x044fec000000180c */
[----:B---3--:R-:W-:-:S15]  /*7c150*/  HMMA.16816.F32 R16, R4, R16, R24 ;  /* 0x000000100410723c */ /* 0x008fde0000001818 */
[----:B------:R-:W-:-:S08]  /*7c160*/  NOP ;  /* 0x0000000000007918 */ /* 0x000fd00000000000 */
[----:B------:R-:W-:Y:S04]  /*7c170*/  STL.64 [R1+0x7b0], R16 ;  /* 0x0007b01001007387 */ /* 0x000fe80000100a00 */
[----:B------:R-:W-:Y:S04]  /*7c180*/  STL.64 [R1+0x7b8], R18 ;  /* 0x0007b81201007387 */ /* 0x000fe80000100a00 */
        /* <DEDUP_REMOVED lines=15> */
[----:B--2---:R4:W-:Y:S02]  /*7c280*/  STL.64 [R1+0x3890], R12 ;  /* 0x0038900c01007387 */ /* 0x0049e40000100a00 */
[----:B----4-:R-:W-:Y:S02]  /*7c290*/  IMAD.MOV.U32 R12, RZ, RZ, R22 ;  /* 0x000000ffff0c7224 */ /* 0x010fe400078e0016 */
[----:B------:R-:W-:-:S05]  /*7c2a0*/  IMAD.MOV.U32 R13, RZ, RZ, R11 ;  /* 0x000000ffff0d7224 */ /* 0x000fca00078e000b */
[----:B------:R-:W-:Y:S04]  /*7c2b0*/  STL.64 [R1+0x38a8], R12 ;  /* 0x0038a80c01007387 */ /* 0x000fe80000100a00 */
[----:B------:R-:W2:Y:S01]  /*7c2c0*/  LDL.64 R4, [R1+0xd0] ;  /* 0x0000d00001047983 */ /* 0x000ea20000100a00 */
[----:B------:R-:W-:Y:S02]  /*7c2d0*/  IMAD.MOV.U32 R2, RZ, RZ, R6 ;  /* 0x000000ffff027224 */ /* 0x000fe400078e0006 */
[----:B------:R-:W-:Y:S01]  /*7c2e0*/  IMAD.MOV.U32 R0, RZ, RZ, R7 ;  /* 0x000000ffff007224 */ /* 0x000fe200078e0007 */
        /* <DEDUP_REMOVED lines=8> */
[----:B--2---:R-:W-:Y:S04]  /*7c370*/  STL.64 [R1+0x38b0], R4 ;  /* 0x0038b00401007387 */ /* 0x004fe80000100a00 */
[----:B------:R-:W2:Y:S04]  /*7c380*/  LDL.64 R8, [R1+0x120] ;  /* 0x0001200001087983 */ /* 0x000ea80000100a00 */
[----:B------:R0:W-:Y:S04]  /*7c390*/  STL.64 [R1+0x38c0], R12 ;  /* 0x0038c00c01007387 */ /* 0x0001e80000100a00 */
[----:B0-----:R-:W3:Y:S04]  /*7c3a0*/  LDL.64 R12, [R1+0x100] ;  /* 0x00010000010c7983 */ /* 0x001ee80000100a00 */
[----:B---3--:R0:W-:Y:S04]  /*7c3b0*/  STL.64 [R1+0x38c8], R12 ;  /* 0x0038c80c01007387 */ /* 0x0081e80000100a00 */
[----:B0-----:R-:W3:Y:S04]  /*7c3c0*/  LDL.LU R12, [R1+0x780] ;  /* 0x00078000010c7983 */ /* 0x001ee80000300800 */
[----:B------:R-:W3:Y:S04]  /*7c3d0*/  LDL.LU R13, [R1+0x784] ;  /* 0x00078400010d7983 */ /* 0x000ee80000300800 */
[----:B------:R-:W4:Y:S04]  /*7c3e0*/  LDL.LU R14, [R1+0x788] ;  /* 0x00078800010e7983 */ /* 0x000f280000300800 */
[----:B------:R-:W4:Y:S04]  /*7c3f0*/  LDL.LU R15, [R1+0x78c] ;  /* 0x00078c00010f7983 */ /* 0x000f280000300800 */
        /* <DEDUP_REMOVED lines=10> */
[----:B------:R-:W4:Y:S01]  /*7c4a0*/  LDL.64 R16, [R1+0x1a0] ;  /* 0x0001a00001107983 */ /* 0x000f220000100a00 */
[----:B------:R-:W-:Y:S01]  /*7c4b0*/  IMAD.MOV.U32 R18, RZ, RZ, R2 ;  /* 0x000000ffff127224 */ /* 0x000fe200078e0002 */
[----:B------:R-:W-:-:S02]  /*7c4c0*/  MOV R19, R0 ;  /* 0x0000000000137202 */ /* 0x000fc40000000f00 */
[----:B----4-:R0:W-:Y:S04]  /*7c4d0*/  STL.64 [R1+0x3850], R16 ;  /* 0x0038501001007387 */ /* 0x0101e80000100a00 */
[----:B------:R-:W4:Y:S04]  /*7c4e0*/  LDL.LU R24, [R1+0x540] ;  /* 0x0005400001187983 */ /* 0x000f280000300800 */
[----:B------:R-:W4:Y:S04]  /*7c4f0*/  LDL.LU R25, [R1+0x544] ;  /* 0x0005440001197983 */ /* 0x000f280000300800 */
[----:B------:R-:W3:Y:S04]  /*7c500*/  LDL.LU R26, [R1+0x548] ;  /* 0x00054800011a7983 */ /* 0x000ee80000300800 */
[----:B------:R-:W3:Y:S01]  /*7c510*/  LDL.LU R27, [R1+0x54c] ;  /* 0x00054c00011b7983 */ /* 0x000ee20000300800 */
[----:B0-----:R-:W-:-:S02]  /*7c520*/  IMAD.MOV.U32 R16, RZ, RZ, R10 ;  /* 0x000000ffff107224 */ /* 0x001fc400078e000a */
[----:B------:R-:W-:-:S07]  /*7c530*/  IMAD.MOV.U32 R17, RZ, RZ, R3 ;  /* 0x000000ffff117224 */ /* 0x000fce00078e0003 */
[C---:B--2---:R-:W-:Y:S06]  /*7c540*/  HMMA.16816.F32 R12, R16.reuse, R8, R12 ;  /* 0x00000008100c723c */ /* 0x044fec000000180c */
[----:B------:R-:W-:Y:S02]  /*7c550*/  IMAD.MOV.U32 R2, RZ, RZ, R8 ;  /* 0x000000ffff027224 */ /* 0x000fe400078e0008 */
[----:B------:R-:W-:Y:S01]  /*7c560*/  IMAD.MOV.U32 R0, RZ, RZ, R9 ;  /* 0x000000ffff007224 */ /* 0x000fe200078e0009 */
[----:B---3--:R-:W-:Y:S04]  /*7c570*/  STL.64 [R1+0x3860], R26 ;  /* 0x0038601a01007387 */ /* 0x008fe80000100a00 */
[----:B----4-:R0:W-:Y:S04]  /*7c580*/  STL.64 [R1+0x3858], R24 ;  /* 0x0038581801007387 */ /* 0x0101e80000100a00 */
[----:B0-----:R-:W2:Y:S04]  /*7c590*/  LDL.LU R24, [R1+0x970] ;  /* 0x0009700001187983 */ /* 0x001ea80000300800 */
[----:B------:R-:W2:Y:S04]  /*7c5a0*/  LDL.LU R25, [R1+0x974] ;  /* 0x0009740001197983 */ /* 0x000ea80000300800 */
[----:B------:R-:W2:Y:S04]  /*7c5b0*/  LDL.LU R26, [R1+0x978] ;  /* 0x00097800011a7983 */ /* 0x000ea80000300800 */
[----:B------:R-:W2:Y:S04]  /*7c5c0*/  LDL.LU R27, [R1+0x97c] ;  /* 0x00097c00011b7983 */ /* 0x000ea80000300800 */
[----:B------:R0:W-:Y:S04]  /*7c5d0*/  STL.64 [R1+0x3800], R20 ;  /* 0x0038001401007387 */ /* 0x0001e80000100a00 */
[----:B------:R-:W3:Y:S04]  /*7c5e0*/  LDL R22, [R1+0x28] ;  /* 0x0000280001167983 */ /* 0x000ee80000100800 */
[----:B------:R-:W3:Y:S04]  /*7c5f0*/  LDL R23, [R1+0x2c] ;  /* 0x00002c0001177983 */ /* 0x000ee80000100800 */
[----:B0-----:R-:W3:Y:S04]  /*7c600*/  LDL R20, [R1+0x20] ;  /* 0x0000200001147983 */ /* 0x001ee80000100800 */
[----:B------:R-:W3:Y:S04]  /*7c610*/  LDL R21, [R1+0x24] ;  /* 0x0000240001157983 */ /* 0x000ee80000100800 */
[----:B------:R-:W-:Y:S04]  /*7c620*/  STL.64 [R1+0x790], R12 ;  /* 0x0007900c01007387 */ /* 0x000fe80000100a00 */
[----:B------:R0:W-:Y:S04]  /*7c630*/  STL.64 [R1+0x798], R14 ;  /* 0x0007980e01007387 */ /* 0x0001e80000100a00 */
[----:B0-----:R-:W4:Y:S04]  /*7c640*/  LDL.LU.64 R14, [R1+0x38e8] ;  /* 0x0038e800010e7983 */ /* 0x001f280000300a00 */
[----:B------:R-:W4:Y:S04]  /*7c650*/  LDL.LU.64 R12, [R1+0x38e0] ;  /* 0x0038e000010c7983 */ /* 0x000f280000300a00 */
[----:B------:R-:W2:Y:S04]  /*7c660*/  LDL.LU R11, [R1+0x38d8] ;  /* 0x0038d800010b7983 */ /* 0x000ea80000300800 */
[----:B------:R-:W4:Y:S02]  /*7c670*/  LDL.LU.64 R8, [R1+0x38d0] ;  /* 0x0038d00001087983 */ /* 0x000f240000300a00 */
[----:B----4-:R-:W-:-:S15]  /*7c680*/  HMMA.16816.F32 R12, R16, R8, R12 ;  /* 0x00000008100c723c */ /* 0x010fde000000180c */
[----:B------:R-:W-:-:S08]  /*7c690*/  NOP ;  /* 0x0000000000007918 */ /* 0x000fd00000000000 */
[----:B------:R0:W-:Y:S04]  /*7c6a0*/  STL.64 [R1+0x780], R12 ;  /* 0x0007800c01007387 */ /* 0x0001e80000100a00 */
[----:B------:R-:W-:Y:S04]  /*7c6b0*/  STL.64 [R1+0x788], R14 ;  /* 0x0007880e01007387 */ /* 0x000fe80000100a00 */
[----:B0-----:R-:W4:Y:S04]  /*7c6c0*/  LDL.LU.64 R12, [R1+0x38c8] ;  /* 0x0038c800010c7983 */ /* 0x001f280000300a00 */
[----:B--2---:R-:W-:Y:S04]  /*7c6d0*/  STL [R1+0x37d0], R11 ;  /* 0x0037d00b01007387 */ /* 0x004fe80000100800 */
[----:B------:R0:W-:Y:S04]  /*7c6e0*/  STL.64 [R1+0x37c8], R8 ;  /* 0x0037c80801007387 */ /* 0x0001e80000100a00 */
[----:B0-----:R-:W2:Y:S04]  /*7c6f0*/  LDL.LU R8, [R1+0x9b0] ;  /* 0x0009b00001087983 */ /* 0x001ea80000300800 */
[----:B------:R-:W2:Y:S04]  /*7c700*/  LDL.LU R9, [R1+0x9b4] ;  /* 0x0009b40001097983 */ /* 0x000ea80000300800 */
[----:B------:R-:W2:Y:S04]  /*7c710*/  LDL.LU R10, [R1+0x9b8] ;  /* 0x0009b800010a7983 */ /* 0x000ea80000300800 */
[----:B------:R-:W2:Y:S01]  /*7c720*/  LDL.LU R11, [R1+0x9bc] ;  /* 0x0009bc00010b7983 */ /* 0x000ea20000300800 */
[----:B----4-:R-:W-:Y:S01]  /*7c730*/  IMAD.MOV.U32 R3, RZ, RZ, R13 ;  /* 0x000000ffff037224 */ /* 0x010fe200078e000d */
[----:B--2---:R-:W-:-:S15]  /*7c740*/  HMMA.16816.F32 R8, R16, R12, R8 ;  /* 0x0000000c1008723c */ /* 0x004fde0000001808 */
[----:B------:R-:W-:-:S08]  /*7c750*/  NOP ;  /* 0x0000000000007918 */ /* 0x000fd00000000000 */
[----:B------:R0:W-:Y:S04]  /*7c760*/  STL.64 [R1+0x770], R8 ;  /* 0x0007700801007387 */ /* 0x0001e80000100a00 */
[----:B------:R-:W-:Y:S01]  /*7c770*/  STL.64 [R1+0x778], R10 ;  /* 0x0007780a01007387 */ /* 0x000fe20000100a00 */
[----:B0-----:R-:W-:-:S03]  /*7c780*/  IMAD.MOV.U32 R8, RZ, RZ, R12 ;  /* 0x000000ffff087224 */ /* 0x001fc600078e000c */
        /* <DEDUP_REMOVED lines=15> */
[----:B--2---:R-:W-:-:S02]  /*7c880*/  IMAD.MOV.U32 R29, RZ, RZ, R4 ;  /* 0x000000ffff1d7224 */ /* 0x004fc400078e0004 */
[----:B------:R-:W-:Y:S01]  /*7c890*/  IMAD.MOV.U32 R28, RZ, RZ, R5 ;  /* 0x000000ffff1c7224 */ /* 0x000fe200078e0005 */
[----:B----4-:R-:W-:-:S15]  /*7c8a0*/  HMMA.16816.F32 R12, R16, R4, R12 ;  /* 0x00000004100c723c */ /* 0x010fde000000180c */
[----:B------:R-:W-:-:S08]  /*7c8b0*/  NOP ;  /* 0x0000000000007918 */ /* 0x000fd00000000000 */
[----:B------:R-:W-:Y:S04]  /*7c8c0*/  STL.64 [R1+0x740], R12 ;  /* 0x0007400c01007387 */ /* 0x000fe80000100a00 */
[----:B------:R0:W-:Y:S04]  /*7c8d0*/  STL.64 [R1+0x748], R14 ;  /* 0x0007480e01007387 */ /* 0x0001e80000100a00 */
[----:B0-----:R-:W2:Y:S04]  /*7c8e0*/  LDL.LU.64 R14, [R1+0x3888] ;  /* 0x00388800010e7983 */ /* 0x001ea80000300a00 */
[----:B------:R-:W2:Y:S04]  /*7c8f0*/  LDL.LU.64 R12, [R1+0x3880] ;  /* 0x00388000010c7983 */ /* 0x000ea80000300a00 */
        /* <DEDUP_REMOVED lines=28> */
[----:B------:R-:W-:Y:S04]  /*7cac0*/  STL.64 [R1+0x718], R6 ;  /* 0x0007180601007387 */ /* 0x000fe80000100a00 */
[----:B------:R-:W3:Y:S01]  /*7cad0*/  LDL.LU.64 R18, [R1+0x3848] ;  /* 0x0038480001127983 */ /* 0x000ee20000300a00 */
[----:B0-----:R-:W-:Y:S02]  /*7cae0*/  IMAD.MOV.U32 R5, RZ, RZ, R16 ;  /* 0x000000ffff057224 */ /* 0x001fe400078e0010 */
[----:B------:R-:W-:-:S02]  /*7caf0*/  IMAD.MOV.U32 R4, RZ, RZ, R17 ;  /* 0x000000ffff047224 */ /* 0x000fc400078e0011 */
[----:B------:R-:W2:Y:S02]  /*7cb00*/  LDL.LU.64 R16, [R1+0x3840] ;  /* 0x0038400001107983 */ /* 0x000ea40000300a00 */
[----:B--2---:R-:W-:-:S15]  /*7cb10*/  HMMA.16816.F32 R24, R20, R16, R24 ;  /* 0x000000101418723c */ /* 0x004fde0000001818 */
[----:B------:R-:W-:-:S08]  /*7cb20*/  NOP ;  /* 0x0000000000007918 */ /* 0x000fd00000000000 */
[----:B------:R0:W-:Y:S04]  /*7cb30*/  STL.64 [R1+0x700], R24 ;  /* 0x0007001801007387 */ /* 0x0001e80000100a00 */
[----:B------:R-:W-:Y:S04]  /*7cb40*/  STL.64 [R1+0x708], R26 ;  /* 0x0007081a01007387 */ /* 0x000fe80000100a00 */
[----:B0-----:R-:W4:Y:S04]  /*7cb50*/  LDL.LU.64 R24, [R1+0x3838] ;  /* 0x0038380001187983 */ /* 0x001f280000300a00 */
[----:B---3--:R-:W-:Y:S04]  /*7cb60*/  STL.64 [R1+0x3708], R18 ;  /* 0x0037081201007387 */ /* 0x008fe80000100a00 */
[----:B------:R-:W-:Y:S01]  /*7cb70*/  STL.64 [R1+0x3700], R16 ;  /* 0x0037001001007387 */ /* 0x000fe20000100a00 */
[----:B----4-:R-:W-:Y:S06]  /*7cb80*/  HMMA.16816.F32 R12, R20, R24, R12 ;  /* 0x00000018140c723c */ /* 0x010fec000000180c */
[----:B------:R-:W-:-:S02]  /*7cb90*/  IMAD.MOV.U32 R7, RZ, RZ, R24 ;  /* 0x000000ffff077224 */ /* 0x000fc400078e0018 */
[----:B------:R-:W-:-:S15]  /*7cba0*/  IMAD.MOV.U32 R6, RZ, RZ, R25 ;  /* 0x000000ffff067224 */ /* 0x000fde00078e0019 */
[----:B------:R-:W-:Y:S04]  /*7cbb0*/  STL.64 [R1+0x6f0], R12 ;  /* 0x0006f00c01007387 */ /* 0x000fe80000100a00 */
[----:B------:R-:W-:Y:S04]  /*7cbc0*/  STL.64 [R1+0x6f8], R14 ;  /* 0x0006f80e01007387 */ /* 0x000fe80000100a00 */
        /* <DEDUP_REMOVED lines=8> */
[----:B0-----:R-:W2:Y:S04]  /*7cc50*/  LDL.64 R4, [R1+0xf0] ;  /* 0x0000f00001047983 */ /* 0x001ea80000100a00 */
[----:B--2---:R0:W-:Y:S02]  /*7cc60*/  STL.64 [R1+0x37a8], R4 ;  /* 0x0037a80401007387 */ /* 0x0041e40000100a00 */
[----:B0-----:R-:W-:Y:S01]  /*7cc70*/  MOV R4, R8 ;  /* 0x0000000800047202 */ /* 0x001fe20000000f00 */
[----:B------:R-:W-:-:S05]  /*7cc80*/  IMAD.MOV.U32 R5, RZ, RZ, R3 ;  /* 0x000000ffff057224 */ /* 0x000fca00078e0003 */
[----:B------:R0:W-:Y:S04]  /*7cc90*/  STL.64 [R1+0x37c0], R4 ;  /* 0x0037c00401007387 */ /* 0x0001e80000100a00 */
[----:B0-----:R-:W2:Y:S04]  /*7cca0*/  LDL.LU R4, [R1+0x4c0] ;  /* 0x0004c00001047983 */ /* 0x001ea80000300800 */
[----:B------:R-:W2:Y:S04]  /*7ccb0*/  LDL.LU R5, [R1+0x4c4] ;  /* 0x0004c40001057983 */ /* 0x000ea80000300800 */
[----:B------:R-:W3:Y:S04]  /*7ccc0*/  LDL.LU R6, [R1+0x4c8] ;  /* 0x0004c80001067983 */ /* 0x000ee80000300800 */
[----:B------:R-:W3:Y:S04]  /*7ccd0*/  LDL.LU R7, [R1+0x4cc] ;  /* 0x0004cc0001077983 */ /* 0x000ee80000300800 */
[----:B------:R-:W4:Y:S04]  /*7cce0*/  LDL.64 R24, [R1+0x160] ;  /* 0x0001600001187983 */ /* 0x000f280000100a00 */
[----:B----4-:R0:W-:Y:S04]  /*7ccf0*/  STL.64 [R1+0x3830], R24 ;  /* 0x0038301801007387 */ /* 0x0101e80000100a00 */
[----:B---3--:R-:W-:Y:S04]  /*7cd00*/  STL.64 [R1+0x37e0], R6 ;  /* 0x0037e00601007387 */ /* 0x008fe80000100a00 */
[----:B--2---:R-:W-:Y:S04]  /*7cd10*/  STL.64 [R1+0x37d8], R4 ;  /* 0x0037d80401007387 */ /* 0x004fe80000100a00 */
[----:B------:R-:W2:Y:S04]  /*7cd20*/  LDL.LU R12, [R1+0x520] ;  /* 0x00052000010c7983 */ /* 0x000ea80000300800 */
[----:B------:R-:W2:Y:S04]  /*7cd30*/  LDL.LU R13, [R1+0x524] ;  /* 0x00052400010d7983 */ /* 0x000ea80000300800 */
[----:B------:R-:W2:Y:S04]  /*7cd40*/  LDL.LU R14, [R1+0x528] ;  /* 0x00052800010e7983 */ /* 0x000ea80000300800 */
[----:B------:R-:W2:Y:S04]  /*7cd50*/  LDL.LU R15, [R1+0x52c] ;  /* 0x00052c00010f7983 */ /* 0x000ea80000300800 */
[----:B0-----:R-:W2:Y:S04]  /*7cd60*/  LDL.64 R24, [R1+0x170] ;  /* 0x0001700001187983 */ /* 0x001ea80000100a00 */
[----:B------:R-:W3:Y:S04]  /*7cd70*/  LDL.LU R16, [R1+0x4f0] ;  /* 0x0004f00001107983 */ /* 0x000ee80000300800 */
        /* <DEDUP_REMOVED lines=17> */
[----:B------:R-:W4:Y:S04]  /*7ce90*/  LDL.64 R20, [R1+0x140] ;  /* 0x0001400001147983 */ /* 0x000f280000100a00 */
[----:B------:R0:W-:Y:S04]  /*7cea0*/  STL.64 [R1+0x37f8], R8 ;  /* 0x0037f80801007387 */ /* 0x0001e80000100a00 */
[----:B0-----:R-:W4:Y:S04]  /*7ceb0*/  LDL.LU R8, [R1+0x4e0] ;  /* 0x0004e00001087983 */ /* 0x001f280000300800 */
[----:B------:R-:W4:Y:S04]  /*7cec0*/  LDL.LU R9, [R1+0x4e4] ;  /* 0x0004e40001097983 */ /* 0x000f280000300800 */
[----:B------:R-:W4:Y:S04]  /*7ced0*/  LDL.LU R10, [R1+0x4e8] ;  /* 0x0004e800010a7983 */ /* 0x000f280000300800 */
[----:B------:R-:W4:Y:S04]  /*7cee0*/  LDL.LU R11, [R1+0x4ec] ;  /* 0x0004ec00010b7983 */ /* 0x000f280000300800 */
[----:B------:R-:W2:Y:S04]  /*7cef0*/  LDL.LU R4, [R1+0x4d0] ;  /* 0x0004d00001047983 */ /* 0x000ea80000300800 */
[----:B------:R-:W2:Y:S04]  /*7cf00*/  LDL.LU R5, [R1+0x4d4] ;  /* 0x0004d40001057983 */ /* 0x000ea80000300800 */
[----:B------:R-:W3:Y:S04]  /*7cf10*/  LDL.LU R6, [R1+0x4d8] ;  /* 0x0004d80001067983 */ /* 0x000ee80000300800 */
[----:B------:R-:W3:Y:S04]  /*7cf20*/  LDL.LU R7, [R1+0x4dc] ;  /* 0x0004dc0001077983 */ /* 0x000ee80000300800 */
[----:B---3--:R0:W-:Y:S04]  /*7cf30*/  STL.64 [R1+0x37f0], R6 ;  /* 0x0037f00601007387 */ /* 0x0081e80000100a00 */
[----:B--2---:R1:W-:Y:S04]  /*7cf40*/  STL.64 [R1+0x37e8], R4 ;  /* 0x0037e80401007387 */ /* 0x0043e80000100a00 */
[----:B0-----:R-:W2:Y:S04]  /*7cf50*/  LDL.64 R6, [R1+0x28] ;  /* 0x0000280001067983 */ /* 0x001ea80000100a00 */
[----:B-1----:R-:W2:Y:S02]  /*7cf60*/  LDL.64 R4, [R1+0x20] ;  /* 0x0000200001047983 */ /* 0x002ea40000100a00 */
        /* <DEDUP_REMOVED lines=17> */
[----:B0-----:R-:W3:Y:S04]  /*7d080*/  LDL.LU R12, [R1+0x4a0] ;  /* 0x0004a000010c7983 */ /* 0x001ee80000300800 */
[----:B------:R-:W3:Y:S04]  /*7d090*/  LDL.LU R13, [R1+0x4a4] ;  /* 0x0004a400010d7983 */ /* 0x000ee80000300800 */
[----:B------:R-:W4:Y:S04]  /*7d0a0*/  LDL.LU R14, [R1+0x4a8] ;  /* 0x0004a800010e7983 */ /* 0x000f280000300800 */
        /* <DEDUP_REMOVED lines=12> */
[----:B------:R0:W-:Y:S04]  /*7d170*/  STL.64 [R1+0x36b0], R24 ;  /* 0x0036b01801007387 */ /* 0x0001e80000100a00 */
[----:B0-----:R-:W4:Y:S01]  /*7d180*/  LDL.64 R24, [R1+0xe0] ;  /* 0x0000e00001187983 */ /* 0x001f220000100a00 */
[----:B---3--:R-:W-:-:S15]  /*7d190*/  HMMA.16816.F32 R16, R4, R20, R16 ;  /* 0x000000140410723c */ /* 0x008fde0000001810 */
[----:B------:R-:W-:-:S08]  /*7d1a0*/  NOP ;  /* 0x0000000000007918 */ /* 0x000fd00000000000 */
[----:B------:R0:W-:Y:S04]  /*7d1b0*/  STL.64 [R1+0x6b0], R16 ;  /* 0x0006b01001007387 */ /* 0x0001e80000100a00 */
[----:B------:R-:W-:Y:S01]  /*7d1c0*/  STL.64 [R1+0x6b8], R18 ;  /* 0x0006b81201007387 */ /* 0x000fe20000100a00 */
[----:B0-----:R-:W-:Y:S02]  /*7d1d0*/  IMAD.MOV.U32 R17, RZ, RZ, R20 ;  /* 0x000000ffff117224 */ /* 0x001fe400078e0014 */
[----:B------:R-:W-:Y:S02]  /*7d1e0*/  IMAD.MOV.U32 R16, RZ, RZ, R21 ;  /* 0x000000ffff107224 */ /* 0x000fe400078e0015 */
[----:B------:R-:W3:Y:S01]  /*7d1f0*/  LDL.LU.64 R20, [R1+0x3800] ;  /* 0x0038000001147983 */ /* 0x000ee20000300a00 */
[----:B------:R-:W-:Y:S01]  /*7d200*/  IMAD.MOV.U32 R2, RZ, RZ, R6 ;  /* 0x000000ffff027224 */ /* 0x000fe200078e0006 */
[----:B------:R-:W-:Y:S01]  /*7d210*/  MOV R3, R5 ;  /* 0x0000000500037202 */ /* 0x000fe20000000f00 */
[----:B------:R-:W-:Y:S01]  /*7d220*/  IMAD.MOV.U32 R0, RZ, RZ, R7 ;  /* 0x000000ffff007224 */ /* 0x000fe200078e0007 */
[----:B---3--:R-:W-:-:S15]  /*7d230*/  HMMA.16816.F32 R8, R4, R20, R8 ;  /* 0x000000140408723c */ /* 0x008fde0000001808 */
[----:B------:R-:W-:-:S08]  /*7d240*/  NOP ;  /* 0x0000000000007918 */ /* 0x000fd00000000000 */
[----:B------:R0:W-:Y:S04]  /*7d250*/  STL.64 [R1+0x6a0], R8 ;  /* 0x0006a00801007387 */ /* 0x0001e80000100a00 */
[----:B------:R1:W-:Y:S04]  /*7d260*/  STL.64 [R1+0x6a8], R10 ;  /* 0x0006a80a01007387 */ /* 0x0003e80000100a00 */
[----:B0-----:R-:W3:Y:S01]  /*7d270*/  LDL.LU.64 R8, [R1+0x37f8] ;  /* 0x0037f80001087983 */ /* 0x001ee20000300a00 */
[----:B-1----:R-:W-:-:S03]  /*7d280*/  IMAD.MOV.U32 R10, RZ, RZ, R4 ;  /* 0x000000ffff0a7224 */ /* 0x002fc600078e0004 */
[----:B------:R-:W3:Y:S04]  /*7d290*/  LDL.LU.64 R6, [R1+0x37f0] ;  /* 0x0037f00001067983 */ /* 0x000ee80000300a00 */
[----:B------:R-:W3:Y:S01]  /*7d2a0*/  LDL.LU.64 R4, [R1+0x37e8] ;  /* 0x0037e80001047983 */ /* 0x000ee20000300a00 */
[----:B------:R-:W-:Y:S02]  /*7d2b0*/  IMAD.MOV.U32 R22, RZ, RZ, R2 ;  /* 0x000000ffff167224 */ /* 0x000fe400078e0002 */
[----:B------:R-:W-:Y:S01]  /*7d2c0*/  IMAD.MOV.U32 R23, RZ, RZ, R0 ;  /* 0x000000ffff177224 */ /* 0x000fe200078e0000 */
[----:B------:R0:W-:Y:S02]  /*7d2d0*/  STL.64 [R1+0x3690], R20 ;  /* 0x0036901401007387 */ /* 0x0001e40000100a00 */
[----:B0-----:R-:W-:-:S02]  /*7d2e0*/  IMAD.MOV.U32 R20, RZ, RZ, R10 ;  /* 0x000000ffff147224 */ /* 0x001fc400078e000a */
[----:B------:R-:W-:-:S07]  /*7d2f0*/  IMAD.MOV.U32 R21, RZ, RZ, R3 ;  /* 0x000000ffff157224 */ /* 0x000fce00078e0003 */
[----:B---3--:R-:W-:Y:S01]  /*7d300*/  HMMA.16816.F32 R8, R20, R8, R4 ;  /* 0x000000081408723c */ /* 0x008fe20000001804 */
[----:B------:R-:W3:Y:S04]  /*7d310*/  LDL.LU.64 R6, [R1+0x37e0] ;  /* 0x0037e00001067983 */ /* 0x000ee80000300a00 */
[----:B------:R-:W3:-:S15]  /*7d320*/  LDL.LU.64 R4, [R1+0x37d8] ;  /* 0x0037d80001047983 */ /* 0x000ede0000300a00 */
[----:B------:R-:W-:-:S03]  /*7d330*/  NOP ;  /* 0x0000000000007918 */ /* 0x000fc60000000000 */
[----:B------:R-:W-:Y:S04]  /*7d340*/  STL.64 [R1+0x690], R8 ;  /* 0x0006900801007387 */ /* 0x000fe80000100a00 */
[----:B------:R0:W-:Y:S04]  /*7d350*/  STL.64 [R1+0x698], R10 ;  /* 0x0006980a01007387 */ /* 0x0001e80000100a00 */
[----:B0-----:R-:W4:Y:S04]  /*7d360*/  LDL.LU R11, [R1+0x37d0] ;  /* 0x0037d000010b7983 */ /* 0x001f280000300800 */
[----:B------:R-:W3:Y:S02]  /*7d370*/  LDL.LU.64 R8, [R1+0x37c8] ;  /* 0x0037c80001087983 */ /* 0x000ee40000300a00 */
[----:B---3--:R-:W-:-:S15]  /*7d380*/  HMMA.16816.F32 R4, R20, R8, R4 ;  /* 0x000000081404723c */ /* 0x008fde0000001804 */
[----:B------:R-:W-:-:S08]  /*7d390*/  NOP ;  /* 0x0000000000007918 */ /* 0x000fd00000000000 */
        /* <DEDUP_REMOVED lines=20> */
[----:B------:R-:W4:Y:S04]  /*7d4e0*/  LDL.LU.64 R6, [R1+0x3780] ;  /* 0x0037800001067983 */ /* 0x000f280000300a00 */
[----:B------:R-:W4:-:S15]  /*7d4f0*/  LDL.LU.64 R4, [R1+0x3778] ;  /* 0x0037780001047983 */ /* 0x000f1e0000300a00 */
[----:B------:R-:W-:-:S02]  /*7d500*/  NOP ;  /* 0x0000000000007918 */ /* 0x000fc40000000000 */
[----:B------:R0:W-:Y:S04]  /*7d510*/  STL.64 [R1+0x650], R20 ;  /* 0x0006501401007387 */ /* 0x0001e80000100a00 */
[----:B------:R-:W-:Y:S01]  /*7d520*/  STL.64 [R1+0x658], R22 ;  /* 0x0006581601007387 */ /* 0x000fe20000100a00 */
[----:B0-----:R-:W-:Y:S01]  /*7d530*/  MOV R20, R17 ;  /* 0x0000001100147202 */ /* 0x001fe20000000f00 */
[----:B------:R-:W-:-:S05]  /*7d540*/  IMAD.MOV.U32 R21, RZ, RZ, R16 ;  /* 0x000000ffff157224 */ /* 0x000fca00078e0010 */
[----:B------:R0:W-:Y:S04]  /*7d550*/  STL.64 [R1+0x36a8], R20 ;  /* 0x0036a81401007387 */ /* 0x0001e80000100a00 */
[----:B0-----:R-:W3:Y:S04]  /*7d560*/  LDL.LU R20, [R1+0x2c0] ;  /* 0x0002c00001147983 */ /* 0x001ee80000300800 */
[----:B------:R-:W3:Y:S04]  /*7d570*/  LDL.LU R21, [R1+0x2c4] ;  /* 0x0002c40001157983 */ /* 0x000ee80000300800 */
[----:B------:R-:W4:Y:S04]  /*7d580*/  LDL.LU R22, [R1+0x2c8] ;  /* 0x0002c80001167983 */ /* 0x000f280000300800 */
[----:B------:R-:W4:Y:S01]  /*7d590*/  LDL.LU R23, [R1+0x2cc] ;  /* 0x0002cc0001177983 */ /* 0x000f220000300800 */
[----:B------:R-:W-:-:S02]  /*7d5a0*/  IMAD.MOV.U32 R10, RZ, RZ, R24 ;  /* 0x000000ffff0a7224 */ /* 0x000fc400078e0018 */
[----:B------:R-:W-:Y:S02]  /*7d5b0*/  IMAD.MOV.U32 R3, RZ, RZ, R25 ;  /* 0x000000ffff037224 */ /* 0x000fe400078e0019 */
[----:B--2---:R-:W-:Y:S02]  /*7d5c0*/  IMAD.MOV.U32 R24, RZ, RZ, R15 ;  /* 0x000000ffff187224 */ /* 0x004fe400078e000f */
[----:B------:R-:W-:Y:S01]  /*7d5d0*/  IMAD.MOV.U32 R25, RZ, RZ, R14 ;  /* 0x000000ffff197224 */ /* 0x000fe200078e000e */
[----:B----4-:R-:W-:Y:S04]  /*7d5e0*/  STL.64 [R1+0x36c0], R22 ;  /* 0x0036c01601007387 */ /* 0x010fe80000100a00 */
[----:B---3--:R0:W-:Y:S04]  /*7d5f0*/  STL.64 [R1+0x36b8], R20 ;  /* 0x0036b81401007387 */ /* 0x0081e80000100a00 */
[----:B------:R1:W-:Y:S04]  /*7d600*/  STL.64 [R1+0x36c8], R24 ;  /* 0x0036c81801007387 */ /* 0x0003e80000100a00 */
[----:B0-----:R-:W2:Y:S04]  /*7d610*/  LDL.LU R20, [R1+0x2d0] ;  /* 0x0002d00001147983 */ /* 0x001ea80000300800 */
[----:B------:R-:W2:Y:S04]  /*7d620*/  LDL.LU R21, [R1+0x2d4] ;  /* 0x0002d40001157983 */ /* 0x000ea80000300800 */
[----:B------:R-:W3:Y:S04]  /*7d630*/  LDL.LU R22, [R1+0x2d8] ;  /* 0x0002d80001167983 */ /* 0x000ee80000300800 */
[----:B------:R-:W3:Y:S01]  /*7d640*/  LDL.LU R23, [R1+0x2dc] ;  /* 0x0002dc0001177983 */ /* 0x000ee20000300800 */
[----:B-1----:R-:W-:-:S02]  /*7d650*/  IMAD.MOV.U32 R24, RZ, RZ, R13 ;  /* 0x000000ffff187224 */ /* 0x002fc400078e000d */
[----:B------:R-:W-:Y:S01]  /*7d660*/  IMAD.MOV.U32 R25, RZ, RZ, R12 ;  /* 0x000000ffff197224 */ /* 0x000fe200078e000c */
[----:B---3--:R-:W-:Y:S04]  /*7d670*/  STL.64 [R1+0x36d8], R22 ;  /* 0x0036d81601007387 */ /* 0x008fe80000100a00 */
[----:B--2---:R0:W-:Y:S04]  /*7d680*/  STL.64 [R1+0x36d0], R20 ;  /* 0x0036d01401007387 */ /* 0x0041e80000100a00 */
        /* <DEDUP_REMOVED lines=28> */
[----:B------:R0:W-:Y:S04]  /*7d850*/  STL.64 [R1+0x3730], R16 ;  /* 0x0037301001007387 */ /* 0x0001e80000100a00 */
[----:B0-----:R-:W3:Y:S04]  /*7d860*/  LDL.LU R16, [R1+0x320] ;  /* 0x0003200001107983 */ /* 0x001ee80000300800 */
[----:B------:R-:W3:Y:S04]  /*7d870*/  LDL.LU R17, [R1+0x324] ;  /* 0x0003240001117983 */ /* 0x000ee80000300800 */
[----:B------:R-:W4:Y:S04]  /*7d880*/  LDL.LU R18, [R1+0x328] ;  /* 0x0003280001127983 */ /* 0x000f280000300800 */
[----:B------:R-:W4:Y:S04]  /*7d890*/  LDL.LU R19, [R1+0x32c] ;  /* 0x00032c0001137983 */ /* 0x000f280000300800 */
[----:B----4-:R-:W-:Y:S04]  /*7d8a0*/  STL.64 [R1+0x3748], R18 ;  /* 0x0037481201007387 */ /* 0x010fe80000100a00 */
[----:B---3--:R0:W-:Y:S04]  /*7d8b0*/  STL.64 [R1+0x3740], R16 ;  /* 0x0037401001007387 */ /* 0x0081e80000100a00 */
[----:B0-----:R-:W2:Y:S04]  /*7d8c0*/  LDL.LU.64 R16, [R1+0x20] ;  /* 0x0000200001107983 */ /* 0x001ea80000300a00 */
[----:B------:R-:W2:Y:S04]  /*7d8d0*/  LDL.LU.64 R18, [R1+0x28] ;  /* 0x0000280001127983 */ /* 0x000ea80000300a00 */
        /* <DEDUP_REMOVED lines=9> */
[----:B------:R0:W-:Y:S04]  /*7d970*/  STL.64 [R1+0x3670], R8 ;  /* 0x0036700801007387 */ /* 0x0001e80000100a00 */
[----:B0-----:R-:W2:Y:S01]  /*7d980*/  LDL.64 R8, [R1+0x120] ;  /* 0x0001200001087983 */ /* 0x001ea20000100a00 */
[----:B------:R-:W-:Y:S01]  /*7d990*/  IMAD.MOV.U32 R4, RZ, RZ, R29 ;  /* 0x000000ffff047224 */ /* 0x000fe200078e001d */
[----:B------:R-:W-:-:S02]  /*7d9a0*/  MOV R5, R28 ;  /* 0x0000001c00057202 */ /* 0x000fc40000000f00 */
        /* <DEDUP_REMOVED lines=16> */
[----:B0-----:R-:W4:Y:S04]  /*7dab0*/  LDL.LU.64 R6, [R1+0x3760] ;  /* 0x0037600001067983 */ /* 0x001f280000300a00 */
[----:B------:R-:W3:Y:S01]  /*7dac0*/  LDL.LU.64 R4, [R1+0x3758] ;  /* 0x0037580001047983 */ /* 0x000ee20000300a00 */
[----:B------:R-:W-:-:S02]  /*7dad0*/  IMAD.MOV.U32 R29, RZ, RZ, R16 ;  /* 0x000000ffff1d7224 */ /* 0x000fc400078e0010 */
[----:B------:R-:W-:Y:S01]  /*7dae0*/  IMAD.MOV.U32 R28, RZ, RZ, R17 ;  /* 0x000000ffff1c7224 */ /* 0x000fe200078e0011 */
[----:B---3--:R-:W-:-:S15]  /*7daf0*/  HMMA.16816.F32 R12, R16, R4, R12 ;  /* 0x00000004100c723c */ /* 0x008fde000000180c */
[----:B------:R-:W-:-:S08]  /*7db00*/  NOP ;  /* 0x0000000000007918 */ /* 0x000fd00000000000 */
[----:B------:R0:W-:Y:S04]  /*7db10*/  STL.64 [R1+0x630], R12 ;  /* 0x0006300c01007387 */ /* 0x0001e80000100a00 */
[----:B------:R1:W-:Y:S04]  /*7db20*/  STL.64 [R1+0x638], R14 ;  /* 0x0006380e01007387 */ /* 0x0003e80000100a00 */
[----:B0-----:R-:W3:Y:S01]  /*7db30*/  LDL.LU.64 R12, [R1+0x3750] ;  /* 0x00375000010c7983 */ /* 0x001ee20000300a00 */
[----:B-1----:R-:W-:Y:S02]  /*7db40*/  IMAD.MOV.U32 R15, RZ, RZ, R18 ;  /* 0x000000ffff0f7224 */ /* 0x002fe400078e0012 */
[----:B------:R-:W-:-:S02]  /*7db50*/  IMAD.MOV.U32 R14, RZ, RZ, R19 ;  /* 0x000000ffff0e7224 */ /* 0x000fc400078e0013 */
[----:B------:R-:W3:Y:S04]  /*7db60*/  LDL.LU.64 R18, [R1+0x3748] ;  /* 0x0037480001127983 */ /* 0x000ee80000300a00 */
[----:B------:R-:W3:Y:S04]  /*7db70*/  LDL.LU.64 R16, [R1+0x3740] ;  /* 0x0037400001107983 */ /* 0x000ee80000300a00 */
[----:B----4-:R0:W-:Y:S04]  /*7db80*/  STL.64 [R1+0x3628], R6 ;  /* 0x0036280601007387 */ /* 0x0101e80000100a00 */
[----:B------:R1:W-:Y:S01]  /*7db90*/  STL.64 [R1+0x3620], R4 ;  /* 0x0036200401007387 */ /* 0x0003e20000100a00 */
[----:B0-----:R-:W-:-:S02]  /*7dba0*/  IMAD.MOV.U32 R6, RZ, RZ, R15 ;  /* 0x000000ffff067224 */ /* 0x001fc400078e000f */
[----:B------:R-:W-:Y:S02]  /*7dbb0*/  IMAD.MOV.U32 R7, RZ, RZ, R14 ;  /* 0x000000ffff077224 */ /* 0x000fe400078e000e */
[----:B-1----:R-:W-:Y:S02]  /*7dbc0*/  IMAD.MOV.U32 R4, RZ, RZ, R29 ;  /* 0x000000ffff047224 */ /* 0x002fe400078e001d */
[----:B------:R-:W-:Y:S01]  /*7dbd0*/  IMAD.MOV.U32 R5, RZ, RZ, R28 ;  /* 0x000000ffff057224 */ /* 0x000fe200078e001c */
[----:B------:R-:W4:Y:S06]  /*7dbe0*/  LDL.LU R29, [R1+0x3738] ;  /* 0x00373800011d7983 */ /* 0x000f2c0000300800 */
[----:B---3--:R-:W-:Y:S01]  /*7dbf0*/  HMMA.16816.F32 R4, R4, R12, R16 ;  /* 0x0000000c0404723c */ /* 0x008fe20000001810 */
[----:B------:R-:W3:-:S15]  /*7dc00*/  LDL.LU.64 R16, [R1+0x3730] ;  /* 0x0037300001107983 */ /* 0x000ede0000300a00 */
[----:B------:R-:W-:-:S07]  /*7dc10*/  NOP ;  /* 0x0000000000007918 */ /* 0x000fce0000000000 */
[----:B------:R0:W-:Y:S04]  /*7dc20*/  STL.64 [R1+0x620], R4 ;  /* 0x0006200401007387 */ /* 0x0001e80000100a00 */
[----:B------:R-:W-:Y:S04]  /*7dc30*/  STL.64 [R1+0x628], R6 ;  /* 0x0006280601007387 */ /* 0x000fe80000100a00 */
[----:B------:R-:W3:Y:S01]  /*7dc40*/  LDL.LU.64 R14, [R1+0x3728] ;  /* 0x00372800010e7983 */ /* 0x000ee20000300a00 */
[----:B0-----:R-:W-:Y:S02]  /*7dc50*/  IMAD.MOV.U32 R5, RZ, RZ, R12 ;  /* 0x000000ffff057224 */ /* 0x001fe400078e000c */
[----:B------:R-:W-:-:S02]  /*7dc60*/  IMAD.MOV.U32 R4, RZ, RZ, R13 ;  /* 0x000000ffff047224 */ /* 0x000fc400078e000d */
[----:B------:R-:W3:Y:S04]  /*7dc70*/  LDL.LU.64 R12, [R1+0x3720] ;  /* 0x00372000010c7983 */ /* 0x000ee80000300a00 */
[----:B------:R0:W-:Y:S04]  /*7dc80*/  STL.64 [R1+0x3680], R4 ;  /* 0x0036800401007387 */ /* 0x0001e80000100a00 */
[----:B0-----:R-:W4:Y:S04]  /*7dc90*/  LDL.LU R4, [R1+0x290] ;  /* 0x0002900001047983 */ /* 0x001f280000300800 */
[----:B------:R-:W4:Y:S04]  /*7dca0*/  LDL.LU R5, [R1+0x294] ;  /* 0x0002940001057983 */ /* 0x000f280000300800 */
[----:B------:R-:W4:Y:S04]  /*7dcb0*/  LDL.LU R6, [R1+0x298] ;  /* 0x0002980001067983 */ /* 0x000f280000300800 */
[----:B------:R-:W4:Y:S01]  /*7dcc0*/  LDL.LU R7, [R1+0x29c] ;  /* 0x00029c0001077983 */ /* 0x000f220000300800 */
[----:B---3--:R-:W-:Y:S03]  /*7dcd0*/  HMMA.16816.F32 R16, R12, R16, R24 ;  /* 0x000000100c10723c */ /* 0x008fe60000001818 */
[----:B------:R-:W3:Y:S04]  /*7dce0*/  LDL.LU.64 R26, [R1+0x3718] ;  /* 0x00371800011a7983 */ /* 0x000ee80000300a00 */
[----:B------:R-:W3:-:S15]  /*7dcf0*/  LDL.LU.64 R24, [R1+0x3710] ;  /* 0x0037100001187983 */ /* 0x000ede0000300a00 */
[----:B------:R-:W-:-:S01]  /*7dd00*/  NOP ;  /* 0x0000000000007918 */ /* 0x000fc20000000000 */
[----:B------:R-:W-:Y:S04]  /*7dd10*/  STL.64 [R1+0x610], R16 ;  /* 0x0006101001007387 */ /* 0x000fe80000100a00 */
[----:B------:R0:W-:Y:S04]  /*7dd20*/  STL.64 [R1+0x618], R18 ;  /* 0x0006181201007387 */ /* 0x0001e80000100a00 */
[----:B0-----:R-:W2:Y:S04]  /*7dd30*/  LDL.LU.64 R18, [R1+0x3708] ;  /* 0x0037080001127983 */ /* 0x001ea80000300a00 */
[----:B------:R-:W3:Y:S02]  /*7dd40*/  LDL.LU.64 R16, [R1+0x3700] ;  /* 0x0037000001107983 */ /* 0x000ee40000300a00 */
[----:B---3--:R-:W-:-:S15]  /*7dd50*/  HMMA.16816.F32 R24, R12, R16, R24 ;  /* 0x000000100c18723c */ /* 0x008fde0000001818 */
[----:B------:R-:W-:-:S08]  /*7dd60*/  NOP ;  /* 0x0000000000007918 */ /* 0x000fd00000000000 */
[----:B------:R0:W-:Y:S04]  /*7dd70*/  STL.64 [R1+0x600], R24 ;  /* 0x0006001801007387 */ /* 0x0001e80000100a00 */
[----:B------:R-:W-:Y:S04]  /*7dd80*/  STL.64 [R1+0x608], R26 ;  /* 0x0006081a01007387 */ /* 0x000fe80000100a00 */
[----:B0-----:R-:W3:Y:S04]  /*7dd90*/  LDL.LU.64 R24, [R1+0x36f8] ;  /* 0x0036f80001187983 */ /* 0x001ee80000300a00 */
[----:B--2---:R-:W-:Y:S04]  /*7dda0*/  STL.64 [R1+0x35f8], R18 ;  /* 0x0035f81201007387 */ /* 0x004fe80000100a00 */
[----:B------:R0:W-:Y:S04]  /*7ddb0*/  STL.64 [R1+0x35f0], R16 ;  /* 0x0035f01001007387 */ /* 0x0001e80000100a00 */
[----:B0-----:R-:W2:Y:S01]  /*7ddc0*/  LDL.64 R16, [R1+0x100] ;  /* 0x0001000001107983 */ /* 0x001ea20000100a00 */
        /* <DEDUP_REMOVED lines=27> */
[----:B0-----:R-:W2:Y:S04]  /*7df80*/  LDL.LU R24, [R1+0x270] ;  /* 0x0002700001187983 */ /* 0x001ea80000300800 */
[----:B------:R-:W2:Y:S04]  /*7df90*/  LDL.LU R25, [R1+0x274] ;  /* 0x0002740001197983 */ /* 0x000ea80000300800 */
[----:B------:R-:W2:Y:S04]  /*7dfa0*/  LDL.LU R26, [R1+0x278] ;  /* 0x00027800011a7983 */ /* 0x000ea80000300800 */
[----:B------:R-:W2:Y:S01]  /*7dfb0*/  LDL.LU R27, [R1+0x27c] ;  /* 0x00027c00011b7983 */ /* 0x000ea20000300800 */
[----:B---3--:R-:W-:Y:S03]  /*7dfc0*/  HMMA.16816.F32 R20, R12, R20, R8 ;  /* 0x000000140c14723c */ /* 0x008fe60000001808 */
[----:B------:R-:W3:Y:S04]  /*7dfd0*/  LDL.LU.64 R10, [R1+0x36a0] ;  /* 0x0036a000010a7983 */ /* 0x000ee80000300a00 */
[----:B------:R-:W3:-:S15]  /*7dfe0*/  LDL.LU.64 R8, [R1+0x3698] ;  /* 0x0036980001087983 */ /* 0x000ede0000300a00 */
[----:B------:R-:W-:-:S01]  /*7dff0*/  NOP ;  /* 0x0000000000007918 */ /* 0x000fc20000000000 */
[----:B------:R0:W-:Y:S04]  /*7e000*/  STL.64 [R1+0x5b0], R20 ;  /* 0x0005b01401007387 */ /* 0x0001e80000100a00 */
[----:B------:R-:W-:Y:S04]  /*7e010*/  STL.64 [R1+0x5b8], R22 ;  /* 0x0005b81601007387 */ /* 0x000fe80000100a00 */
[----:B0-----:R-:W3:Y:S02]  /*7e020*/  LDL.LU.64 R20, [R1+0x3690] ;  /* 0x0036900001147983 */ /* 0x001ee40000300a00 */
[----:B---3--:R-:W-:-:S15]  /*7e030*/  HMMA.16816.F32 R8, R12, R20, R8 ;  /* 0x000000140c08723c */ /* 0x008fde0000001808 */
[----:B------:R-:W-:-:S08]  /*7e040*/  NOP ;  /* 0x0000000000007918 */ /* 0x000fd00000000000 */
[----:B------:R0:W-:Y:S04]  /*7e050*/  STL.64 [R1+0x5a0], R8 ;  /* 0x0005a00801007387 */ /* 0x0001e80000100a00 */
[----:B------:R-:W-:Y:S04]  /*7e060*/  STL.64 [R1+0x5a8], R10 ;  /* 0x0005a80a01007387 */ /* 0x000fe80000100a00 */
[----:B0-----:R-:W4:Y:S02]  /*7e070*/  LDL.LU.64 R8, [R1+0x3688] ;  /* 0x0036880001087983 */ /* 0x001f240000300a00 */
[----:B----4-:R-:W-:Y:S06]  /*7e080*/  HMMA.16816.F32 R4, R12, R8, R4 ;  /* 0x000000080c04723c */ /* 0x010fec0000001804 */
[----:B------:R-:W-:Y:S01]  /*7e090*/  MOV R23, R8 ;  /* 0x0000000800177202 */ /* 0x000fe20000000f00 */
[----:B------:R-:W-:-:S15]  /*7e0a0*/  IMAD.MOV.U32 R22, RZ, RZ, R9 ;  /* 0x000000ffff167224 */ /* 0x000fde00078e0009 */
[----:B------:R-:W-:-:S01]  /*7e0b0*/  NOP ;  /* 0x0000000000007918 */ /* 0x000fc20000000000 */
[----:B------:R0:W-:Y:S04]  /*7e0c0*/  STL.64 [R1+0x590], R4 ;  /* 0x0005900401007387 */ /* 0x0001e80000100a00 */
[----:B------:R-:W-:Y:S04]  /*7e0d0*/  STL.64 [R1+0x598], R6 ;  /* 0x0005980601007387 */ /* 0x000fe80000100a00 */
[----:B0-----:R-:W3:Y:S04]  /*7e0e0*/  LDL.LU.64 R4, [R1+0x3680] ;  /* 0x0036800001047983 */ /* 0x001ee80000300a00 */
[----:B------:R-:W4:Y:S04]  /*7e0f0*/  LDL.LU.64 R10, [R1+0x3678] ;  /* 0x00367800010a7983 */ /* 0x000f280000300a00 */
[----:B------:R-:W3:Y:S04]  /*7e100*/  LDL.LU.64 R8, [R1+0x3670] ;  /* 0x0036700001087983 */ /* 0x000ee80000300a00 */
[----:B------:R0:W-:Y:S04]  /*7e110*/  STL.64 [R1+0x35a0], R22 ;  /* 0x0035a01601007387 */ /* 0x0001e80000100a00 */
[----:B------:R1:W-:Y:S04]  /*7e120*/  STL.64 [R1+0x3598], R20 ;  /* 0x0035981401007387 */ /* 0x0003e80000100a00 */
[----:B0-----:R-:W2:Y:S04]  /*7e130*/  LDL.64 R22, [R1+0x88] ;  /* 0x0000880001167983 */ /* 0x001ea80000100a00 */
[----:B-1----:R-:W4:Y:S04]  /*7e140*/  LDL.64 R20, [R1+0x80] ;  /* 0x0000800001147983 */ /* 0x002f280000100a00 */
[----:B--2---:R-:W-:Y:S04]  /*7e150*/  STL.64 [R1+0x3608], R22 ;  /* 0x0036081601007387 */ /* 0x004fe80000100a00 */
[----:B----4-:R0:W-:Y:S04]  /*7e160*/  STL.64 [R1+0x3600], R20 ;  /* 0x0036001401007387 */ /* 0x0101e80000100a00 */
[----:B0-----:R-:W2:Y:S04]  /*7e170*/  LDL.LU R20, [R1+0x280] ;  /* 0x0002800001147983 */ /* 0x001ea80000300800 */
[----:B------:R-:W2:Y:S04]  /*7e180*/  LDL.LU R21, [R1+0x284] ;  /* 0x0002840001157983 */ /* 0x000ea80000300800 */
[----:B------:R-:W2:Y:S04]  /*7e190*/  LDL.LU R22, [R1+0x288] ;  /* 0x0002880001167983 */ /* 0x000ea80000300800 */
[----:B------:R-:W2:Y:S01]  /*7e1a0*/  LDL.LU R23, [R1+0x28c] ;  /* 0x00028c0001177983 */ /* 0x000ea20000300800 */
[C---:B------:R-:W-:Y:S03]  /*7e1b0*/  HMMA.16816.F32 R24, R12.reuse, R16, R24 ;  /* 0x000000100c18723c */ /* 0x040fe60000001818 */
[----:B------:R-:W-:Y:S04]  /*7e1c0*/  STL [R1+0x35c0], R11 ;  /* 0x0035c00b01007387 */ /* 0x000fe80000100800 */
[----:B---3--:R-:W-:Y:S01]  /*7e1d0*/  STL.64 [R1+0x35b8], R8 ;  /* 0x0035b80801007387 */ /* 0x008fe20000100a00 */
[----:B--2---:R-:W-:-:S15]  /*7e1e0*/  HMMA.16816.F32 R20, R12, R8, R20 ;  /* 0x000000080c14723c */ /* 0x004fde0000001814 */
[----:B------:R-:W-:-:S08]  /*7e1f0*/  NOP ;  /* 0x0000000000007918 */ /* 0x000fd00000000000 */
[----:B------:R0:W-:Y:S04]  /*7e200*/  STL.64 [R1+0x580], R20 ;  /* 0x0005801401007387 */ /* 0x0001e80000100a00 */
[----:B------:R-:W-:Y:S04]  /*7e210*/  STL.64 [R1+0x588], R22 ;  /* 0x0005881601007387 */ /* 0x000fe80000100a00 */
[----:B------:R-:W-:Y:S01]  /*7e220*/  STL.64 [R1+0x570], R24 ;  /* 0x0005701801007387 */ /* 0x000fe20000100a00 */
[----:B0-----:R-:W-:-:S03]  /*7e230*/  IMAD.MOV.U32 R20, RZ, RZ, R5 ;  /* 0x000000ffff147224 */ /* 0x001fc600078e0005 */
[----:B------:R-:W-:Y:S01]  /*7e240*/  STL.64 [R1+0x578], R26 ;  /* 0x0005781a01007387 */ /* 0x000fe20000100a00 */
[----:B------:R-:W-:-:S03]  /*7e250*/  IMAD.MOV.U32 R21, RZ, RZ, R4 ;  /* 0x000000ffff157224 */ /* 0x000fc600078e0004 */
[----:B------:R-:W2:Y:S04]  /*7e260*/  LDL.LU.64 R4, [R1+0xd0] ;  /* 0x0000d00001047983 */ /* 0x000ea80000300a00 */
[----:B--2---:R-:W-:Y:S04]  /*7e270*/  STL.64 [R1+0x3640], R4 ;  /* 0x0036400401007387 */ /* 0x004fe80000100a00 */
[----:B------:R0:W-:Y:S04]  /*7e280*/  STL.64 [R1+0x3618], R20 ;  /* 0x0036181401007387 */ /* 0x0001e80000100a00 */
        /* <DEDUP_REMOVED lines=26> */
[----:B------:R-:W3:Y:S04]  /*7e430*/  LDL.64 R16, [R1+0x1a0] ;  /* 0x0001a00001107983 */ /* 0x000ee80000100a00 */
[----:B---3--:R0:W-:Y:S04]  /*7e440*/  STL.64 [R1+0x3610], R16 ;  /* 0x0036101001007387 */ /* 0x0081e80000100a00 */
[----:B0-----:R-:W3:Y:S04]  /*7e450*/  LDL.LU R16, [R1+0x220] ;  /* 0x0002200001107983 */ /* 0x001ee80000300800 */
        /* <DEDUP_REMOVED lines=15> */
[C---:B------:R-:W-:Y:S01]  /*7e550*/  HMMA.16816.F32 R4, R12.reuse, R4, R20 ;  /* 0x000000040c04723c */ /* 0x040fe20000001814 */
        /* <DEDUP_REMOVED lines=28> */
[----:B------:R-:W2:Y:S04]  /*7e720*/  LDL.LU.64 R6, [R1+0x3628] ;  /* 0x0036280001067983 */ /* 0x000ea80000300a00 */
        /* <DEDUP_REMOVED lines=8> */
[----:B0-----:R-:W2:Y:S04]  /*7e7b0*/  LDL.LU R4, [R1+0xd50] ;  /* 0x000d500001047983 */ /* 0x001ea80000300800 */
[----:B------:R-:W2:Y:S04]  /*7e7c0*/  LDL.LU R5, [R1+0xd54] ;  /* 0x000d540001057983 */ /* 0x000ea80000300800 */
[----:B------:R-:W2:Y:S04]  /*7e7d0*/  LDL.LU R6, [R1+0xd58] ;  /* 0x000d580001067983 */ /* 0x000ea80000300800 */
[----:B------:R-:W2:Y:S01]  /*7e7e0*/  LDL.LU R7, [R1+0xd5c] ;  /* 0x000d5c0001077983 */ /* 0x000ea20000300800 */
[----:B---3--:R-:W-:Y:S03]  /*7e7f0*/  HMMA.16816.F32 R12, R12, R20, R16 ;  /* 0x000000140c0c723c */ /* 0x008fe60000001810 */
[----:B------:R-:W2:Y:S04]  /*7e800*/  LDL.LU.64 R16, [R1+0x3610] ;  /* 0x0036100001107983 */ /* 0x000ea80000300a00 */
[----:B------:R-:W2:Y:S04]  /*7e810*/  LDL.LU.64 R22, [R1+0x3608] ;  /* 0x0036080001167983 */ /* 0x000ea80000300a00 */
[----:B------:R-:W2:-:S12]  /*7e820*/  LDL.LU.64 R20, [R1+0x3600] ;  /* 0x0036000001147983 */ /* 0x000e980000300a00 */
[----:B------:R0:W-:Y:S04]  /*7e830*/  STL.64 [R1+0x520], R12 ;  /* 0x0005200c01007387 */ /* 0x0001e80000100a00 */
[----:B------:R-:W-:Y:S01]  /*7e840*/  STL.64 [R1+0x528], R14 ;  /* 0x0005280e01007387 */ /* 0x000fe20000100a00 */
[----:B0-----:R-:W-:Y:S01]  /*7e850*/  MOV R12, R2 ;  /* 0x00000002000c7202 */ /* 0x001fe20000000f00 */
[----:B------:R-:W-:-:S05]  /*7e860*/  IMAD.MOV.U32 R13, RZ, RZ, R0 ;  /* 0x000000ffff0d7224 */ /* 0x000fca00078e0000 */
[----:B------:R0:W-:Y:S04]  /*7e870*/  STL.64 [R1+0x3558], R12 ;  /* 0x0035580c01007387 */ /* 0x0001e80000100a00 */
[----:B0-----:R-:W3:Y:S04]  /*7e880*/  LDL.LU R12, [R1+0xd20] ;  /* 0x000d2000010c7983 */ /* 0x001ee80000300800 */
[----:B------:R-:W3:Y:S04]  /*7e890*/  LDL.LU R13, [R1+0xd24] ;  /* 0x000d2400010d7983 */ /* 0x000ee80000300800 */
[----:B------:R-:W3:Y:S01]  /*7e8a0*/  LDL.LU R14, [R1+0xd28] ;  /* 0x000d2800010e7983 */ /* 0x000ee20000300800 */
[----:B--2---:R-:W-:-:S15]  /*7e8b0*/  HMMA.16816.F32 R4, R20, R16, R4 ;  /* 0x000000101404723c */ /* 0x004fde0000001804 */
[----:B------:R-:W-:-:S08]  /*7e8c0*/  NOP ;  /* 0x0000000000007918 */ /* 0x000fd00000000000 */
[----:B------:R0:W-:Y:S04]  /*7e8d0*/  STL.64 [R1+0x510], R4 ;  /* 0x0005100401007387 */ /* 0x0001e80000100a00 */
[----:B------:R-:W-:Y:S04]  /*7e8e0*/  STL.64 [R1+0x518], R6 ;  /* 0x0005180601007387 */ /* 0x000fe80000100a00 */
[----:B------:R-:W2:Y:S01]  /*7e8f0*/  LDL.LU.64 R18, [R1+0x35f8] ;  /* 0x0035f80001127983 */ /* 0x000ea20000300a00 */
[----:B0-----:R-:W-:Y:S02]  /*7e900*/  IMAD.MOV.U32 R5, RZ, RZ, R16 ;  /* 0x000000ffff057224 */ /* 0x001fe400078e0010 */
[----:B------:R-:W-:-:S02]  /*7e910*/  IMAD.MOV.U32 R4, RZ, RZ, R17 ;  /* 0x000000ffff047224 */ /* 0x000fc400078e0011 */
[----:B------:R-:W4:Y:S02]  /*7e920*/  LDL.LU.64 R16, [R1+0x35f0] ;  /* 0x0035f00001107983 */ /* 0x000f240000300a00 */
[----:B----4-:R-:W-:-:S15]  /*7e930*/  HMMA.16816.F32 R24, R20, R16, R24 ;  /* 0x000000101418723c */ /* 0x010fde0000001818 */
[----:B------:R-:W-:-:S08]  /*7e940*/  NOP ;  /* 0x0000000000007918 */ /* 0x000fd00000000000 */
[----:B------:R-:W-:Y:S04]  /*7e950*/  STL.64 [R1+0x500], R24 ;  /* 0x0005001801007387 */ /* 0x000fe80000100a00 */
[----:B------:R0:W-:Y:S04]  /*7e960*/  STL.64 [R1+0x508], R26 ;  /* 0x0005081a01007387 */ /* 0x0001e80000100a00 */
[----:B0-----:R-:W4:Y:S04]  /*7e970*/  LDL.LU.64 R26, [R1+0x35e8] ;  /* 0x0035e800011a7983 */ /* 0x001f280000300a00 */
[----:B------:R-:W4:Y:S01]  /*7e980*/  LDL.LU.64 R24, [R1+0x35e0] ;  /* 0x0035e00001187983 */ /* 0x000f220000300a00 */
[----:B------:R-:W-:-:S03]  /*7e990*/  IMAD.MOV.U32 R7, RZ, RZ, R8 ;  /* 0x000000ffff077224 */ /* 0x000fc600078e0008 */
[----:B--2---:R-:W-:Y:S01]  /*7e9a0*/  STL.64 [R1+0x3500], R18 ;  /* 0x0035001201007387 */ /* 0x004fe20000100a00 */
[----:B------:R-:W-:-:S03]  /*7e9b0*/  IMAD.MOV.U32 R6, RZ, RZ, R9 ;  /* 0x000000ffff067224 */ /* 0x000fc600078e0009 */
[----:B------:R0:W-:Y:S01]  /*7e9c0*/  STL.64 [R1+0x34f8], R16 ;  /* 0x0034f81001007387 */ /* 0x0001e20000100a00 */
[----:B------:R-:W-:-:S03]  /*7e9d0*/  IMAD.MOV.U32 R15, RZ, RZ, R29 ;  /* 0x000000ffff0f7224 */ /* 0x000fc600078e001d */
[----:B0-----:R-:W3:Y:S01]  /*7e9e0*/  LDL.64 R16, [R1+0x170] ;  /* 0x0001700001107983 */ /* 0x001ee20000100a00 */
[----:B----4-:R-:W-:Y:S03]  /*7e9f0*/  HMMA.16816.F32 R24, R20, R8, R24 ;  /* 0x000000081418723c */ /* 0x010fe60000001818 */
[----:B------:R-:W2:-:S15]  /*7ea00*/  LDL.LU.64 R8, [R1+0x35d8] ;  /* 0x0035d80001087983 */ /* 0x000e9e0000300a00 */
[----:B------:R-:W-:-:S05]  /*7ea10*/  NOP ;  /* 0x0000000000007918 */ /* 0x000fca0000000000 */
[----:B------:R-:W-:Y:S01]  /*7ea20*/  STL.64 [R1+0x4f0], R24 ;  /* 0x0004f01801007387 */ /* 0x000fe20000100a00 */
[----:B------:R-:W-:-:S03]  /*7ea30*/  IMAD.MOV.U32 R29, RZ, RZ, R27 ;  /* 0x000000ffff1d7224 */ /* 0x000fc600078e001b */
[----:B------:R0:W-:Y:S04]  /*7ea40*/  STL [R1+0x4f8], R26 ;  /* 0x0004f81a01007387 */ /* 0x0001e80000100800 */
[----:B0-----:R-:W4:Y:S04]  /*7ea50*/  LDL.LU.64 R26, [R1+0x35d0] ;  /* 0x0035d000011a7983 */ /* 0x001f280000300a00 */
[----:B------:R-:W4:Y:S01]  /*7ea60*/  LDL.LU.64 R24, [R1+0x35c8] ;  /* 0x0035c80001187983 */ /* 0x000f220000300a00 */
[C---:B---3--:R-:W-:Y:S03]  /*7ea70*/  HMMA.16816.F32 R12, R20.reuse, R16, R12 ;  /* 0x00000010140c723c */ /* 0x048fe6000000180c */
[----:B------:R-:W-:Y:S04]  /*7ea80*/  STL.64 [R1+0x3568], R6 ;  /* 0x0035680601007387 */ /* 0x000fe80000100a00 */
[----:B------:R0:W-:Y:S04]  /*7ea90*/  STL.64 [R1+0x3560], R4 ;  /* 0x0035600401007387 */ /* 0x0001e80000100a00 */
[----:B0-----:R-:W3:Y:S04]  /*7eaa0*/  LDL.LU R4, [R1+0xd00] ;  /* 0x000d000001047983 */ /* 0x001ee80000300800 */
[----:B------:R-:W3:Y:S04]  /*7eab0*/  LDL.LU R5, [R1+0xd04] ;  /* 0x000d040001057983 */ /* 0x000ee80000300800 */
[----:B------:R-:W3:Y:S04]  /*7eac0*/  LDL.LU R6, [R1+0xd08] ;  /* 0x000d080001067983 */ /* 0x000ee80000300800 */
[----:B------:R-:W3:Y:S04]  /*7ead0*/  LDL.LU R7, [R1+0xd0c] ;  /* 0x000d0c0001077983 */ /* 0x000ee80000300800 */
[----:B------:R-:W-:Y:S04]  /*7eae0*/  STL [R1+0x2d78], R29 ;  /* 0x002d781d01007387 */ /* 0x000fe80000100800 */
[----:B------:R-:W-:Y:S04]  /*7eaf0*/  STL.64 [R1+0x4e0], R12 ;  /* 0x0004e00c01007387 */ /* 0x000fe80000100a00 */
[----:B------:R0:W-:Y:S04]  /*7eb00*/  STL.64 [R1+0x4e8], R14 ;  /* 0x0004e80e01007387 */ /* 0x0001e80000100a00 */
[----:B------:R-:W3:Y:S01]  /*7eb10*/  LDL.LU R11, [R1+0x35c0] ;  /* 0x0035c000010b7983 */ /* 0x000ee20000300800 */
[----:B--2---:R-:W-:Y:S01]  /*7eb20*/  IMAD.MOV.U32 R18, RZ, RZ, R8 ;  /* 0x000000ffff127224 */ /* 0x004fe200078e0008 */
[----:B0-----:R-:W-:Y:S01]  /*7eb30*/  MOV R15, R9 ;  /* 0x00000009000f7202 */ /* 0x001fe20000000f00 */
[----:B----4-:R-:W-:Y:S01]  /*7eb40*/  HMMA.16816.F32 R24, R20, R8, R24 ;  /* 0x000000081418723c */ /* 0x010fe20000001818 */
[----:B------:R-:W2:-:S15]  /*7eb50*/  LDL.LU.64 R8, [R1+0x35b8] ;  /* 0x0035b80001087983 */ /* 0x000e9e0000300a00 */
[----:B------:R-:W-:-:S07]  /*7eb60*/  NOP ;  /* 0x0000000000007918 */ /* 0x000fce0000000000 */
[----:B------:R0:W-:Y:S04]  /*7eb70*/  STL.64 [R1+0x4d0], R24 ;  /* 0x0004d01801007387 */ /* 0x0001e80000100a00 */
[----:B------:R-:W-:Y:S04]  /*7eb80*/  STL [R1+0x4d8], R26 ;  /* 0x0004d81a01007387 */ /* 0x000fe80000100800 */
[----:B0-----:R-:W3:Y:S01]  /*7eb90*/  LDL.LU.64 R24, [R1+0x35b0] ;  /* 0x0035b00001187983 */ /* 0x001ee20000300a00 */
[----:B------:R-:W-:-:S05]  /*7eba0*/  IMAD.MOV.U32 R14, RZ, RZ, R16 ;  /* 0x000000ffff0e7224 */ /* 0x000fca00078e0010 */
[----:B------:R3:W-:Y:S01]  /*7ebb0*/  STL.64 [R1+0x35a8], R14 ;  /* 0x0035a80e01007387 */ /* 0x0007e20000100a00 */
[----:B------:R-:W-:-:S05]  /*7ebc0*/  IMAD.MOV.U32 R29, RZ, RZ, R27 ;  /* 0x000000ffff1d7224 */ /* 0x000fca00078e001b */
[----:B------:R-:W-:Y:S01]  /*7ebd0*/  STL [R1+0x2d7c], R29 ;  /* 0x002d7c1d01007387 */ /* 0x000fe20000100800 */
[----:B---3--:R-:W-:Y:S06]  /*7ebe0*/  HMMA.16816.F32 R12, R20, R24, R4 ;  /* 0x00000018140c723c */ /* 0x008fec0000001804 */
[----:B------:R-:W-:Y:S02]  /*7ebf0*/  IMAD.MOV.U32 R10, RZ, RZ, R24 ;  /* 0x000000ffff0a7224 */ /* 0x000fe400078e0018 */
[----:B------:R-:W-:Y:S02]  /*7ec00*/  IMAD.MOV.U32 R5, RZ, RZ, R20 ;  /* 0x000000ffff057224 */ /* 0x000fe400078e0014 */
[----:B------:R-:W-:-:S13]  /*7ec10*/  IMAD.MOV.U32 R4, RZ, RZ, R21 ;  /* 0x000000ffff047224 */ /* 0x000fda00078e0015 */
[----:B------:R0:W-:Y:S04]  /*7ec20*/  STL.64 [R1+0x4c0], R12 ;  /* 0x0004c00c01007387 */ /* 0x0001e80000100a00 */
[----:B------:R1:W-:Y:S04]  /*7ec30*/  STL.64 [R1+0x4c8], R14 ;  /* 0x0004c80e01007387 */ /* 0x0003e80000100a00 */
[----:B0-----:R-:W3:Y:S04]  /*7ec40*/  LDL.LU R12, [R1+0xcf0] ;  /* 0x000cf000010c7983 */ /* 0x001ee80000300800 */
[----:B------:R-:W3:Y:S04]  /*7ec50*/  LDL.LU R13, [R1+0xcf4] ;  /* 0x000cf400010d7983 */ /* 0x000ee80000300800 */
[----:B-1----:R-:W3:Y:S04]  /*7ec60*/  LDL.LU R14, [R1+0xcf8] ;  /* 0x000cf800010e7983 */ /* 0x002ee80000300800 */
[----:B------:R-:W3:Y:S04]  /*7ec70*/  LDL.LU R15, [R1+0xcfc] ;  /* 0x000cfc00010f7983 */ /* 0x000ee80000300800 */
[----:B------:R-:W3:Y:S04]  /*7ec80*/  LDL.64 R20, [R1+0x140] ;  /* 0x0001400001147983 */ /* 0x000ee80000100a00 */
[----:B------:R-:W-:Y:S04]  /*7ec90*/  STL.64 [R1+0x3580], R10 ;  /* 0x0035800a01007387 */ /* 0x000fe80000100a00 */
[----:B--2---:R0:W-:Y:S04]  /*7eca0*/  STL.64 [R1+0x3578], R8 ;  /* 0x0035780801007387 */ /* 0x0041e80000100a00 */
[----:B0-----:R-:W2:Y:S04]  /*7ecb0*/  LDL.LU R8, [R1+0xcd0] ;  /* 0x000cd00001087983 */ /* 0x001ea80000300800 */
[----:B------:R-:W2:Y:S04]  /*7ecc0*/  LDL.LU R9, [R1+0xcd4] ;  /* 0x000cd40001097983 */ /* 0x000ea80000300800 */
[----:B------:R-:W4:Y:S04]  /*7ecd0*/  LDL.LU R10, [R1+0xcd8] ;  /* 0x000cd800010a7983 */ /* 0x000f280000300800 */
[----:B------:R-:W4:Y:S01]  /*7ece0*/  LDL.LU R11, [R1+0xcdc] ;  /* 0x000cdc00010b7983 */ /* 0x000f220000300800 */
[----:B------:R-:W-:-:S03]  /*7ecf0*/  IMAD.MOV.U32 R19, RZ, RZ, R25 ;  /* 0x000000ffff137224 */ /* 0x000fc600078e0019 */
[----:B----4-:R-:W-:Y:S04]  /*7ed00*/  STL.64 [R1+0x3590], R10 ;  /* 0x0035900a01007387 */ /* 0x010fe80000100a00 */
[----:B--2---:R0:W-:Y:S04]  /*7ed10*/  STL.64 [R1+0x3588], R8 ;  /* 0x0035880801007387 */ /* 0x0041e80000100a00 */
[----:B0-----:R-:W2:Y:S04]  /*7ed20*/  LDL.LU R8, [R1+0xce0] ;  /* 0x000ce00001087983 */ /* 0x001ea80000300800 */
[----:B------:R-:W2:Y:S04]  /*7ed30*/  LDL.LU R9, [R1+0xce4] ;  /* 0x000ce40001097983 */ /* 0x000ea80000300800 */
[----:B------:R-:W2:Y:S04]  /*7ed40*/  LDL.LU R10, [R1+0xce8] ;  /* 0x000ce800010a7983 */ /* 0x000ea80000300800 */
[----:B------:R-:W2:Y:S04]  /*7ed50*/  LDL.LU R11, [R1+0xcec] ;  /* 0x000cec00010b7983 */ /* 0x000ea80000300800 */
[----:B------:R-:W4:Y:S04]  /*7ed60*/  LDL.LU R24, [R1] ;  /* 0x0000000001187983 */ /* 0x000f280000300800 */
        /* <DEDUP_REMOVED lines=9> */
[----:B------:R-:W-:-:S02]  /*7ee00*/  IMAD.MOV.U32 R0, RZ, RZ, R23 ;  /* 0x000000ffff007224 */ /* 0x000fc400078e0017 */
[----:B------:R-:W-:Y:S02]  /*7ee10*/  IMAD.MOV.U32 R3, RZ, RZ, R17 ;  /* 0x000000ffff037224 */ /* 0x000fe400078e0011 */
[----:B------:R-:W-:Y:S01]  /*7ee20*/  IMAD.MOV.U32 R2, RZ, RZ, R22 ;  /* 0x000000ffff027224 */ /* 0x000fe200078e0016 */
[----:B------:R-:W2:Y:S04]  /*7ee30*/  LDL.64 R16, [R1+0xe0] ;  /* 0x0000e00001107983 */ /* 0x000ea80000100a00 */
[----:B----4-:R0:W-:Y:S04]  /*7ee40*/  STL.64 [R1+0x3520], R26 ;  /* 0x0035201a01007387 */ /* 0x0101e80000100a00 */
[----:B---3--:R1:W-:Y:S01]  /*7ee50*/  STL.64 [R1+0x3518], R24 ;  /* 0x0035181801007387 */ /* 0x0083e20000100a00 */
[----:B0-----:R-:W-:Y:S01]  /*7ee60*/  IMAD.MOV.U32 R26, RZ, RZ, R2 ;  /* 0x000000ffff1a7224 */ /* 0x001fe200078e0002 */
[----:B------:R-:W-:Y:S01]  /*7ee70*/  MOV R27, R0 ;  /* 0x00000000001b7202 */ /* 0x000fe20000000f00 */
[----:B-1----:R-:W-:-:S02]  /*7ee80*/  IMAD.MOV.U32 R24, RZ, RZ, R5 ;  /* 0x000000ffff187224 */ /* 0x002fc400078e0005 */
[----:B------:R-:W-:Y:S02]  /*7ee90*/  IMAD.MOV.U32 R25, RZ, RZ, R4 ;  /* 0x000000ffff197224 */ /* 0x000fe400078e0004 */
[----:B------:R-:W3:Y:S04]  /*7eea0*/  LDL.LU R4, [R1+0xcb0] ;  /* 0x000cb00001047983 */ /* 0x000ee80000300800 */
[----:B------:R-:W3:Y:S01]  /*7eeb0*/  LDL.LU R5, [R1+0xcb4] ;  /* 0x000cb40001057983 */ /* 0x000ee20000300800 */
[----:B------:R-:W-:Y:S03]  /*7eec0*/  HMMA.16816.F32 R12, R24, R20, R12 ;  /* 0x00000014180c723c */ /* 0x000fe6000000180c */
[----:B------:R-:W3:Y:S04]  /*7eed0*/  LDL.LU R6, [R1+0xcb8] ;  /* 0x000cb80001067983 */ /* 0x000ee80000300800 */
[----:B------:R-:W3:Y:S01]  /*7eee0*/  LDL.LU R7, [R1+0xcbc] ;  /* 0x000cbc0001077983 */ /* 0x000ee20000300800 */
[----:B------:R-:W-:-:S02]  /*7eef0*/  IMAD.MOV.U32 R2, RZ, RZ, R20 ;  /* 0x000000ffff027224 */ /* 0x000fc400078e0014 */
[----:B------:R-:W-:-:S13]  /*7ef00*/  IMAD.MOV.U32 R0, RZ, RZ, R21 ;  /* 0x000000ffff007224 */ /* 0x000fda00078e0015 */
[----:B------:R-:W-:Y:S04]  /*7ef10*/  STL.64 [R1+0x4b0], R12 ;  /* 0x0004b00c01007387 */ /* 0x000fe80000100a00 */
[----:B------:R0:W-:Y:S04]  /*7ef20*/  STL.64 [R1+0x4b8], R14 ;  /* 0x0004b80e01007387 */ /* 0x0001e80000100a00 */
[----:B0-----:R-:W4:Y:S04]  /*7ef30*/  LDL.LU.64 R14, [R1+0x35a8] ;  /* 0x0035a800010e7983 */ /* 0x001f280000300a00 */
[----:B------:R-:W3:Y:S04]  /*7ef40*/  LDL.LU.64 R22, [R1+0x35a0] ;  /* 0x0035a00001167983 */ /* 0x000ee80000300a00 */
[----:B------:R-:W2:Y:S04]  /*7ef50*/  LDL.LU.64 R20, [R1+0x3598] ;  /* 0x0035980001147983 */ /* 0x000ea80000300a00 */
[----:B------:R-:W4:Y:S01]  /*7ef60*/  LDL.64 R12, [R1+0xf0] ;  /* 0x0000f000010c7983 */ /* 0x000f220000100a00 */
[----:B--2---:R-:W-:-:S15]  /*7ef70*/  HMMA.16816.F32 R8, R24, R20, R8 ;  /* 0x000000141808723c */ /* 0x004fde0000001808 */
[----:B------:R-:W-:-:S08]  /*7ef80*/  NOP ;  /* 0x0000000000007918 */ /* 0x000fd00000000000 */
[----:B------:R-:W-:Y:S01]  /*7ef90*/  STL.64 [R1+0x4a0], R8 ;  /* 0x0004a00801007387 */ /* 0x000fe20000100a00 */
[----:B------:R-:W-:-:S03]  /*7efa0*/  IMAD.MOV.U32 R29, RZ, RZ, R11 ;  /* 0x000000ffff1d7224 */ /* 0x000fc600078e000b */
[----:B------:R0:W-:Y:S04]  /*7efb0*/  STL [R1+0x4a8], R10 ;  /* 0x0004a80a01007387 */ /* 0x0001e80000100800 */
[----:B0-----:R-:W2:Y:S04]  /*7efc0*/  LDL.LU.64 R10, [R1+0x3590] ;  /* 0x00359000010a7983 */ /* 0x001ea80000300a00 */
[----:B------:R-:W2:Y:S04]  /*7efd0*/  LDL.LU.64 R8, [R1+0x3588] ;  /* 0x0035880001087983 */ /* 0x000ea80000300a00 */
[----:B------:R3:W-:Y:S02]  /*7efe0*/  STL.64 [R1+0x3488], R20 ;  /* 0x0034881401007387 */ /* 0x0007e40000100a00 */
[----:B---3--:R-:W-:-:S02]  /*7eff0*/  IMAD.MOV.U32 R20, RZ, RZ, R23 ;  /* 0x000000ffff147224 */ /* 0x008fc400078e0017 */
[----:B------:R-:W-:Y:S01]  /*7f000*/  IMAD.MOV.U32 R21, RZ, RZ, R22 ;  /* 0x000000ffff157224 */ /* 0x000fe200078e0016 */
[----:B------:R-:W-:Y:S06]  /*7f010*/  STL [R1+0x2d80], R29 ;  /* 0x002d801d01007387 */ /* 0x000fec0000100800 */
[----:B--2---:R-:W-:Y:S01]  /*7f020*/  HMMA.16816.F32 R20, R24, R20, R8 ;  /* 0x000000141814723c */ /* 0x004fe20000001808 */
[----:B------:R-:W2:Y:S04]  /*7f030*/  LDL.LU.64 R10, [R1+0x3580] ;  /* 0x00358000010a7983 */ /* 0x000ea80000300a00 */
[----:B------:R-:W3:-:S15]  /*7f040*/  LDL.LU.64 R8, [R1+0x3578] ;  /* 0x0035780001087983 */ /* 0x000ede0000300a00 */
[----:B------:R-:W-:-:S03]  /*7f050*/  NOP ;  /* 0x0000000000007918 */ /* 0x000fc60000000000 */
[----:B------:R0:W-:Y:S04]  /*7f060*/  STL.64 [R1+0x490], R20 ;  /* 0x0004901401007387 */ /* 0x0001e80000100a00 */
[----:B------:R1:W-:Y:S04]  /*7f070*/  STL.64 [R1+0x498], R22 ;  /* 0x0004981601007387 */ /* 0x0003e80000100a00 */
[----:B0-----:R-:W4:Y:S04]  /*7f080*/  LDL.LU R20, [R1+0xbf0] ;  /* 0x000bf00001147983 */ /* 0x001f280000300800 */
[----:B------:R-:W4:Y:S04]  /*7f090*/  LDL.LU R21, [R1+0xbf4] ;  /* 0x000bf40001157983 */ /* 0x000f280000300800 */
[----:B-1----:R-:W2:Y:S04]  /*7f0a0*/  LDL.LU R22, [R1+0xbf8] ;  /* 0x000bf80001167983 */ /* 0x002ea80000300800 */
[----:B------:R-:W2:Y:S04]  /*7f0b0*/  LDL.LU R23, [R1+0xbfc] ;  /* 0x000bfc0001177983 */ /* 0x000ea80000300800 */
[----:B--2---:R-:W-:Y:S04]  /*7f0c0*/  STL.64 [R1+0x3498], R22 ;  /* 0x0034981601007387 */ /* 0x004fe80000100a00 */
[----:B----4-:R0:W-:Y:S02]  /*7f0d0*/  STL.64 [R1+0x3490], R20 ;  /* 0x0034901401007387 */ /* 0x0101e40000100a00 */
[----:B0-----:R-:W-:-:S02]  /*7f0e0*/  IMAD.MOV.U32 R20, RZ, RZ, R10 ;  /* 0x000000ffff147224 */ /* 0x001fc400078e000a */
[----:B------:R-:W-:Y:S01]  /*7f0f0*/  IMAD.MOV.U32 R21, RZ, RZ, R19 ;  /* 0x000000ffff157224 */ /* 0x000fe200078e0013 */
[----:B------:R-:W2:Y:S04]  /*7f100*/  LDL.LU R10, [R1+0x3570] ;  /* 0x00357000010a7983 */ /* 0x000ea80000300800 */
        /* <DEDUP_REMOVED lines=8> */
[----:B------:R-:W-:Y:S01]  /*7f190*/  STL [R1+0x488], R22 ;  /* 0x0004881601007387 */ /* 0x000fe20000100800 */
[----:B0-----:R-:W-:Y:S02]  /*7f1a0*/  IMAD.MOV.U32 R20, RZ, RZ, R18 ;  /* 0x000000ffff147224 */ /* 0x001fe400078e0012 */
[----:B------:R-:W-:-:S05]  /*7f1b0*/  IMAD.MOV.U32 R21, RZ, RZ, R15 ;  /* 0x000000ffff157224 */ /* 0x000fca00078e000f */
[----:B------:R0:W-:Y:S04]  /*7f1c0*/  STL.64 [R1+0x34c0], R20 ;  /* 0x0034c01401007387 */ /* 0x0001e80000100a00 */
[----:B0-----:R-:W3:Y:S01]  /*7f1d0*/  LDL R20, [R1+0x100] ;  /* 0x0001000001147983 */ /* 0x001ee20000100800 */
[----:B------:R-:W-:Y:S01]  /*7f1e0*/  MOV R21, R28 ;  /* 0x0000001c00157202 */ /* 0x000fe20000000f00 */
[----:B------:R-:W-:Y:S02]  /*7f1f0*/  IMAD.MOV.U32 R29, RZ, RZ, R23 ;  /* 0x000000ffff1d7224 */ /* 0x000fe400078e0017 */
[----:B--2---:R-:W-:Y:S04]  /*7f200*/  STL.64 [R1+0x3480], R10 ;  /* 0x0034800a01007387 */ /* 0x004fe80000100a00 */
[----:B------:R0:W-:Y:S04]  /*7f210*/  STL.64 [R1+0x3478], R8 ;  /* 0x0034780801007387 */ /* 0x0001e80000100a00 */
[----:B0-----:R-:W2:Y:S04]  /*7f220*/  LDL.LU R8, [R1+0xca0] ;  /* 0x000ca00001087983 */ /* 0x001ea80000300800 */
[----:B------:R-:W2:Y:S04]  /*7f230*/  LDL.LU R9, [R1+0xca4] ;  /* 0x000ca40001097983 */ /* 0x000ea80000300800 */
[----:B------:R-:W2:Y:S04]  /*7f240*/  LDL.LU R10, [R1+0xca8] ;  /* 0x000ca800010a7983 */ /* 0x000ea80000300800 */
[----:B------:R-:W2:Y:S04]  /*7f250*/  LDL.LU R11, [R1+0xcac] ;  /* 0x000cac00010b7983 */ /* 0x000ea80000300800 */
[----:B------:R-:W-:Y:S01]  /*7f260*/  STL [R1+0x2e68], R29 ;  /* 0x002e681d01007387 */ /* 0x000fe20000100800 */
[----:B---3--:R-:W-:Y:S03]  /*7f270*/  HMMA.16816.F32 R20, R24, R20, R4 ;  /* 0x000000141814723c */ /* 0x008fe60000001804 */
[----:B------:R-:W3:Y:S04]  /*7f280*/  LDL.LU.64 R6, [R1+0x3568] ;  /* 0x0035680001067983 */ /* 0x000ee80000300a00 */
[----:B------:R-:W4:-:S15]  /*7f290*/  LDL.LU.64 R4, [R1+0x3560] ;  /* 0x0035600001047983 */ /* 0x000f1e0000300a00 */
[----:B------:R-:W-:-:S01]  /*7f2a0*/  NOP ;  /* 0x0000000000007918 */ /* 0x000fc20000000000 */
[----:B------:R0:W-:Y:S04]  /*7f2b0*/  STL.64 [R1+0x470], R20 ;  /* 0x0004701401007387 */ /* 0x0001e80000100a00 */
[----:B------:R-:W-:Y:S01]  /*7f2c0*/  STL.64 [R1+0x478], R22 ;  /* 0x0004781601007387 */ /* 0x000fe20000100a00 */
[----:B0-----:R-:W-:Y:S02]  /*7f2d0*/  IMAD.MOV.U32 R20, RZ, RZ, R14 ;  /* 0x000000ffff147224 */ /* 0x001fe400078e000e */
[----:B------:R-:W-:-:S05]  /*7f2e0*/  IMAD.MOV.U32 R21, RZ, RZ, R3 ;  /* 0x000000ffff157224 */ /* 0x000fca00078e0003 */
[----:B------:R0:W-:Y:S04]  /*7f2f0*/  STL.64 [R1+0x34d8], R20 ;  /* 0x0034d81401007387 */ /* 0x0001e80000100a00 */
[----:B0-----:R-:W3:Y:S04]  /*7f300*/  LDL.LU R20, [R1+0xc90] ;  /* 0x000c900001147983 */ /* 0x001ee80000300800 */
[----:B------:R-:W3:Y:S04]  /*7f310*/  LDL.LU R21, [R1+0xc94] ;  /* 0x000c940001157983 */ /* 0x000ee80000300800 */
[----:B------:R-:W3:Y:S04]  /*7f320*/  LDL.LU R22, [R1+0xc98] ;  /* 0x000c980001167983 */ /* 0x000ee80000300800 */
[----:B------:R-:W3:Y:S01]  /*7f330*/  LDL.LU R23, [R1+0xc9c] ;  /* 0x000c9c0001177983 */ /* 0x000ee20000300800 */
[----:B--2---:R-:W-:Y:S06]  /*7f340*/  HMMA.16816.F32 R8, R24, R12, R8 ;  /* 0x0000000c1808723c */ /* 0x004fec0000001808 */
[----:B------:R-:W-:-:S15]  /*7f350*/  IMAD.MOV.U32 R3, RZ, RZ, R13 ;  /* 0x000000ffff037224 */ /* 0x000fde00078e000d */
[----:B------:R-:W-:-:S02]  /*7f360*/  NOP ;  /* 0x0000000000007918 */ /* 0x000fc40000000000 */
[----:B------:R-:W-:Y:S04]  /*7f370*/  STL.64 [R1+0x460], R8 ;  /* 0x0004600801007387 */ /* 0x000fe80000100a00 */
[----:B------:R0:W-:Y:S02]  /*7f380*/  STL.64 [R1+0x468], R10 ;  /* 0x0004680a01007387 */ /* 0x0001e40000100a00 */
[----:B0-----:R-:W-:Y:S02]  /*7f390*/  IMAD.MOV.U32 R10, RZ, RZ, R12 ;  /* 0x000000ffff0a7224 */ /* 0x001fe400078e000c */
[----:B------:R-:W2:Y:S01]  /*7f3a0*/  LDL.LU.64 R12, [R1+0x3558] ;  /* 0x00355800010c7983 */ /* 0x000ea20000300a00 */
[----:B---3--:R-:W-:-:S15]  /*7f3b0*/  HMMA.16816.F32 R20, R24, R16, R20 ;  /* 0x000000101814723c */ /* 0x008fde0000001814 */
[----:B------:R-:W-:-:S08]  /*7f3c0*/  NOP ;  /* 0x0000000000007918 */ /* 0x000fd00000000000 */
[----:B------:R0:W-:Y:S04]  /*7f3d0*/  STL.64 [R1+0x450], R20 ;  /* 0x0004501401007387 */ /* 0x0001e80000100a00 */
[----:B------:R-:W-:Y:S01]  /*7f3e0*/  STL.64 [R1+0x458], R22 ;  /* 0x0004581601007387 */ /* 0x000fe20000100a00 */
[----:B0-----:R-:W-:Y:S02]  /*7f3f0*/  IMAD.MOV.U32 R20, RZ, RZ, R7 ;  /* 0x000000ffff147224 */ /* 0x001fe400078e0007 */
[----:B------:R-:W-:-:S05]  /*7f400*/  IMAD.MOV.U32 R21, RZ, RZ, R6 ;  /* 0x000000ffff157224 */ /* 0x000fca00078e0006 */
[----:B------:R0:W-:Y:S04]  /*7f410*/  STL.64 [R1+0x34f0], R20 ;  /* 0x0034f01401007387 */ /* 0x0001e80000100a00 */
[----:B0-----:R-:W3:Y:S04]  /*7f420*/  LDL.LU R20, [R1+0xc40] ;  /* 0x000c400001147983 */ /* 0x001ee80000300800 */
[----:B------:R-:W3:Y:S04]  /*7f430*/  LDL.LU R21, [R1+0xc44] ;  /* 0x000c440001157983 */ /* 0x000ee80000300800 */
[----:B------:R-:W2:Y:S04]  /*7f440*/  LDL.LU R22, [R1+0xc48] ;  /* 0x000c480001167983 */ /* 0x000ea80000300800 */
[----:B------:R-:W2:Y:S01]  /*7f450*/  LDL.LU R23, [R1+0xc4c] ;  /* 0x000c4c0001177983 */ /* 0x000ea20000300800 */
[----:B------:R-:W-:-:S02]  /*7f460*/  IMAD.MOV.U32 R14, RZ, RZ, R16 ;  /* 0x000000ffff0e7224 */ /* 0x000fc400078e0010 */
[----:B------:R-:W-:Y:S02]  /*7f470*/  IMAD.MOV.U32 R11, RZ, RZ, R17 ;  /* 0x000000ffff0b7224 */ /* 0x000fe400078e0011 */
[----:B----4-:R-:W-:Y:S02]  /*7f480*/  IMAD.MOV.U32 R16, RZ, RZ, R5 ;  /* 0x000000ffff107224 */ /* 0x010fe400078e0005 */
[----:B------:R-:W-:Y:S01]  /*7f490*/  IMAD.MOV.U32 R17, RZ, RZ, R4 ;  /* 0x000000ffff117224 */ /* 0x000fe200078e0004 */
[----:B--2---:R-:W-:Y:S04]  /*7f4a0*/  STL.64 [R1+0x3510], R22 ;  /* 0x0035101601007387 */ /* 0x004fe80000100a00 */
[----:B---3--:R0:W-:Y:S04]  /*7f4b0*/  STL.64 [R1+0x3508], R20 ;  /* 0x0035081401007387 */ /* 0x0081e80000100a00 */
[----:B------:R-:W-:Y:S04]  /*7f4c0*/  STL.64 [R1+0x3528], R16 ;  /* 0x0035281001007387 */ /* 0x000fe80000100a00 */
[----:B------:R-:W2:Y:S04]  /*7f4d0*/  LDL.64 R24, [R1+0xb0] ;  /* 0x0000b00001187983 */ /* 0x000ea80000100a00 */
[----:B--2---:R1:W-:Y:S04]  /*7f4e0*/  STL.64 [R1+0x3540], R24 ;  /* 0x0035401801007387 */ /* 0x0043e80000100a00 */
[----:B0-----:R-:W2:Y:S04]  /*7f4f0*/  LDL.LU R20, [R1+0xc50] ;  /* 0x000c500001147983 */ /* 0x001ea80000300800 */
[----:B------:R-:W2:Y:S04]  /*7f500*/  LDL.LU R21, [R1+0xc54] ;  /* 0x000c540001157983 */ /* 0x000ea80000300800 */
[----:B------:R-:W3:Y:S04]  /*7f510*/  LDL.LU R22, [R1+0xc58] ;  /* 0x000c580001167983 */ /* 0x000ee80000300800 */
[----:B------:R-:W3:Y:S04]  /*7f520*/  LDL.LU R23, [R1+0xc5c] ;  /* 0x000c5c0001177983 */ /* 0x000ee80000300800 */
[----:B-1----:R-:W4:Y:S04]  /*7f530*/  LDL.LU R24, [R1+0xc70] ;  /* 0x000c700001187983 */ /* 0x002f280000300800 */
[----:B------:R-:W4:Y:S04]  /*7f540*/  LDL.LU R25, [R1+0xc74] ;  /* 0x000c740001197983 */ /* 0x000f280000300800 */
[----:B------:R-:W4:Y:S04]  /*7f550*/  LDL.LU R26, [R1+0xc78] ;  /* 0x000c7800011a7983 */ /* 0x000f280000300800 */
[----:B------:R-:W4:Y:S04]  /*7f560*/  LDL.LU R27, [R1+0xc7c] ;  /* 0x000c7c00011b7983 */ /* 0x000f280000300800 */
[----:B------:R-:W4:Y:S04]  /*7f570*/  LDL.LU R4, [R1+0xc80] ;  /* 0x000c800001047983 */ /* 0x000f280000300800 */
[----:B------:R-:W4:Y:S04]  /*7f580*/  LDL.LU R5, [R1+0xc84] ;  /* 0x000c840001057983 */ /* 0x000f280000300800 */
[----:B------:R-:W4:Y:S04]  /*7f590*/  LDL.LU R6, [R1+0xc88] ;  /* 0x000c880001067983 */ /* 0x000f280000300800 */
[----:B------:R-:W4:Y:S04]  /*7f5a0*/  LDL.LU R7, [R1+0xc8c] ;  /* 0x000c8c0001077983 */ /* 0x000f280000300800 */
[----:B---3--:R-:W-:Y:S04]  /*7f5b0*/  STL.64 [R1+0x3538], R22 ;  /* 0x0035381601007387 */ /* 0x008fe80000100a00 */
[----:B--2---:R0:W-:Y:S04]  /*7f5c0*/  STL.64 [R1+0x3530], R20 ;  /* 0x0035301401007387 */ /* 0x0041e80000100a00 */
[----:B0-----:R-:W4:Y:S04]  /*7f5d0*/  LDL.LU.64 R20, [R1+0x80] ;  /* 0x0000800001147983 */ /* 0x001f280000300a00 */
[----:B------:R-:W4:Y:S04]  /*7f5e0*/  LDL.LU.64 R22, [R1+0x88] ;  /* 0x0000880001167983 */ /* 0x000f280000300a00 */
[----:B------:R-:W2:Y:S04]  /*7f5f0*/  LDL.LU R16, [R1+0xc60] ;  /* 0x000c600001107983 */ /* 0x000ea80000300800 */
[----:B------:R-:W2:Y:S04]  /*7f600*/  LDL.LU R17, [R1+0xc64] ;  /* 0x000c640001117983 */ /* 0x000ea80000300800 */
[----:B------:R-:W2:Y:S04]  /*7f610*/  LDL.LU R18, [R1+0xc68] ;  /* 0x000c680001127983 */ /* 0x000ea80000300800 */
[----:B------:R-:W2:Y:S04]  /*7f620*/  LDL.LU R19, [R1+0xc6c] ;  /* 0x000c6c0001137983 */ /* 0x000ea80000300800 */
[----:B------:R0:W-:Y:S04]  /*7f630*/  STL.64 [R1+0x34a0], R10 ;  /* 0x0034a00a01007387 */ /* 0x0001e80000100a00 */
        /* <DEDUP_REMOVED lines=26> */
[----:B------:R-:W2:Y:S04]  /*7f7e0*/  LDL.LU.64 R4, [R1+0x3548] ;  /* 0x0035480001047983 */ /* 0x000ea80000300a00 */
[----:B------:R-:W-:Y:S01]  /*7f7f0*/  STL.64 [R1+0x3438], R12 ;  /* 0x0034380c01007387 */ /* 0x000fe20000100a00 */
[----:B--2---:R-:W-:-:S15]  /*7f800*/  HMMA.16816.F32 R24, R20, R4, R24 ;  /* 0x000000041418723c */ /* 0x004fde0000001818 */
[----:B------:R-:W-:-:S08]  /*7f810*/  NOP ;  /* 0x0000000000007918 */ /* 0x000fd00000000000 */
[----:B------:R0:W-:Y:S04]  /*7f820*/  STL.64 [R1+0x430], R24 ;  /* 0x0004301801007387 */ /* 0x0001e80000100a00 */
[----:B------:R1:W-:Y:S04]  /*7f830*/  STL.64 [R1+0x438], R26 ;  /* 0x0004381a01007387 */ /* 0x0003e80000100a00 */
[----:B0-----:R-:W2:Y:S01]  /*7f840*/  LDL.LU.64 R24, [R1+0x3540] ;  /* 0x0035400001187983 */ /* 0x001ea20000300a00 */
[----:B------:R-:W-:Y:S02]  /*7f850*/  IMAD.MOV.U32 R13, RZ, RZ, R22 ;  /* 0x000000ffff0d7224 */ /* 0x000fe400078e0016 */
[----:B------:R-:W-:Y:S01]  /*7f860*/  IMAD.MOV.U32 R12, RZ, RZ, R23 ;  /* 0x000000ffff0c7224 */ /* 0x000fe200078e0017 */
[----:B-1----:R-:W-:Y:S01]  /*7f870*/  MOV R26, R20 ;  /* 0x00000014001a7202 */ /* 0x002fe20000000f00 */
[----:B------:R-:W-:Y:S01]  /*7f880*/  IMAD.MOV.U32 R15, RZ, RZ, R21 ;  /* 0x000000ffff0f7224 */ /* 0x000fe200078e0015 */
[----:B------:R-:W3:Y:S04]  /*7f890*/  LDL.LU.64 R22, [R1+0x3538] ;  /* 0x0035380001167983 */ /* 0x000ee80000300a00 */
[----:B------:R-:W3:Y:S04]  /*7f8a0*/  LDL.LU.64 R20, [R1+0x3530] ;  /* 0x0035300001147983 */ /* 0x000ee80000300a00 */
[----:B----4-:R0:W-:Y:S04]  /*7f8b0*/  STL.64 [R1+0x3430], R6 ;  /* 0x0034300601007387 */ /* 0x0101e80000100a00 */
[----:B------:R1:W-:Y:S01]  /*7f8c0*/  STL.64 [R1+0x3428], R4 ;  /* 0x0034280401007387 */ /* 0x0003e20000100a00 */
[----:B0-----:R-:W-:-:S02]  /*7f8d0*/  IMAD.MOV.U32 R6, RZ, RZ, R13 ;  /* 0x000000ffff067224 */ /* 0x001fc400078e000d */
[----:B------:R-:W-:Y:S02]  /*7f8e0*/  IMAD.MOV.U32 R7, RZ, RZ, R12 ;  /* 0x000000ffff077224 */ /* 0x000fe400078e000c */
[----:B-1----:R-:W-:Y:S02]  /*7f8f0*/  IMAD.MOV.U32 R4, RZ, RZ, R26 ;  /* 0x000000ffff047224 */ /* 0x002fe400078e001a */
[----:B------:R-:W-:-:S07]  /*7f900*/  IMAD.MOV.U32 R5, RZ, RZ, R15 ;  /* 0x000000ffff057224 */ /* 0x000fce00078e000f */
[----:B--2---:R-:W-:Y:S01]  /*7f910*/  HMMA.16816.F32 R4, R4, R24, R16 ;  /* 0x000000180404723c */ /* 0x004fe20000001810 */
[----:B------:R-:W3:-:S15]  /*7f920*/  LDL.LU.64 R16, [R1+0x3528] ;  /* 0x0035280001107983 */ /* 0x000ede0000300a00 */
[----:B------:R-:W-:-:S07]  /*7f930*/  NOP ;  /* 0x0000000000007918 */ /* 0x000fce0000000000 */
[----:B------:R0:W-:Y:S04]  /*7f940*/  STL.64 [R1+0x420], R4 ;  /* 0x0004200401007387 */ /* 0x0001e80000100a00 */
[----:B------:R-:W-:Y:S04]  /*7f950*/  STL.64 [R1+0x428], R6 ;  /* 0x0004280601007387 */ /* 0x000fe80000100a00 */
[----:B------:R-:W3:Y:S01]  /*7f960*/  LDL.LU.64 R26, [R1+0x3520] ;  /* 0x00352000011a7983 */ /* 0x000ee20000300a00 */
[----:B0-----:R-:W-:Y:S02]  /*7f970*/  IMAD.MOV.U32 R5, RZ, RZ, R24 ;  /* 0x000000ffff057224 */ /* 0x001fe400078e0018 */
[----:B------:R-:W-:-:S02]  /*7f980*/  IMAD.MOV.U32 R4, RZ, RZ, R25 ;  /* 0x000000ffff047224 */ /* 0x000fc400078e0019 */
[----:B------:R-:W3:Y:S02]  /*7f990*/  LDL.LU.64 R24, [R1+0x3518] ;  /* 0x0035180001187983 */ /* 0x000ee40000300a00 */
[----:B---3--:R-:W-:Y:S02]  /*7f9a0*/  HMMA.16816.F32 R16, R24, R16, R20 ;  /* 0x000000101810723c */ /* 0x008fe40000001814 */
[----:B------:R-:W2:Y:S04]  /*7f9b0*/  LDL.LU.64 R22, [R1+0x3510] ;  /* 0x0035100001167983 */ /* 0x000ea80000300a00 */
[----:B------:R-:W2:-:S15]  /*7f9c0*/  LDL.LU.64 R20, [R1+0x3508] ;  /* 0x0035080001147983 */ /* 0x000e9e0000300a00 */
[----:B------:R-:W-:-:S02]  /*7f9d0*/  NOP ;  /* 0x0000000000007918 */ /* 0x000fc40000000000 */
        /* <DEDUP_REMOVED lines=39> */
[----:B------:R-:W-:Y:S01]  /*7fc50*/  IMAD.MOV.U32 R16, RZ, RZ, R2 ;  /* 0x000000ffff107224 */ /* 0x000fe200078e0002 */
[----:B------:R-:W-:-:S07]  /*7fc60*/  MOV R17, R0 ;  /* 0x0000000000117202 */ /* 0x000fce0000000f00 */
[----:B---3--:R-:W-:Y:S01]  /*7fc70*/  HMMA.16816.F32 R16, R24, R16, R20 ;  /* 0x000000101810723c */ /* 0x008fe20000001814 */
[----:B------:R-:W3:-:S15]  /*7fc80*/  LDL.LU.64 R20, [R1+0x3488] ;  /* 0x0034880001147983 */ /* 0x000ede0000300a00 */
[----:B------:R-:W-:-:S07]  /*7fc90*/  NOP ;  /* 0x0000000000007918 */ /* 0x000fce0000000000 */
[----:B------:R0:W-:Y:S04]  /*7fca0*/  STL.64 [R1+0x3b0], R16 ;  /* 0x0003b01001007387 */ /* 0x0001e80000100a00 */
[----:B------:R-:W-:Y:S04]  /*7fcb0*/  STL.64 [R1+0x3b8], R18 ;  /* 0x0003b81201007387 */ /* 0x000fe80000100a00 */
[----:B0-----:R-:W4:Y:S04]  /*7fcc0*/  LDL.LU.64 R16, [R1+0x1a0] ;  /* 0x0001a00001107983 */ /* 0x001f280000300a00 */
[----:B----4-:R0:W-:Y:S04]  /*7fcd0*/  STL.64 [R1+0x3408], R16 ;  /* 0x0034081001007387 */ /* 0x0101e80000100a00 */
[----:B0-----:R-:W4:Y:S04]  /*7fce0*/  LDL.LU R16, [R1+0xbe0] ;  /* 0x000be00001107983 */ /* 0x001f280000300800 */
[----:B------:R-:W4:Y:S04]  /*7fcf0*/  LDL.LU R17, [R1+0xbe4] ;  /* 0x000be40001117983 */ /* 0x000f280000300800 */
[----:B------:R-:W4:Y:S04]  /*7fd00*/  LDL.LU R18, [R1+0xbe8] ;  /* 0x000be80001127983 */ /* 0x000f280000300800 */
[----:B------:R-:W4:Y:S01]  /*7fd10*/  LDL.LU R19, [R1+0xbec] ;  /* 0x000bec0001137983 */ /* 0x000f220000300800 */
[----:B---3--:R-:W-:-:S02]  /*7fd20*/  IMAD.MOV.U32 R2, RZ, RZ, R20 ;  /* 0x000000ffff027224 */ /* 0x008fc400078e0014 */
[----:B------:R-:W-:Y:S01]  /*7fd30*/  IMAD.MOV.U32 R0, RZ, RZ, R21 ;  /* 0x000000ffff007224 */ /* 0x000fe200078e0015 */
[----:B----4-:R-:W-:-:S15]  /*7fd40*/  HMMA.16816.F32 R16, R24, R20, R16 ;  /* 0x000000141810723c */ /* 0x010fde0000001810 */
[----:B------:R-:W-:-:S08]  /*7fd50*/  NOP ;  /* 0x0000000000007918 */ /* 0x000fd00000000000 */
[----:B------:R0:W-:Y:S04]  /*7fd60*/  STL.64 [R1+0x3a0], R16 ;  /* 0x0003a01001007387 */ /* 0x0001e80000100a00 */
[----:B------:R-:W-:Y:S04]  /*7fd70*/  STL.64 [R1+0x3a8], R18 ;  /* 0x0003a81201007387 */ /* 0x000fe80000100a00 */
[----:B------:R-:W3:Y:S04]  /*7fd80*/  LDL.LU R20, [R1+0xbd0] ;  /* 0x000bd00001147983 */ /* 0x000ee80000300800 */
[----:B------:R-:W3:Y:S01]  /*7fd90*/  LDL.LU R21, [R1+0xbd4] ;  /* 0x000bd40001157983 */ /* 0x000ee20000300800 */
[----:B0-----:R-:W-:-:S03]  /*7fda0*/  IMAD.MOV.U32 R17, RZ, RZ, R4 ;  /* 0x000000ffff117224 */ /* 0x001fc600078e0004 */
[----:B------:R-:W3:Y:S01]  /*7fdb0*/  LDL.LU R22, [R1+0xbd8] ;  /* 0x000bd80001167983 */ /* 0x000ee20000300800 */
[----:B------:R-:W-:-:S03]  /*7fdc0*/  IMAD.MOV.U32 R16, RZ, RZ, R5 ;  /* 0x000000ffff107224 */ /* 0x000fc600078e0005 */
[----:B------:R-:W3:Y:S04]  /*7fdd0*/  LDL.LU R23, [R1+0xbdc] ;  /* 0x000bdc0001177983 */ /* 0x000ee80000300800 */
[----:B------:R-:W3:Y:S04]  /*7fde0*/  LDL.64 R8, [R1+0x120] ;  /* 0x0001200001087983 */ /* 0x000ee80000100a00 */
[----:B------:R-:W4:Y:S04]  /*7fdf0*/  LDL.LU R4, [R1+0xb80] ;  /* 0x000b800001047983 */ /* 0x000f280000300800 */
[----:B------:R-:W4:Y:S04]  /*7fe00*/  LDL.LU R5, [R1+0xb84] ;  /* 0x000b840001057983 */ /* 0x000f280000300800 */
[----:B------:R-:W3:Y:S04]  /*7fe10*/  LDL.LU R6, [R1+0xb88] ;  /* 0x000b880001067983 */ /* 0x000ee80000300800 */
[----:B------:R-:W3:Y:S01]  /*7fe20*/  LDL.LU R7, [R1+0xb8c] ;  /* 0x000b8c0001077983 */ /* 0x000ee20000300800 */
[----:B------:R-:W-:-:S02]  /*7fe30*/  IMAD.MOV.U32 R12, RZ, RZ, R14 ;  /* 0x000000ffff0c7224 */ /* 0x000fc400078e000e */
[----:B--2---:R-:W-:Y:S01]  /*7fe40*/  IMAD.MOV.U32 R13, RZ, RZ, R11 ;  /* 0x000000ffff0d7224 */ /* 0x004fe200078e000b */
[----:B---3--:R-:W-:Y:S04]  /*7fe50*/  STL.64 [R1+0x3448], R6 ;  /* 0x0034480601007387 */ /* 0x008fe80000100a00 */
[----:B----4-:R0:W-:Y:S04]  /*7fe60*/  STL.64 [R1+0x3440], R4 ;  /* 0x0034400401007387 */ /* 0x0101e80000100a00 */
[----:B------:R1:W-:Y:S04]  /*7fe70*/  STL.64 [R1+0x3450], R12 ;  /* 0x0034500c01007387 */ /* 0x0003e80000100a00 */
[----:B0-----:R-:W2:Y:S04]  /*7fe80*/  LDL.LU R4, [R1+0xb90] ;  /* 0x000b900001047983 */ /* 0x001ea80000300800 */
[----:B------:R-:W2:Y:S04]  /*7fe90*/  LDL.LU R5, [R1+0xb94] ;  /* 0x000b940001057983 */ /* 0x000ea80000300800 */
[----:B------:R-:W3:Y:S04]  /*7fea0*/  LDL.LU R6, [R1+0xb98] ;  /* 0x000b980001067983 */ /* 0x000ee80000300800 */
[----:B------:R-:W3:Y:S01]  /*7feb0*/  LDL.LU R7, [R1+0xb9c] ;  /* 0x000b9c0001077983 */ /* 0x000ee20000300800 */
[----:B-1----:R-:W-:-:S02]  /*7fec0*/  IMAD.MOV.U32 R12, RZ, RZ, R10 ;  /* 0x000000ffff0c7224 */ /* 0x002fc400078e000a */
[----:B------:R-:W-:Y:S01]  /*7fed0*/  IMAD.MOV.U32 R13, RZ, RZ, R3 ;  /* 0x000000ffff0d7224 */ /* 0x000fe200078e0003 */
[----:B------:R-:W-:Y:S01]  /*7fee0*/  HMMA.16816.F32 R20, R24, R8, R20 ;  /* 0x000000081814723c */ /* 0x000fe20000001814 */
[----:B---3--:R-:W-:Y:S04]  /*7fef0*/  STL.64 [R1+0x3460], R6 ;  /* 0x0034600601007387 */ /* 0x008fe80000100a00 */
[----:B--2---:R-:W-:Y:S04]  /*7ff00*/  STL.64 [R1+0x3458], R4 ;  /* 0x0034580401007387 */ /* 0x004fe80000100a00 */
[----:B------:R0:W-:Y:S04]  /*7ff10*/  STL.64 [R1+0x3468], R12 ;  /* 0x0034680c01007387 */ /* 0x0001e80000100a00 */
[----:B0-----:R-:W2:Y:S04]  /*7ff20*/  LDL.64 R12, [R1+0x100] ;  /* 0x00010000010c7983 */ /* 0x001ea80000100a00 */
        /* <DEDUP_REMOVED lines=10> */
[----:B0-----:R-:W4:Y:S04]  /*7ffd0*/  LDL.LU R16, [R1+0xb70] ;  /* 0x000b700001107983 */ /* 0x001f280000300800 */
[----:B------:R-:W4:Y:S04]  /*7ffe0*/  LDL.LU R17, [R1+0xb74] ;  /* 0x000b740001117983 */ /* 0x000f280000300800 */
[----:B------:R-:W4:Y:S04]  /*7fff0*/  LDL.LU R18, [R1+0xb78] ;  /* 0x000b780001127983 */ /* 0x000f280000300800 */
[----:B------:R-:W4:Y:S04]  /*80000*/  LDL.LU R19, [R1+0xb7c] ;  /* 0x000b7c0001137983 */ /* 0x000f280000300800 */
[----:B------:R0:W-:Y:S04]  /*80010*/  STL.64 [R1+0x390], R20 ;  /* 0x0003901401007387 */ /* 0x0001e80000100a00 */
[----:B------:R-:W-:Y:S04]  /*80020*/  STL.64 [R1+0x398], R22 ;  /* 0x0003981601007387 */ /* 0x000fe80000100a00 */
[----:B------:R-:W3:Y:S01]  /*80030*/  LDL.LU.64 R10, [R1+0x3480] ;  /* 0x00348000010a7983 */ /* 0x000ee20000300a00 */
[----:B0-----:R-:W-:-:S02]  /*80040*/  IMAD.MOV.U32 R21, RZ, RZ, R8 ;  /* 0x000000ffff157224 */ /* 0x001fc400078e0008 */
[----:B------:R-:W-:Y:S02]  /*80050*/  IMAD.MOV.U32 R20, RZ, RZ, R9 ;  /* 0x000000ffff147224 */ /* 0x000fe400078e0009 */
[----:B------:R-:W2:Y:S04]  /*80060*/  LDL.LU.64 R8, [R1+0x3478] ;  /* 0x0034780001087983 */ /* 0x000ea80000300a00 */
[----:B------:R0:W-:Y:S04]  /*80070*/  STL.64 [R1+0x33f0], R20 ;  /* 0x0033f01401007387 */ /* 0x0001e80000100a00 */
[----:B0-----:R-:W4:Y:S04]  /*80080*/  LDL.LU R20, [R1+0xb50] ;  /* 0x000b500001147983 */ /* 0x001f280000300800 */
        /* <DEDUP_REMOVED lines=10> */
[----:B------:R0:W-:Y:S04]  /*80130*/  STL.64 [R1+0x380], R12 ;  /* 0x0003800c01007387 */ /* 0x0001e80000100a00 */
[----:B------:R-:W-:Y:S04]  /*80140*/  STL.64 [R1+0x388], R14 ;  /* 0x0003880e01007387 */ /* 0x000fe80000100a00 */
[----:B0-----:R-:W3:Y:S04]  /*80150*/  LDL.LU.64 R12, [R1+0x3470] ;  /* 0x00347000010c7983 */ /* 0x001ee80000300a00 */
[----:B------:R-:W-:Y:S04]  /*80160*/  STL.64 [R1+0x3358], R10 ;  /* 0x0033580a01007387 */ /* 0x000fe80000100a00 */
        /* <DEDUP_REMOVED lines=9> */
[----:B0-----:R-:W-:Y:S01]  /*80200*/  MOV R9, R12 ;  /* 0x0000000c00097202 */ /* 0x001fe20000000f00 */
[----:B------:R-:W-:Y:S02]  /*80210*/  IMAD.MOV.U32 R8, RZ, RZ, R13 ;  /* 0x000000ffff087224 */ /* 0x000fe400078e000d */
        /* <DEDUP_REMOVED lines=22> */
[----:B------:R-:W-:Y:S04]  /*80380*/  STL.64 [R1+0x340], R4 ;  /* 0x0003400401007387 */ /* 0x000fe80000100a00 */
[----:B------:R0:W-:Y:S04]  /*80390*/  STL.64 [R1+0x348], R6 ;  /* 0x0003480601007387 */ /* 0x0001e80000100a00 */
[----:B0-----:R-:W3:Y:S04]  /*803a0*/  LDL.LU.64 R6, [R1+0x3430] ;  /* 0x0034300001067983 */ /* 0x001ee80000300a00 */
[----:B------:R-:W2:Y:S04]  /*803b0*/  LDL.LU.64 R4, [R1+0x3428] ;  /* 0x0034280001047983 */ /* 0x000ea80000300a00 */
[----:B------:R0:W-:Y:S04]  /*803c0*/  STL.64 [R1+0x3328], R12 ;  /* 0x0033280c01007387 */ /* 0x0001e80000100a00 */
[----:B0-----:R-:W4:Y:S01]  /*803d0*/  LDL.LU.64 R12, [R1+0x180] ;  /* 0x00018000010c7983 */ /* 0x001f220000300a00 */
[----:B--2---:R-:W-:-:S15]  /*803e0*/  HMMA.16816.F32 R16, R24, R4, R16 ;  /* 0x000000041810723c */ /* 0x004fde0000001810 */
[----:B------:R-:W-:-:S08]  /*803f0*/  NOP ;  /* 0x0000000000007918 */ /* 0x000fd00000000000 */
[----:B------:R0:W-:Y:S04]  /*80400*/  STL.64 [R1+0x330], R16 ;  /* 0x0003301001007387 */ /* 0x0001e80000100a00 */
[----:B------:R-:W-:Y:S04]  /*80410*/  STL.64 [R1+0x338], R18 ;  /* 0x0003381201007387 */ /* 0x000fe80000100a00 */
[----:B0-----:R-:W2:Y:S04]  /*80420*/  LDL.LU.64 R16, [R1+0x3420] ;  /* 0x0034200001107983 */ /* 0x001ea80000300a00 */
[----:B---3--:R-:W-:Y:S04]  /*80430*/  STL.64 [R1+0x3308], R6 ;  /* 0x0033080601007387 */ /* 0x008fe80000100a00 */
[----:B------:R0:W-:Y:S04]  /*80440*/  STL.64 [R1+0x3300], R4 ;  /* 0x0033000401007387 */ /* 0x0001e80000100a00 */
[----:B0-----:R-:W4:Y:S04]  /*80450*/  LDL.LU R4, [R1+0xb30] ;  /* 0x000b300001047983 */ /* 0x001f280000300800 */
[----:B------:R-:W4:Y:S04]  /*80460*/  LDL.LU R5, [R1+0xb34] ;  /* 0x000b340001057983 */ /* 0x000f280000300800 */
[----:B------:R-:W4:Y:S04]  /*80470*/  LDL.LU R6, [R1+0xb38] ;  /* 0x000b380001067983 */ /* 0x000f280000300800 */
[----:B------:R-:W4:Y:S01]  /*80480*/  LDL.LU R7, [R1+0xb3c] ;  /* 0x000b3c0001077983 */ /* 0x000f220000300800 */
[----:B--2---:R-:W-:Y:S03]  /*80490*/  HMMA.16816.F32 R24, R24, R16, R20 ;  /* 0x000000101818723c */ /* 0x004fe60000001814 */
[----:B------:R-:W2:Y:S04]  /*804a0*/  LDL.LU.64 R22, [R1+0x3418] ;  /* 0x0034180001167983 */ /* 0x000ea80000300a00 */
[----:B------:R-:W2:Y:S04]  /*804b0*/  LDL.LU.64 R20, [R1+0x3410] ;  /* 0x0034100001147983 */ /* 0x000ea80000300a00 */
[----:B------:R-:W3:-:S12]  /*804c0*/  LDL.LU.64 R16, [R1+0x3408] ;  /* 0x0034080001107983 */ /* 0x000ed80000300a00 */
[----:B------:R-:W-:Y:S04]  /*804d0*/  STL.64 [R1+0x320], R24 ;  /* 0x0003201801007387 */ /* 0x000fe80000100a00 */
[----:B------:R0:W-:Y:S04]  /*804e0*/  STL.64 [R1+0x328], R26 ;  /* 0x0003281a01007387 */ /* 0x0001e80000100a00 */
[----:B0-----:R-:W2:Y:S04]  /*804f0*/  LDL.LU.64 R26, [R1+0x3400] ;  /* 0x00340000011a7983 */ /* 0x001ea80000300a00 */
[----:B------:R-:W2:Y:S01]  /*80500*/  LDL.LU.64 R24, [R1+0x33f8] ;  /* 0x0033f80001187983 */ /* 0x000ea20000300a00 */
[----:B---3--:R-:W-:Y:S01]  /*80510*/  IMAD.MOV.U32 R3, RZ, RZ, R17 ;  /* 0x000000ffff037224 */ /* 0x008fe200078e0011 */
[----:B--2---:R-:W-:-:S15]  /*80520*/  HMMA.16816.F32 R20, R24, R16, R20 ;  /* 0x000000101814723c */ /* 0x004fde0000001814 */
[----:B------:R-:W-:-:S08]  /*80530*/  NOP ;  /* 0x0000000000007918 */ /* 0x000fd00000000000 */
[----:B------:R0:W-:Y:S04]  /*80540*/  STL.64 [R1+0x310], R20 ;  /* 0x0003101401007387 */ /* 0x0001e80000100a00 */
[----:B------:R1:W-:Y:S04]  /*80550*/  STL.64 [R1+0x318], R22 ;  /* 0x0003181601007387 */ /* 0x0003e80000100a00 */
[----:B0-----:R-:W2:Y:S01]  /*80560*/  LDL.LU.64 R20, [R1+0x33f0] ;  /* 0x0033f00001147983 */ /* 0x001ea20000300a00 */
[----:B-1----:R-:W-:-:S03]  /*80570*/  IMAD.MOV.U32 R23, RZ, RZ, R16 ;  /* 0x000000ffff177224 */ /* 0x002fc600078e0010 */
[----:B------:R-:W3:Y:S04]  /*80580*/  LDL.LU.64 R18, [R1+0x33e8] ;  /* 0x0033e80001127983 */ /* 0x000ee80000300a00 */
[----:B------:R-:W2:Y:S01]  /*80590*/  LDL.LU.64 R16, [R1+0x33e0] ;  /* 0x0033e00001107983 */ /* 0x000ea20000300a00 */
[C---:B----4-:R-:W-:Y:S03]  /*805a0*/  HMMA.16816.F32 R4, R24.reuse, R12, R4 ;  /* 0x0000000c1804723c */ /* 0x050fe60000001804 */
[----:B------:R-:W-:Y:S03]  /*805b0*/  STL [R1+0x32e8], R23 ;  /* 0x0032e81701007387 */ /* 0x000fe60000100800 */
[----:B--2---:R-:W-:-:S15]  /*805c0*/  HMMA.16816.F32 R8, R24, R16, R8 ;  /* 0x000000101808723c */ /* 0x004fde0000001808 */
[----:B------:R-:W-:-:S08]  /*805d0*/  NOP ;  /* 0x0000000000007918 */ /* 0x000fd00000000000 */
[----:B------:R0:W-:Y:S04]  /*805e0*/  STL.64 [R1+0x300], R8 ;  /* 0x0003000801007387 */ /* 0x0001e80000100a00 */
[----:B------:R-:W-:Y:S04]  /*805f0*/  STL.64 [R1+0x308], R10 ;  /* 0x0003080a01007387 */ /* 0x000fe80000100a00 */
[----:B0-----:R-:W2:Y:S04]  /*80600*/  LDL.LU.64 R8, [R1+0x33d8] ;  /* 0x0033d80001087983 */ /* 0x001ea80000300a00 */
[----:B---3--:R-:W-:Y:S04]  /*80610*/  STL.64 [R1+0x32c0], R18 ;  /* 0x0032c01201007387 */ /* 0x008fe80000100a00 */
[----:B------:R0:W-:Y:S04]  /*80620*/  STL.64 [R1+0x32b8], R16 ;  /* 0x0032b81001007387 */ /* 0x0001e80000100a00 */
[----:B------:R1:W-:Y:S04]  /*80630*/  STL.64 [R1+0x2f0], R4 ;  /* 0x0002f00401007387 */ /* 0x0003e80000100a00 */
[----:B------:R3:W-:Y:S01]  /*80640*/  STL.64 [R1+0x2f8], R6 ;  /* 0x0002f80601007387 */ /* 0x0007e20000100a00 */
[----:B0-----:R-:W-:-:S02]  /*80650*/  IMAD.MOV.U32 R17, RZ, RZ, R12 ;  /* 0x000000ffff117224 */ /* 0x001fc400078e000c */
[----:B------:R-:W-:-:S05]  /*80660*/  IMAD.MOV.U32 R16, RZ, RZ, R13 ;  /* 0x000000ffff107224 */ /* 0x000fca00078e000d */
[----:B------:R-:W-:Y:S04]  /*80670*/  STL.64 [R1+0x33d0], R16 ;  /* 0x0033d01001007387 */ /* 0x000fe80000100a00 */
[----:B-1----:R-:W4:Y:S04]  /*80680*/  LDL.LU R4, [R1+0xa80] ;  /* 0x000a800001047983 */ /* 0x002f280000300800 */
[----:B------:R-:W4:Y:S04]  /*80690*/  LDL.LU R5, [R1+0xa84] ;  /* 0x000a840001057983 */ /* 0x000f280000300800 */
[----:B---3--:R-:W3:Y:S04]  /*806a0*/  LDL.LU R6, [R1+0xa88] ;  /* 0x000a880001067983 */ /* 0x008ee80000300800 */
[----:B------:R-:W3:Y:S04]  /*806b0*/  LDL.LU R7, [R1+0xa8c] ;  /* 0x000a8c0001077983 */ /* 0x000ee80000300800 */
[----:B------:R-:W2:Y:S04]  /*806c0*/  LDL.LU R12, [R1+0xaa0] ;  /* 0x000aa000010c7983 */ /* 0x000ea80000300800 */
[----:B------:R-:W2:Y:S04]  /*806d0*/  LDL.LU R13, [R1+0xaa4] ;  /* 0x000aa400010d7983 */ /* 0x000ea80000300800 */
[----:B------:R-:W4:Y:S04]  /*806e0*/  LDL.LU R14, [R1+0xaa8] ;  /* 0x000aa800010e7983 */ /* 0x000f280000300800 */
[----:B------:R-:W4:Y:S04]  /*806f0*/  LDL.LU R15, [R1+0xaac] ;  /* 0x000aac00010f7983 */ /* 0x000f280000300800 */
[----:B----4-:R-:W-:Y:S04]  /*80700*/  STL.64 [R1+0x3338], R14 ;  /* 0x0033380e01007387 */ /* 0x010fe80000100a00 */
[----:B--2---:R0:W-:Y:S02]  /*80710*/  STL.64 [R1+0x3330], R12 ;  /* 0x0033300c01007387 */ /* 0x0041e40000100a00 */
[----:B0-----:R-:W-:-:S02]  /*80720*/  IMAD.MOV.U32 R12, RZ, RZ, R9 ;  /* 0x000000ffff0c7224 */ /* 0x001fc400078e0009 */
[----:B------:R-:W-:Y:S02]  /*80730*/  IMAD.MOV.U32 R13, RZ, RZ, R8 ;  /* 0x000000ffff0d7224 */ /* 0x000fe400078e0008 */
[----:B------:R-:W-:Y:S02]  /*80740*/  IMAD.MOV.U32 R8, RZ, RZ, R21 ;  /* 0x000000ffff087224 */ /* 0x000fe400078e0015 */
[----:B------:R-:W-:-:S05]  /*80750*/  IMAD.MOV.U32 R9, RZ, RZ, R20 ;  /* 0x000000ffff097224 */ /* 0x000fca00078e0014 */
[----:B------:R-:W-:Y:S04]  /*80760*/  STL.64 [R1+0x3370], R8 ;  /* 0x0033700801007387 */ /* 0x000fe80000100a00 */
[----:B------:R0:W-:Y:S04]  /*80770*/  STL.64 [R1+0x3348], R12 ;  /* 0x0033480c01007387 */ /* 0x0001e80000100a00 */
[----:B0-----:R-:W2:Y:S04]  /*80780*/  LDL.LU R12, [R1+0xac0] ;  /* 0x000ac000010c7983 */ /* 0x001ea80000300800 */
[----:B------:R-:W2:Y:S04]  /*80790*/  LDL.LU R13, [R1+0xac4] ;  /* 0x000ac400010d7983 */ /* 0x000ea80000300800 */
[----:B------:R-:W4:Y:S04]  /*807a0*/  LDL.LU R14, [R1+0xac8] ;  /* 0x000ac800010e7983 */ /* 0x000f280000300800 */
[----:B------:R-:W4:Y:S01]  /*807b0*/  LDL.LU R15, [R1+0xacc] ;  /* 0x000acc00010f7983 */ /* 0x000f220000300800 */
[----:B------:R-:W-:Y:S01]  /*807c0*/  IMAD.MOV.U32 R8, RZ, RZ, R2 ;  /* 0x000000ffff087224 */ /* 0x000fe200078e0002 */
[----:B------:R-:W-:-:S05]  /*807d0*/  MOV R9, R0 ;  /* 0x0000000000097202 */ /* 0x000fca0000000f00 */
[----:B------:R-:W-:Y:S04]  /*807e0*/  STL.64 [R1+0x3388], R8 ;  /* 0x0033880801007387 */ /* 0x000fe80000100a00 */
[----:B----4-:R-:W-:Y:S04]  /*807f0*/  STL.64 [R1+0x3368], R14 ;  /* 0x0033680e01007387 */ /* 0x010fe80000100a00 */
[----:B--2---:R0:W-:Y:S04]  /*80800*/  STL.64 [R1+0x3360], R12 ;  /* 0x0033600c01007387 */ /* 0x0041e80000100a00 */
[----:B0-----:R-:W2:Y:S04]  /*80810*/  LDL.LU R12, [R1+0xad0] ;  /* 0x000ad000010c7983 */ /* 0x001ea80000300800 */
[----:B------:R-:W2:Y:S04]  /*80820*/  LDL.LU R13, [R1+0xad4] ;  /* 0x000ad400010d7983 */ /* 0x000ea80000300800 */
[----:B------:R-:W4:Y:S04]  /*80830*/  LDL.LU R14, [R1+0xad8] ;  /* 0x000ad800010e7983 */ /* 0x000f280000300800 */
[----:B------:R-:W4:Y:S04]  /*80840*/  LDL.LU R15, [R1+0xadc] ;  /* 0x000adc00010f7983 */ /* 0x000f280000300800 */
[----:B------:R-:W3:Y:S04]  /*80850*/  LDL.LU.64 R8, [R1+0x140] ;  /* 0x0001400001087983 */ /* 0x000ee80000300a00 */
[----:B---3--:R0:W-:Y:S04]  /*80860*/  STL.64 [R1+0x33a0], R8 ;  /* 0x0033a00801007387 */ /* 0x0081e80000100a00 */
[----:B0-----:R-:W3:Y:S04]  /*80870*/  LDL.LU.64 R8, [R1+0x150] ;  /* 0x0001500001087983 */ /* 0x001ee80000300a00 */
        /* <DEDUP_REMOVED lines=11> */
[----:B------:R-:W2:Y:S04]  /*80930*/  LDL.LU R20, [R1+0xb10] ;  /* 0x000b100001147983 */ /* 0x000ea80000300800 */
[----:B------:R-:W2:Y:S04]  /*80940*/  LDL.LU R21, [R1+0xb14] ;  /* 0x000b140001157983 */ /* 0x000ea80000300800 */
[----:B------:R-:W3:Y:S04]  /*80950*/  LDL.LU R22, [R1+0xb18] ;  /* 0x000b180001167983 */ /* 0x000ee80000300800 */
[----:B------:R-:W3:Y:S04]  /*80960*/  LDL.LU R23, [R1+0xb1c] ;  /* 0x000b1c0001177983 */ /* 0x000ee80000300800 */
[----:B---3--:R-:W-:Y:S04]  /*80970*/  STL.64 [R1+0x33c8], R22 ;  /* 0x0033c81601007387 */ /* 0x008fe80000100a00 */
[----:B--2---:R0:W-:Y:S04]  /*80980*/  STL.64 [R1+0x33c0], R20 ;  /* 0x0033c01401007387 */ /* 0x0041e80000100a00 */
[----:B0-----:R-:W4:Y:S04]  /*80990*/  LDL.LU.64 R20, [R1+0x170] ;  /* 0x0001700001147983 */ /* 0x001f280000300a00 */
[----:B------:R-:W2:Y:S04]  /*809a0*/  LDL.LU.64 R8, [R1+0x160] ;  /* 0x0001600001087983 */ /* 0x000ea80000300a00 */
        /* <DEDUP_REMOVED lines=14> */
[----:B0-----:R-:W4:Y:S01]  /*80a90*/  LDL.LU.64 R4, [R1+0xe0] ;  /* 0x0000e00001047983 */ /* 0x001f220000300a00 */
[----:B------:R-:W-:Y:S03]  /*80aa0*/  HMMA.16816.F32 R16, R24, R20, R16 ;  /* 0x000000141810723c */ /* 0x000fe60000001810 */
[----:B----4-:R0:W-:Y:S04]  /*80ab0*/  STL.64 [R1+0x3320], R4 ;  /* 0x0033200401007387 */ /* 0x0101e80000100a00 */
[----:B0-----:R-:W4:Y:S04]  /*80ac0*/  LDL.LU.64 R4, [R1+0xf0] ;  /* 0x0000f00001047983 */ /* 0x001f280000300a00 */
[----:B----4-:R0:W-:Y:S04]  /*80ad0*/  STL.64 [R1+0x3340], R4 ;  /* 0x0033400401007387 */ /* 0x0101e80000100a00 */
[----:B0-----:R-:W4:Y:S04]  /*80ae0*/  LDL.LU R4, [R1+0xab0] ;  /* 0x000ab00001047983 */ /* 0x001f280000300800 */
[----:B------:R-:W4:Y:S04]  /*80af0*/  LDL.LU R5, [R1+0xab4] ;  /* 0x000ab40001057983 */ /* 0x000f280000300800 */
[----:B------:R-:W4:Y:S04]  /*80b00*/  LDL.LU R6, [R1+0xab8] ;  /* 0x000ab80001067983 */ /* 0x000f280000300800 */
[----:B------:R-:W4:Y:S04]  /*80b10*/  LDL.LU R7, [R1+0xabc] ;  /* 0x000abc0001077983 */ /* 0x000f280000300800 */
[----:B------:R0:W-:Y:S04]  /*80b20*/  STL.64 [R1+0x2e0], R16 ;  /* 0x0002e01001007387 */ /* 0x0001e80000100a00 */
[----:B------:R1:W-:Y:S04]  /*80b30*/  STL.64 [R1+0x2e8], R18 ;  /* 0x0002e81201007387 */ /* 0x0003e80000100a00 */
[----:B0-----:R-:W3:Y:S01]  /*80b40*/  LDL.LU.64 R16, [R1+0x33d0] ;  /* 0x0033d00001107983 */ /* 0x001ee20000300a00 */
[----:B-1----:R-:W-:-:S03]  /*80b50*/  IMAD.MOV.U32 R19, RZ, RZ, R20 ;  /* 0x000000ffff137224 */ /* 0x002fc600078e0014 */
[----:B------:R-:W2:Y:S01]  /*80b60*/  LDL.LU.64 R22, [R1+0x33c8] ;  /* 0x0033c80001167983 */ /* 0x000ea20000300a00 */
[----:B------:R-:W-:-:S03]  /*80b70*/  IMAD.MOV.U32 R18, RZ, RZ, R21 ;  /* 0x000000ffff127224 */ /* 0x000fc600078e0015 */
[----:B------:R-:W2:Y:S04]  /*80b80*/  LDL.LU.64 R20, [R1+0x33c0] ;  /* 0x0033c00001147983 */ /* 0x000ea80000300a00 */
[----:B------:R-:W-:Y:S01]  /*80b90*/  STL.64 [R1+0x32f8], R18 ;  /* 0x0032f81201007387 */ /* 0x000fe20000100a00 */
[----:B--2---:R-:W-:Y:S03]  /*80ba0*/  HMMA.16816.F32 R20, R24, R8, R20 ;  /* 0x000000081814723c */ /* 0x004fe60000001814 */
[----:B---3--:R0:W-:Y:S04]  /*80bb0*/  STL.64 [R1+0x32f0], R16 ;  /* 0x0032f01001007387 */ /* 0x0081e80000100a00 */
[----:B0-----:R-:W2:Y:S04]  /*80bc0*/  LDL.LU R16, [R1+0xa70] ;  /* 0x000a700001107983 */ /* 0x001ea80000300800 */
[----:B------:R-:W2:Y:S04]  /*80bd0*/  LDL.LU R17, [R1+0xa74] ;  /* 0x000a740001117983 */ /* 0x000ea80000300800 */
[----:B------:R-:W2:Y:S04]  /*80be0*/  LDL.LU R18, [R1+0xa78] ;  /* 0x000a780001127983 */ /* 0x000ea80000300800 */
[----:B------:R-:W2:Y:S04]  /*80bf0*/  LDL.LU R19, [R1+0xa7c] ;  /* 0x000a7c0001137983 */ /* 0x000ea80000300800 */
[----:B------:R0:W-:Y:S04]  /*80c00*/  STL.64 [R1+0x2d0], R20 ;  /* 0x0002d01401007387 */ /* 0x0001e80000100a00 */
[----:B------:R1:W-:Y:S01]  /*80c10*/  STL.64 [R1+0x2d8], R22 ;  /* 0x0002d81601007387 */ /* 0x0003e20000100a00 */
[----:B0-----:R-:W-:-:S02]  /*80c20*/  IMAD.MOV.U32 R20, RZ, RZ, R9 ;  /* 0x000000ffff147224 */ /* 0x001fc400078e0009 */
[----:B-1----:R-:W-:Y:S02]  /*80c30*/  IMAD.MOV.U32 R23, RZ, RZ, R8 ;  /* 0x000000ffff177224 */ /* 0x002fe400078e0008 */
        /* <DEDUP_REMOVED lines=37> */
[----:B----4-:R-:W-:Y:S04]  /*80e90*/  STL.64 [R1+0x3248], R10 ;  /* 0x0032480a01007387 */ /* 0x010fe80000100a00 */
[----:B------:R0:W-:Y:S04]  /*80ea0*/  STL.64 [R1+0x3240], R8 ;  /* 0x0032400801007387 */ /* 0x0001e80000100a00 */
[----:B0-----:R-:W4:Y:S04]  /*80eb0*/  LDL.LU R8, [R1+0xa90] ;  /* 0x000a900001087983 */ /* 0x001f280000300800 */
[----:B------:R-:W4:Y:S04]  /*80ec0*/  LDL.LU R9, [R1+0xa94] ;  /* 0x000a940001097983 */ /* 0x000f280000300800 */
[----:B------:R-:W4:Y:S04]  /*80ed0*/  LDL.LU R10, [R1+0xa98] ;  /* 0x000a9800010a7983 */ /* 0x000f280000300800 */
[----:B------:R-:W4:Y:S01]  /*80ee0*/  LDL.LU R11, [R1+0xa9c] ;  /* 0x000a9c00010b7983 */ /* 0x000f220000300800 */
        /* <DEDUP_REMOVED lines=14> */
[----:B------:R-:W4:Y:S02]  /*80fd0*/  LDL.LU.64 R4, [R1+0x3320] ;  /* 0x0033200001047983 */ /* 0x000f240000300a00 */
[----:B----4-:R-:W-:-:S15]  /*80fe0*/  HMMA.16816.F32 R8, R24, R4, R8 ;  /* 0x000000041808723c */ /* 0x010fde0000001808 */
[----:B------:R-:W-:-:S08]  /*80ff0*/  NOP ;  /* 0x0000000000007918 */ /* 0x000fd00000000000 */
[----:B------:R0:W-:Y:S04]  /*81000*/  STL.64 [R1+0x250], R8 ;  /* 0x0002500801007387 */ /* 0x0001e80000100a00 */
[----:B------:R-:W-:Y:S04]  /*81010*/  STL.64 [R1+0x258], R10 ;  /* 0x0002580a01007387 */ /* 0x000fe80000100a00 */
[----:B------:R-:W3:Y:S01]  /*81020*/  LDL.LU.64 R6, [R1+0x3318] ;  /* 0x0033180001067983 */ /* 0x000ee20000300a00 */
[----:B0-----:R-:W-:Y:S01]  /*81030*/  MOV R9, R4 ;  /* 0x0000000400097202 */ /* 0x001fe20000000f00 */
[----:B------:R-:W-:-:S02]  /*81040*/  IMAD.MOV.U32 R8, RZ, RZ, R5 ;  /* 0x000000ffff087224 */ /* 0x000fc400078e0005 */
[----:B------:R-:W3:Y:S04]  /*81050*/  LDL.LU.64 R4, [R1+0x3310] ;  /* 0x0033100001047983 */ /* 0x000ee80000300a00 */
[----:B------:R0:W-:Y:S04]  /*81060*/  STL.64 [R1+0x3268], R8 ;  /* 0x0032680801007387 */ /* 0x0001e80000100a00 */
[----:B0-----:R-:W4:Y:S01]  /*81070*/  LDL.LU.64 R8, [R1+0xb0] ;  /* 0x0000b00001087983 */ /* 0x001f220000300a00 */
[----:B---3--:R-:W-:-:S15]  /*81080*/  HMMA.16816.F32 R4, R24, R12, R4 ;  /* 0x0000000c1804723c */ /* 0x008fde0000001804 */
[----:B------:R-:W-:-:S08]  /*81090*/  NOP ;  /* 0x0000000000007918 */ /* 0x000fd00000000000 */
[----:B------:R-:W-:Y:S04]  /*810a0*/  STL.64 [R1+0x240], R4 ;  /* 0x0002400401007387 */ /* 0x000fe80000100a00 */
[----:B------:R0:W-:Y:S04]  /*810b0*/  STL.64 [R1+0x248], R6 ;  /* 0x0002480601007387 */ /* 0x0001e80000100a00 */
[----:B0-----:R-:W3:Y:S04]  /*810c0*/  LDL.LU.64 R6, [R1+0x3308] ;  /* 0x0033080001067983 */ /* 0x001ee80000300a00 */
[----:B------:R-:W2:Y:S04]  /*810d0*/  LDL.LU.64 R4, [R1+0x3300] ;  /* 0x0033000001047983 */ /* 0x000ea80000300a00 */
[----:B------:R0:W-:Y:S04]  /*810e0*/  STL.64 [R1+0x31f0], R12 ;  /* 0x0031f00c01007387 */ /* 0x0001e80000100a00 */
[----:B------:R1:W-:Y:S04]  /*810f0*/  STL.64 [R1+0x3270], R14 ;  /* 0x0032700e01007387 */ /* 0x0003e80000100a00 */
[----:B0-----:R-:W4:Y:S04]  /*81100*/  LDL.LU R12, [R1+0xa60] ;  /* 0x000a6000010c7983 */ /* 0x001f280000300800 */
[----:B------:R-:W4:Y:S04]  /*81110*/  LDL.LU R13, [R1+0xa64] ;  /* 0x000a6400010d7983 */ /* 0x000f280000300800 */
[----:B-1----:R-:W4:Y:S04]  /*81120*/  LDL.LU R14, [R1+0xa68] ;  /* 0x000a6800010e7983 */ /* 0x002f280000300800 */
[----:B------:R-:W4:Y:S01]  /*81130*/  LDL.LU R15, [R1+0xa6c] ;  /* 0x000a6c00010f7983 */ /* 0x000f220000300800 */
[----:B--2---:R-:W-:-:S15]  /*81140*/  HMMA.16816.F32 R16, R24, R4, R16 ;  /* 0x000000041810723c */ /* 0x004fde0000001810 */
[----:B------:R-:W-:-:S08]  /*81150*/  NOP ;  /* 0x0000000000007918 */ /* 0x000fd00000000000 */
[----:B------:R-:W-:Y:S04]  /*81160*/  STL.64 [R1+0x230], R16 ;  /* 0x0002301001007387 */ /* 0x000fe80000100a00 */
[----:B------:R0:W-:Y:S01]  /*81170*/  STL.64 [R1+0x238], R18 ;  /* 0x0002381201007387 */ /* 0x0001e20000100a00 */
[----:B----4-:R-:W-:Y:S03]  /*81180*/  HMMA.16816.F32 R24, R24, R8, R12 ;  /* 0x000000081818723c */ /* 0x010fe6000000180c */
[----:B0-----:R-:W2:Y:S04]  /*81190*/  LDL.LU.64 R18, [R1+0x32f8] ;  /* 0x0032f80001127983 */ /* 0x001ea80000300a00 */
[----:B------:R-:W-:Y:S01]  /*811a0*/  IMAD.MOV.U32 R12, RZ, RZ, R23 ;  /* 0x000000ffff0c7224 */ /* 0x000fe200078e0017 */
[----:B------:R-:W4:Y:S04]  /*811b0*/  LDL.LU.64 R16, [R1+0x32f0] ;  /* 0x0032f00001107983 */ /* 0x000f280000300a00 */
[----:B---3--:R-:W-:Y:S04]  /*811c0*/  STL.64 [R1+0x3200], R6 ;  /* 0x0032000601007387 */ /* 0x008fe80000100a00 */
[----:B------:R0:W-:Y:S04]  /*811d0*/  STL.64 [R1+0x31f8], R4 ;  /* 0x0031f80401007387 */ /* 0x0001e80000100a00 */
[----:B------:R-:W3:Y:S01]  /*811e0*/  LDL.LU R23, [R1+0x32e8] ;  /* 0x0032e80001177983 */ /* 0x000ee20000300800 */
[----:B------:R-:W-:-:S03]  /*811f0*/  IMAD.MOV.U32 R13, RZ, RZ, R20 ;  /* 0x000000ffff0d7224 */ /* 0x000fc600078e0014 */
[----:B------:R-:W3:Y:S04]  /*81200*/  LDL.LU R20, [R1+0x32e4] ;  /* 0x0032e40001147983 */ /* 0x000ee80000300800 */
[----:B------:R2:W-:Y:S01]  /*81210*/  STL.64 [R1+0x3280], R12 ;  /* 0x0032800c01007387 */ /* 0x0005e20000100a00 */
[----:B0-----:R-:W-:Y:S02]  /*81220*/  IMAD.MOV.U32 R4, RZ, RZ, R21 ;  /* 0x000000ffff047224 */ /* 0x001fe400078e0015 */
[----:B------:R-:W-:Y:S01]  /*81230*/  IMAD.MOV.U32 R5, RZ, RZ, R22 ;  /* 0x000000ffff057224 */ /* 0x000fe200078e0016 */
[----:B------:R-:W3:Y:S04]  /*81240*/  LDL.LU R21, [R1+0x32e0] ;  /* 0x0032e00001157983 */ /* 0x000ee80000300800 */
[----:B------:R-:W3:Y:S01]  /*81250*/  LDL.LU R22, [R1+0x32dc] ;  /* 0x0032dc0001167983 */ /* 0x000ee20000300800 */
[----:B--2---:R-:W-:-:S02]  /*81260*/  IMAD.MOV.U32 R12, RZ, RZ, R19 ;  /* 0x000000ffff0c7224 */ /* 0x004fc400078e0013 */
[----:B------:R-:W-:-:S05]  /*81270*/  IMAD.MOV.U32 R13, RZ, RZ, R18 ;  /* 0x000000ffff0d7224 */ /* 0x000fca00078e0012 */
[----:B------:R4:W-:Y:S02]  /*81280*/  STL.64 [R1+0x3298], R12 ;  /* 0x0032980c01007387 */ /* 0x0009e40000100a00 */
[----:B----4-:R-:W-:Y:S01]  /*81290*/  IMAD.MOV.U32 R12, RZ, RZ, R17 ;  /* 0x000000ffff0c7224 */ /* 0x010fe200078e0011 */
[----:B------:R-:W-:Y:S01]  /*812a0*/  MOV R13, R16 ;  /* 0x00000010000d7202 */ /* 0x000fe20000000f00 */
[----:B---3--:R-:W-:Y:S02]  /*812b0*/  IMAD.MOV.U32 R16, RZ, RZ, R23 ;  /* 0x000000ffff107224 */ /* 0x008fe400078e0017 */
        /* <DEDUP_REMOVED lines=16> */
[----:B------:R-:W4:Y:S01]  /*813c0*/  LDL.LU R7, [R1+0xa1c] ;  /* 0x000a1c0001077983 */ /* 0x000f220000300800 */
[----:B------:R-:W-:-:S03]  /*813d0*/  IMAD.MOV.U32 R17, RZ, RZ, R3 ;  /* 0x000000ffff117224 */ /* 0x000fc600078e0003 */
[----:B----4-:R-:W-:Y:S04]  /*813e0*/  STL.64 [R1+0x3290], R6 ;  /* 0x0032900601007387 */ /* 0x010fe80000100a00 */
[----:B---3--:R0:W-:Y:S04]  /*813f0*/  STL.64 [R1+0x3288], R4 ;  /* 0x0032880401007387 */ /* 0x0081e80000100a00 */
[----:B0-----:R-:W3:Y:S04]  /*81400*/  LDL.LU R4, [R1+0xa20] ;  /* 0x000a200001047983 */ /* 0x001ee80000300800 */
[----:B------:R-:W3:Y:S04]  /*81410*/  LDL.LU R5, [R1+0xa24] ;  /* 0x000a240001057983 */ /* 0x000ee80000300800 */
[----:B------:R-:W4:Y:S04]  /*81420*/  LDL.LU R6, [R1+0xa28] ;  /* 0x000a280001067983 */ /* 0x000f280000300800 */
[----:B------:R-:W4:Y:S01]  /*81430*/  LDL.LU R7, [R1+0xa2c] ;  /* 0x000a2c0001077983 */ /* 0x000f220000300800 */
[----:B--2---:R-:W-:Y:S01]  /*81440*/  HMMA.16816.F32 R16, R20, R16, R12 ;  /* 0x000000101410723c */ /* 0x004fe2000000180c */
[----:B------:R-:W-:-:S02]  /*81450*/  IMAD.MOV.U32 R29, RZ, RZ, R9 ;  /* 0x000000ffff1d7224 */ /* 0x000fc400078e0009 */
[----:B------:R-:W-:Y:S02]  /*81460*/  IMAD.MOV.U32 R28, RZ, RZ, R8 ;  /* 0x000000ffff1c7224 */ /* 0x000fe400078e0008 */
[----:B------:R-:W-:Y:S02]  /*81470*/  IMAD.MOV.U32 R9, RZ, RZ, R0 ;  /* 0x000000ffff097224 */ /* 0x000fe400078e0000 */
[----:B------:R-:W-:-:S15]  /*81480*/  IMAD.MOV.U32 R8, RZ, RZ, R2 ;  /* 0x000000ffff087224 */ /* 0x000fde00078e0002 */
[----:B------:R-:W-:-:S02]  /*81490*/  NOP ;  /* 0x0000000000007918 */ /* 0x000fc40000000000 */
[----:B------:R-:W-:Y:S02]  /*814a0*/  IMAD.MOV.U32 R3, RZ, RZ, R18 ;  /* 0x000000ffff037224 */ /* 0x000fe400078e0012 */
[----:B------:R-:W-:Y:S02]  /*814b0*/  IMAD.MOV.U32 R0, RZ, RZ, R19 ;  /* 0x000000ffff007224 */ /* 0x000fe400078e0013 */
[----:B------:R-:W-:Y:S01]  /*814c0*/  IMAD.MOV.U32 R2, RZ, RZ, R17 ;  /* 0x000000ffff027224 */ /* 0x000fe200078e0011 */
        /* <DEDUP_REMOVED lines=10> */
[----:B------:R-:W3:Y:S04]  /*81570*/  LDL.LU R26, [R1+0xa08] ;  /* 0x000a0800011a7983 */ /* 0x000ee80000300800 */
[----:B------:R-:W3:Y:S04]  /*81580*/  LDL.LU R27, [R1+0xa0c] ;  /* 0x000a0c00011b7983 */ /* 0x000ee80000300800 */
[----:B------:R-:W4:Y:S04]  /*81590*/  LDL.LU.64 R14, [R1+0x32d0] ;  /* 0x0032d000010e7983 */ /* 0x000f280000300a00 */
[----:B------:R-:W4:Y:S04]  /*815a0*/  LDL.LU.64 R12, [R1+0x32c8] ;  /* 0x0032c800010c7983 */ /* 0x000f280000300a00 */
[----:B------:R0:W-:Y:S04]  /*815b0*/  STL [R1+0x210], R16 ;  /* 0x0002101001007387 */ /* 0x0001e80000100800 */
[----:B------:R-:W2:Y:S04]  /*815c0*/  LDL.LU.64 R18, [R1+0x32c0] ;  /* 0x0032c00001127983 */ /* 0x000ea80000300a00 */
[----:B0-----:R-:W4:Y:S04]  /*815d0*/  LDL.LU.64 R16, [R1+0x32b8] ;  /* 0x0032b80001107983 */ /* 0x001f280000300a00 */
[----:B------:R-:W-:Y:S04]  /*815e0*/  STL [R1+0x29e4], R0 ;  /* 0x0029e40001007387 */ /* 0x000fe80000100800 */
[----:B------:R-:W-:Y:S04]  /*815f0*/  STL [R1+0x29e0], R3 ;  /* 0x0029e00301007387 */ /* 0x000fe80000100800 */
[----:B------:R-:W-:Y:S01]  /*81600*/  STL [R1+0x29dc], R2 ;  /* 0x0029dc0201007387 */ /* 0x000fe20000100800 */
[----:B----4-:R-:W-:-:S15]  /*81610*/  HMMA.16816.F32 R12, R20, R16, R12 ;  /* 0x00000010140c723c */ /* 0x010fde000000180c */
[----:B------:R-:W-:-:S08]  /*81620*/  NOP ;  /* 0x0000000000007918 */ /* 0x000fd00000000000 */
[----:B------:R0:W-:Y:S04]  /*81630*/  STL.64 [R1+0x200], R12 ;  /* 0x0002000c01007387 */ /* 0x0001e80000100a00 */
[----:B------:R-:W-:Y:S04]  /*81640*/  STL.64 [R1+0x208], R14 ;  /* 0x0002080e01007387 */ /* 0x000fe80000100a00 */
[----:B0-----:R-:W4:Y:S04]  /*81650*/  LDL.LU.64 R12, [R1+0x32b0] ;  /* 0x0032b000010c7983 */ /* 0x001f280000300a00 */
[----:B--2---:R0:W-:Y:S04]  /*81660*/  STL.64 [R1+0x31d0], R18 ;  /* 0x0031d01201007387 */ /* 0x0041e80000100a00 */
[----:B------:R-:W2:Y:S04]  /*81670*/  LDL.LU R16, [R1+0x9f0] ;  /* 0x0009f00001107983 */ /* 0x000ea80000300800 */
[----:B------:R-:W2:Y:S04]  /*81680*/  LDL.LU R17, [R1+0x9f4] ;  /* 0x0009f40001117983 */ /* 0x000ea80000300800 */
[----:B0-----:R-:W2:Y:S04]  /*81690*/  LDL.LU R18, [R1+0x9f8] ;  /* 0x0009f80001127983 */ /* 0x001ea80000300800 */
[----:B------:R-:W2:Y:S01]  /*816a0*/  LDL.LU R19, [R1+0x9fc] ;  /* 0x0009fc0001137983 */ /* 0x000ea20000300800 */
[----:B----4-:R-:W-:Y:S03]  /*816b0*/  HMMA.16816.F32 R12, R20, R12, R4 ;  /* 0x0000000c140c723c */ /* 0x010fe60000001804 */
[----:B------:R-:W4:Y:S04]  /*816c0*/  LDL.LU.64 R6, [R1+0x32a8] ;  /* 0x0032a80001067983 */ /* 0x000f280000300a00 */
[----:B------:R-:W4:-:S15]  /*816d0*/  LDL.LU.64 R4, [R1+0x32a0] ;  /* 0x0032a00001047983 */ /* 0x000f1e0000300a00 */
[----:B------:R-:W-:-:S01]  /*816e0*/  NOP ;  /* 0x0000000000007918 */ /* 0x000fc20000000000 */
[----:B------:R0:W-:Y:S01]  /*816f0*/  STL [R1+0x1f0], R12 ;  /* 0x0001f00c01007387 */ /* 0x0001e20000100800 */
[----:B------:R-:W-:-:S03]  /*81700*/  IMAD.MOV.U32 R0, RZ, RZ, R13 ;  /* 0x000000ffff007224 */ /* 0x000fc600078e000d */
[----:B0-----:R-:W4:Y:S01]  /*81710*/  LDL.LU.64 R12, [R1+0x3298] ;  /* 0x00329800010c7983 */ /* 0x001f220000300a00 */
[----:B------:R-:W-:Y:S02]  /*81720*/  IMAD.MOV.U32 R3, RZ, RZ, R14 ;  /* 0x000000ffff037224 */ /* 0x000fe400078e000e */
[----:B------:R-:W-:-:S05]  /*81730*/  IMAD.MOV.U32 R2, RZ, RZ, R15 ;  /* 0x000000ffff027224 */ /* 0x000fca00078e000f */
[----:B------:R-:W-:Y:S04]  /*81740*/  STL [R1+0x29f0], R2 ;  /* 0x0029f00201007387 */ /* 0x000fe80000100800 */
[----:B------:R-:W-:Y:S04]  /*81750*/  STL [R1+0x29ec], R3 ;  /* 0x0029ec0301007387 */ /* 0x000fe80000100800 */
[----:B------:R-:W-:Y:S01]  /*81760*/  STL [R1+0x29e8], R0 ;  /* 0x0029e80001007387 */ /* 0x000fe20000100800 */
[----:B----4-:R-:W-:Y:S03]  /*81770*/  HMMA.16816.F32 R12, R20, R12, R4 ;  /* 0x0000000c140c723c */ /* 0x010fe60000001804 */
[----:B------:R-:W4:Y:S04]  /*81780*/  LDL.LU.64 R6, [R1+0x3290] ;  /* 0x0032900001067983 */ /* 0x000f280000300a00 */
[----:B------:R-:W4:-:S15]  /*81790*/  LDL.LU.64 R4, [R1+0x3288] ;  /* 0x0032880001047983 */ /* 0x000f1e0000300a00 */
[----:B------:R-:W-:-:S01]  /*817a0*/  NOP ;  /* 0x0000000000007918 */ /* 0x000fc20000000000 */
[----:B------:R0:W-:Y:S04]  /*817b0*/  STL.64 [R1+0x1e0], R12 ;  /* 0x0001e00c01007387 */ /* 0x0001e80000100a00 */
[----:B------:R4:W-:Y:S04]  /*817c0*/  STL.64 [R1+0x1e8], R14 ;  /* 0x0001e80e01007387 */ /* 0x0009e80000100a00 */
[----:B0-----:R-:W4:Y:S01]  /*817d0*/  LDL.LU.64 R12, [R1+0x3280] ;  /* 0x00328000010c7983 */ /* 0x001f220000300a00 */
[----:B---3--:R-:W-:-:S15]  /*817e0*/  HMMA.16816.F32 R8, R20, R8, R24 ;  /* 0x000000081408723c */ /* 0x008fde0000001818 */
[----:B------:R-:W-:-:S09]  /*817f0*/  NOP ;  /* 0x0000000000007918 */ /* 0x000fd20000000000 */
[----:B------:R-:W-:Y:S02]  /*81800*/  IMAD.MOV.U32 R27, RZ, RZ, R8 ;  /* 0x000000ffff1b7224 */ /* 0x000fe400078e0008 */
[----:B------:R-:W-:Y:S01]  /*81810*/  IMAD.MOV.U32 R26, RZ, RZ, R9 ;  /* 0x000000ffff1a7224 */ /* 0x000fe200078e0009 */
[----:B----4-:R-:W-:Y:S01]  /*81820*/  HMMA.16816.F32 R12, R20, R12, R4 ;  /* 0x0000000c140c723c */ /* 0x010fe20000001804 */
[----:B------:R-:W2:-:S15]  /*81830*/  LDL.LU.64 R4, [R1+0x3278] ;  /* 0x0032780001047983 */ /* 0x000e9e0000300a00 */
[----:B------:R-:W-:-:S08]  /*81840*/  NOP ;  /* 0x0000000000007918 */ /* 0x000fd00000000000 */
[----:B------:R-:W-:Y:S01]  /*81850*/  IMAD.MOV.U32 R0, RZ, RZ, R15 ;  /* 0x000000ffff007224 */ /* 0x000fe200078e000f */
[----:B------:R-:W-:Y:S01]  /*81860*/  MOV R2, R13 ;  /* 0x0000000d00027202 */ /* 0x000fe20000000f00 */
[----:B------:R-:W-:Y:S01]  /*81870*/  IMAD.MOV.U32 R3, RZ, RZ, R14 ;  /* 0x000000ffff037224 */ /* 0x000fe200078e000e */
[----:B------:R-:W-:Y:S04]  /*81880*/  STL [R1+0x1d0], R12 ;  /* 0x0001d00c01007387 */ /* 0x000fe80000100800 */
[----:B------:R-:W3:Y:S04]  /*81890*/  LDL.LU.64 R14, [R1+0x3270] ;  /* 0x00327000010e7983 */ /* 0x000ee80000300a00 */
[----:B------:R0:W-:Y:S04]  /*818a0*/  STL [R1+0x29fc], R0 ;  /* 0x0029fc0001007387 */ /* 0x0001e80000100800 */
[----:B------:R1:W-:Y:S04]  /*818b0*/  STL [R1+0x29f8], R3 ;  /* 0x0029f80301007387 */ /* 0x0003e80000100800 */
[----:B------:R4:W-:Y:S04]  /*818c0*/  STL [R1+0x29f4], R2 ;  /* 0x0029f40201007387 */ /* 0x0009e80000100800 */
[----:B------:R-:W3:Y:S01]  /*818d0*/  LDL.LU.64 R8, [R1+0x3268] ;  /* 0x0032680001087983 */ /* 0x000ee20000300a00 */
[----:B------:R-:W-:-:S02]  /*818e0*/  IMAD.MOV.U32 R24, RZ, RZ, R11 ;  /* 0x000000ffff187224 */ /* 0x000fc400078e000b */
[----:B------:R-:W-:-:S03]  /*818f0*/  IMAD.MOV.U32 R25, RZ, RZ, R10 ;  /* 0x000000ffff197224 */ /* 0x000fc600078e000a */
[----:B------:R-:W-:Y:S04]  /*81900*/  STL [R1+0x2a0c], R24 ;  /* 0x002a0c1801007387 */ /* 0x000fe80000100800 */
[----:B------:R-:W-:Y:S04]  /*81910*/  STL [R1+0x2a08], R25 ;  /* 0x002a081901007387 */ /* 0x000fe80000100800 */
[----:B------:R-:W-:Y:S04]  /*81920*/  STL [R1+0x2a04], R26 ;  /* 0x002a041a01007387 */ /* 0x000fe80000100800 */
[----:B------:R-:W-:Y:S01]  /*81930*/  STL [R1+0x2a00], R27 ;  /* 0x002a001b01007387 */ /* 0x000fe20000100800 */
[----:B--2---:R-:W-:-:S15]  /*81940*/  HMMA.16816.F32 R4, R20, R4, R16 ;  /* 0x000000041404723c */ /* 0x004fde0000001810 */
[----:B------:R-:W-:-:S08]  /*81950*/  NOP ;  /* 0x0000000000007918 */ /* 0x000fd00000000000 */
[----:B------:R2:W-:Y:S01]  /*81960*/  STL [R1+0x1b0], R4 ;  /* 0x0001b00401007387 */ /* 0x0005e20000100800 */
[----:B0-----:R-:W-:Y:S02]  /*81970*/  IMAD.MOV.U32 R0, RZ, RZ, R5 ;  /* 0x000000ffff007224 */ /* 0x001fe400078e0005 */
[----:B-1----:R-:W-:Y:S02]  /*81980*/  IMAD.MOV.U32 R3, RZ, RZ, R6 ;  /* 0x000000ffff037224 */ /* 0x002fe400078e0006 */
[----:B----4-:R-:W-:Y:S02]  /*81990*/  IMAD.MOV.U32 R2, RZ, RZ, R7 ;  /* 0x000000ffff027224 */ /* 0x010fe400078e0007 */
[----:B---3--:R-:W-:Y:S01]  /*819a0*/  IMAD.MOV.U32 R12, RZ, RZ, R9 ;  /* 0x000000ffff0c7224 */ /* 0x008fe200078e0009 */
[----:B------:R-:W-:-:S05]  /*819b0*/  MOV R13, R8 ;  /* 0x00000008000d7202 */ /* 0x000fca0000000f00 */
[----:B------:R0:W-:Y:S04]  /*819c0*/  STL.64 [R1+0x3208], R12 ;  /* 0x0032080c01007387 */ /* 0x0001e80000100a00 */
[----:B--2---:R-:W2:Y:S04]  /*819d0*/  LDL.LU R4, [R1+0x950] ;  /* 0x0009500001047983 */ /* 0x004ea80000300800 */
[----:B------:R-:W2:Y:S04]  /*819e0*/  LDL.LU R5, [R1+0x954] ;  /* 0x0009540001057983 */ /* 0x000ea80000300800 */
[----:B------:R-:W3:Y:S04]  /*819f0*/  LDL.LU R6, [R1+0x958] ;  /* 0x0009580001067983 */ /* 0x000ee80000300800 */
[----:B------:R-:W3:Y:S04]  /*81a00*/  LDL.LU R7, [R1+0x95c] ;  /* 0x00095c0001077983 */ /* 0x000ee80000300800 */
[----:B------:R-:W4:Y:S04]  /*81a10*/  LDL.LU R8, [R1+0x120] ;  /* 0x0001200001087983 */ /* 0x000f280000300800 */
[----:B------:R-:W4:Y:S04]  /*81a20*/  LDL.LU R9, [R1+0x124] ;  /* 0x0001240001097983 */ /* 0x000f280000300800 */
[----:B------:R-:W2:Y:S01]  /*81a30*/  LDL.LU R24, [R1+0x130] ;  /* 0x0001300001187983 */ /* 0x000ea20000300800 */
[----:B0-----:R-:W-:-:S03]  /*81a40*/  IMAD.MOV.U32 R12, RZ, RZ, R15 ;  /* 0x000000ffff0c7224 */ /* 0x001fc600078e000f */
[----:B------:R-:W2:Y:S01]  /*81a50*/  LDL.LU R25, [R1+0x134] ;  /* 0x0001340001197983 */ /* 0x000ea20000300800 */
[----:B------:R-:W-:-:S03]  /*81a60*/  IMAD.MOV.U32 R13, RZ, RZ, R14 ;  /* 0x000000ffff0d7224 */ /* 0x000fc600078e000e */
[----:B----4-:R0:W-:Y:S04]  /*81a70*/  STL.64 [R1+0x3260], R8 ;  /* 0x0032600801007387 */ /* 0x0101e80000100a00 */
[----:B0-----:R-:W4:Y:S04]  /*81a80*/  LDL.LU R8, [R1+0x9e0] ;  /* 0x0009e00001087983 */ /* 0x001f280000300800 */
[----:B------:R-:W4:Y:S04]  /*81a90*/  LDL.LU R9, [R1+0x9e4] ;  /* 0x0009e40001097983 */ /* 0x000f280000300800 */
[----:B------:R-:W4:Y:S04]  /*81aa0*/  LDL.LU R10, [R1+0x9e8] ;  /* 0x0009e800010a7983 */ /* 0x000f280000300800 */
[----:B------:R-:W4:Y:S04]  /*81ab0*/  LDL.LU R11, [R1+0x9ec] ;  /* 0x0009ec00010b7983 */ /* 0x000f280000300800 */
        /* <DEDUP_REMOVED lines=29> */
[----:B------:R-:W-:Y:S04]  /*81c90*/  STL [R1+0x2a14], R3 ;  /* 0x002a140301007387 */ /* 0x000fe80000100800 */
[----:B------:R-:W-:Y:S04]  /*81ca0*/  STL [R1+0x2a10], R0 ;  /* 0x002a100001007387 */ /* 0x000fe80000100800 */
[----:B------:R0:W-:Y:S04]  /*81cb0*/  STL.64 [R1+0xa0], R8 ;  /* 0x0000a00801007387 */ /* 0x0001e80000100a00 */
[----:B0-----:R-:W2:Y:S01]  /*81cc0*/  LDL.LU.64 R8, [R1+0x3260] ;  /* 0x0032600001087983 */ /* 0x001ea20000300a00 */
[----:B------:R-:W-:-:S02]  /*81cd0*/  IMAD.MOV.U32 R24, RZ, RZ, R10 ;  /* 0x000000ffff187224 */ /* 0x000fc400078e000a */
[----:B------:R-:W-:-:S05]  /*81ce0*/  IMAD.MOV.U32 R25, RZ, RZ, R11 ;  /* 0x000000ffff197224 */ /* 0x000fca00078e000b */
[----:B------:R-:W-:Y:S04]  /*81cf0*/  STL [R1+0x2a20], R25 ;  /* 0x002a201901007387 */ /* 0x000fe80000100800 */
[----:B------:R0:W-:Y:S04]  /*81d00*/  STL [R1+0x2a1c], R24 ;  /* 0x002a1c1801007387 */ /* 0x0001e80000100800 */
[----:B0-----:R-:W3:Y:S04]  /*81d10*/  LDL.LU.64 R24, [R1+0x100] ;  /* 0x0001000001187983 */ /* 0x001ee80000300a00 */
[----:B------:R-:W4:Y:S01]  /*81d20*/  LDL.LU.64 R26, [R1+0x108] ;  /* 0x00010800011a7983 */ /* 0x000f220000300a00 */
[----:B--2---:R-:W-:Y:S03]  /*81d30*/  HMMA.16816.F32 R8, R20, R8, R12 ;  /* 0x000000081408723c */ /* 0x004fe6000000180c */
[----:B------:R-:W2:Y:S04]  /*81d40*/  LDL.LU.64 R14, [R1+0x3258] ;  /* 0x00325800010e7983 */ /* 0x000ea80000300a00 */
[----:B------:R-:W2:-:S15]  /*81d50*/  LDL.LU.64 R12, [R1+0x3250] ;  /* 0x00325000010c7983 */ /* 0x000e9e0000300a00 */
[----:B------:R-:W-:-:S01]  /*81d60*/  NOP ;  /* 0x0000000000007918 */ /* 0x000fc20000000000 */
[----:B------:R-:W-:Y:S01]  /*81d70*/  STL.64 [R1+0x80], R8 ;  /* 0x0000800801007387 */ /* 0x000fe20000100a00 */
[----:B------:R-:W-:-:S03]  /*81d80*/  IMAD.MOV.U32 R2, RZ, RZ, R11 ;  /* 0x000000ffff027224 */ /* 0x000fc600078e000b */
[----:B------:R0:W-:Y:S04]  /*81d90*/  STL [R1+0x88], R10 ;  /* 0x0000880a01007387 */ /* 0x0001e80000100800 */
[----:B0-----:R-:W3:Y:S04]  /*81da0*/  LDL.LU.64 R10, [R1+0x3248] ;  /* 0x00324800010a7983 */ /* 0x001ee80000300a00 */
        /* <DEDUP_REMOVED lines=10> */
[----:B---3--:R-:W-:Y:S04]  /*81e50*/  STL.64 [R1+0x3180], R10 ;  /* 0x0031800a01007387 */ /* 0x008fe80000100a00 */
[----:B------:R-:W3:Y:S04]  /*81e60*/  LDL.LU R28, [R1+0x3228] ;  /* 0x00322800011c7983 */ /* 0x000ee80000300800 */
[----:B------:R0:W-:Y:S04]  /*81e70*/  STL.64 [R1+0x31e8], R8 ;  /* 0x0031e80801007387 */ /* 0x0001e80000100a00 */
[----:B0-----:R-:W3:Y:S04]  /*81e80*/  LDL.LU R8, [R1+0x930] ;  /* 0x0009300001087983 */ /* 0x001ee80000300800 */
[----:B------:R-:W3:Y:S04]  /*81e90*/  LDL.LU R9, [R1+0x934] ;  /* 0x0009340001097983 */ /* 0x000ee80000300800 */
[----:B------:R-:W3:Y:S04]  /*81ea0*/  LDL.LU R10, [R1+0x938] ;  /* 0x00093800010a7983 */ /* 0x000ee80000300800 */
[----:B------:R-:W3:Y:S01]  /*81eb0*/  LDL.LU R11, [R1+0x93c] ;  /* 0x00093c00010b7983 */ /* 0x000ee20000300800 */
[----:B--2---:R-:W-:-:S15]  /*81ec0*/  HMMA.16816.F32 R12, R20, R24, R12 ;  /* 0x00000018140c723c */ /* 0x004fde000000180c */
[----:B------:R-:W-:-:S08]  /*81ed0*/  NOP ;  /* 0x0000000000007918 */ /* 0x000fd00000000000 */
[----:B------:R0:W-:Y:S04]  /*81ee0*/  STL.64 [R1+0x40], R12 ;  /* 0x0000400c01007387 */ /* 0x0001e80000100a00 */
[----:B------:R-:W-:Y:S04]  /*81ef0*/  STL.64 [R1+0x48], R14 ;  /* 0x0000480e01007387 */ /* 0x000fe80000100a00 */
[----:B0-----:R-:W2:Y:S04]  /*81f00*/  LDL.LU.64 R12, [R1+0x3220] ;  /* 0x00322000010c7983 */ /* 0x001ea80000300a00 */
[----:B----4-:R0:W-:Y:S04]  /*81f10*/  STL.64 [R1+0x3150], R26 ;  /* 0x0031501a01007387 */ /* 0x0101e80000100a00 */
[----:B------:R-:W4:Y:S04]  /*81f20*/  LDL.LU R24, [R1+0x920] ;  /* 0x0009200001187983 */ /* 0x000f280000300800 */
[----:B------:R-:W4:Y:S04]  /*81f30*/  LDL.LU R25, [R1+0x924] ;  /* 0x0009240001197983 */ /* 0x000f280000300800 */
[----:B0-----:R-:W4:Y:S04]  /*81f40*/  LDL.LU R26, [R1+0x928] ;  /* 0x00092800011a7983 */ /* 0x001f280000300800 */
        /* <DEDUP_REMOVED lines=10> */
[----:B------:R-:W3:-:S15]  /*81ff0*/  LDL.LU.64 R4, [R1+0x31f8] ;  /* 0x0031f80001047983 */ /* 0x000ede0000300a00 */
[----:B------:R-:W-:-:S02]  /*82000*/  NOP ;  /* 0x0000000000007918 */ /* 0x000fc40000000000 */
[----:B------:R0:W-:Y:S04]  /*82010*/  STL.64 [R1], R12 ;  /* 0x0000000c01007387 */ /* 0x0001e80000100a00 */
[----:B------:R1:W-:Y:S04]  /*82020*/  STL.64 [R1+0x8], R14 ;  /* 0x0000080e01007387 */ /* 0x0003e80000100a00 */
[----:B0-----:R-:W1:Y:S02]  /*82030*/  LDL.LU.64 R12, [R1+0x31f0] ;  /* 0x0031f000010c7983 */ /* 0x001e640000300a00 */
[----:B-1----:R-:W-:Y:S02]  /*82040*/  HMMA.16816.F32 R12, R20, R12, R16 ;  /* 0x0000000c140c723c */ /* 0x002fe40000001810 */
[----:B------:R-:W4:Y:S04]  /*82050*/  LDL.LU R16, [R1+0x910] ;  /* 0x0009100001107983 */ /* 0x000f280000300800 */
[----:B------:R-:W4:Y:S01]  /*82060*/  LDL.LU R17, [R1+0x914] ;  /* 0x0009140001117983 */ /* 0x000f220000300800 */
[----:B--2---:R-:W-:-:S02]  /*82070*/  IMAD.MOV.U32 R18, RZ, RZ, R7 ;  /* 0x000000ffff127224 */ /* 0x004fc400078e0007 */
[----:B------:R-:W-:Y:S02]  /*82080*/  IMAD.MOV.U32 R19, RZ, RZ, R6 ;  /* 0x000000ffff137224 */ /* 0x000fe400078e0006 */
[----:B---3--:R-:W-:-:S12]  /*82090*/  HMMA.16816.F32 R4, R20, R4, R8 ;  /* 0x000000041404723c */ /* 0x008fd80000001808 */
[----:B------:R0:W-:Y:S04]  /*820a0*/  STL.64 [R1+0x2888], R14 ;  /* 0x0028880e01007387 */ /* 0x0001e80000100a00 */
[----:B------:R-:W-:Y:S04]  /*820b0*/  STL.64 [R1+0x2880], R12 ;  /* 0x0028800c01007387 */ /* 0x000fe80000100a00 */
[----:B0-----:R-:W2:Y:S04]  /*820c0*/  LDL.LU.64 R14, [R1+0x148] ;  /* 0x00014800010e7983 */ /* 0x001ea80000300a00 */
[----:B------:R-:W4:Y:S04]  /*820d0*/  LDL.LU.64 R8, [R1+0x31e8] ;  /* 0x0031e80001087983 */ /* 0x000f280000300a00 */
[----:B------:R0:W-:Y:S04]  /*820e0*/  STL.64 [R1+0x2878], R6 ;  /* 0x0028780601007387 */ /* 0x0001e80000100a00 */
[----:B------:R1:W-:Y:S04]  /*820f0*/  STL.64 [R1+0x2870], R4 ;  /* 0x0028700401007387 */ /* 0x0003e80000100a00 */
[----:B0-----:R-:W3:Y:S04]  /*82100*/  LDL.LU R6, [R1+0xd8] ;  /* 0x0000d80001067983 */ /* 0x001ee80000300800 */
[----:B------:R-:W3:Y:S04]  /*82110*/  LDL.LU R7, [R1+0xdc] ;  /* 0x0000dc0001077983 */ /* 0x000ee80000300800 */
[----:B---3--:R0:W-:Y:S04]  /*82120*/  STL.64 [R1+0x3118], R6 ;  /* 0x0031180601007387 */ /* 0x0081e80000100a00 */
[----:B-1----:R-:W3:Y:S04]  /*82130*/  LDL.LU R4, [R1+0x900] ;  /* 0x0009000001047983 */ /* 0x002ee80000300800 */
[----:B------:R-:W3:Y:S04]  /*82140*/  LDL.LU R5, [R1+0x904] ;  /* 0x0009040001057983 */ /* 0x000ee80000300800 */
[----:B0-----:R-:W2:Y:S04]  /*82150*/  LDL.LU R6, [R1+0x908] ;  /* 0x0009080001067983 */ /* 0x001ea80000300800 */
[----:B------:R-:W2:Y:S01]  /*82160*/  LDL.LU R7, [R1+0x90c] ;  /* 0x00090c0001077983 */ /* 0x000ea20000300800 */
[----:B----4-:R-:W-:Y:S03]  /*82170*/  HMMA.16816.F32 R20, R20, R8, R24 ;  /* 0x000000081414723c */ /* 0x010fe60000001818 */
[----:B--2---:R0:W-:Y:S04]  /*82180*/  STL.64 [R1+0x31e0], R6 ;  /* 0x0031e00601007387 */ /* 0x0041e80000100a00 */
[----:B---3--:R-:W-:Y:S04]  /*82190*/  STL.64 [R1+0x31d8], R4 ;  /* 0x0031d80401007387 */ /* 0x008fe80000100a00 */
[----:B0-----:R-:W2:-:S12]  /*821a0*/  LDL.64 R6, [R1+0x1a8] ;  /* 0x0001a80001067983 */ /* 0x001e980000100a00 */
[----:B------:R0:W-:Y:S04]  /*821b0*/  STL.64 [R1+0x2868], R22 ;  /* 0x0028681601007387 */ /* 0x0001e80000100a00 */
[----:B------:R1:W-:Y:S04]  /*821c0*/  STL.64 [R1+0x2860], R20 ;  /* 0x0028601401007387 */ /* 0x0003e80000100a00 */
[----:B0-----:R-:W3:Y:S04]  /*821d0*/  LDL.LU R22, [R1+0xc8] ;  /* 0x0000c80001167983 */ /* 0x001ee80000300800 */
[----:B---3--:R-:W-:Y:S04]  /*821e0*/  STL [R1+0x30f8], R22 ;  /* 0x0030f81601007387 */ /* 0x008fe80000100800 */
[----:B------:R-:W3:Y:S04]  /*821f0*/  LDL.LU R23, [R1+0xcc] ;  /* 0x0000cc0001177983 */ /* 0x000ee80000300800 */
[----:B------:R-:W4:Y:S04]  /*82200*/  LDL.LU R24, [R1+0x8f0] ;  /* 0x0008f00001187983 */ /* 0x000f280000300800 */
[----:B------:R-:W4:Y:S04]  /*82210*/  LDL.LU R25, [R1+0x8f4] ;  /* 0x0008f40001197983 */ /* 0x000f280000300800 */
[----:B------:R-:W4:Y:S04]  /*82220*/  LDL.LU R26, [R1+0x8f8] ;  /* 0x0008f800011a7983 */ /* 0x000f280000300800 */
[----:B------:R-:W4:Y:S04]  /*82230*/  LDL.64 R10, [R1+0x188] ;  /* 0x00018800010a7983 */ /* 0x000f280000100a00 */
[----:B---3--:R0:W-:Y:S04]  /*82240*/  STL [R1+0x30fc], R23 ;  /* 0x0030fc1701007387 */ /* 0x0081e80000100800 */
[----:B-1----:R-:W3:Y:S04]  /*82250*/  LDL.LU.64 R20, [R1+0x90] ;  /* 0x0000900001147983 */ /* 0x002ee80000300a00 */
[----:B0-----:R-:W3:Y:S01]  /*82260*/  LDL.LU.64 R22, [R1+0x98] ;  /* 0x0000980001167983 */ /* 0x001ee20000300a00 */
[----:B--2---:R-:W-:Y:S01]  /*82270*/  MOV R13, R6 ;  /* 0x00000006000d7202 */ /* 0x004fe20000000f00 */
[----:B------:R-:W-:Y:S01]  /*82280*/  IMAD.MOV.U32 R12, RZ, RZ, R7 ;  /* 0x000000ffff0c7224 */ /* 0x000fe200078e0007 */
[----:B---3--:R-:W-:Y:S01]  /*82290*/  HMMA.16816.F32 R16, R20, R6, R16 ;  /* 0x000000061410723c */ /* 0x008fe20000001810 */
[----:B------:R-:W2:Y:S04]  /*822a0*/  LDL.LU.64 R6, [R1+0x31e0] ;  /* 0x0031e00001067983 */ /* 0x000ea80000300a00 */
[----:B------:R-:W2:-:S15]  /*822b0*/  LDL.LU.64 R4, [R1+0x31d8] ;  /* 0x0031d80001047983 */ /* 0x000e9e0000300a00 */
[----:B------:R-:W-:-:S03]  /*822c0*/  NOP ;  /* 0x0000000000007918 */ /* 0x000fc60000000000 */
[----:B------:R-:W-:Y:S04]  /*822d0*/  STL.64 [R1+0xc00], R16 ;  /* 0x000c001001007387 */ /* 0x000fe80000100a00 */
[----:B------:R0:W-:Y:S04]  /*822e0*/  STL.64 [R1+0xc08], R18 ;  /* 0x000c081201007387 */ /* 0x0001e80000100a00 */
[----:B0-----:R-:W2:Y:S04]  /*822f0*/  LDL.LU.64 R18, [R1+0x31d0] ;  /* 0x0031d00001127983 */ /* 0x001ea80000300a00 */
[----:B------:R-:W-:Y:S04]  /*82300*/  STL [R1+0x3104], R12 ;  /* 0x0031040c01007387 */ /* 0x000fe80000100800 */
[----:B------:R-:W-:Y:S04]  /*82310*/  STL [R1+0x3100], R13 ;  /* 0x0031000d01007387 */ /* 0x000fe80000100800 */
[----:B------:R2:W-:Y:S01]  /*82320*/  STL.64 [R1+0x31c8], R14 ;  /* 0x0031c80e01007387 */ /* 0x0005e20000100a00 */
[----:B------:R-:W-:-:S02]  /*82330*/  IMAD.MOV.U32 R27, RZ, RZ, R28 ;  /* 0x000000ffff1b7224 */ /* 0x000fc400078e001c */
[----:B------:R-:W-:Y:S02]  /*82340*/  IMAD.MOV.U32 R28, RZ, RZ, R16 ;  /* 0x000000ffff1c7224 */ /* 0x000fe400078e0010 */
[----:B------:R-:W-:-:S03]  /*82350*/  IMAD.MOV.U32 R3, RZ, RZ, R21 ;  /* 0x000000ffff037224 */ /* 0x000fc600078e0015 */
[----:B------:R0:W-:Y:S01]  /*82360*/  STL [R1+0x2610], R28 ;  /* 0x0026101c01007387 */ /* 0x0001e20000100800 */
[----:B--2---:R-:W-:Y:S06]  /*82370*/  HMMA.16816.F32 R12, R20, R18, R4 ;  /* 0x00000012140c723c */ /* 0x004fec0000001804 */
[----:B0-----:R-:W-:Y:S02]  /*82380*/  IMAD.MOV.U32 R28, RZ, RZ, R18 ;  /* 0x000000ffff1c7224 */ /* 0x001fe400078e0012 */
[----:B------:R-:W-:-:S15]  /*82390*/  IMAD.MOV.U32 R21, RZ, RZ, R19 ;  /* 0x000000ffff157224 */ /* 0x000fde00078e0013 */
[----:B------:R-:W-:Y:S04]  /*823a0*/  STL.64 [R1+0xbb0], R12 ;  /* 0x000bb00c01007387 */ /* 0x000fe80000100a00 */
[----:B------:R-:W-:Y:S04]  /*823b0*/  STL.64 [R1+0xbb8], R14 ;  /* 0x000bb80e01007387 */ /* 0x000fe80000100a00 */
[----:B------:R-:W-:Y:S04]  /*823c0*/  STL [R1+0x310c], R21 ;  /* 0x00310c1501007387 */ /* 0x000fe80000100800 */
[----:B------:R-:W-:Y:S04]  /*823d0*/  STL [R1+0x3108], R28 ;  /* 0x0031081c01007387 */ /* 0x000fe80000100800 */
        /* <DEDUP_REMOVED lines=10> */
[----:B------:R-:W-:-:S02]  /*82480*/  IMAD.MOV.U32 R2, RZ, RZ, R22 ;  /* 0x000000ffff027224 */ /* 0x000fc400078e0016 */
[----:B------:R-:W-:Y:S02]  /*82490*/  IMAD.MOV.U32 R4, RZ, RZ, R20 ;  /* 0x000000ffff047224 */ /* 0x000fe400078e0014 */
[----:B------:R-:W-:Y:S01]  /*824a0*/  IMAD.MOV.U32 R0, RZ, RZ, R23 ;  /* 0x000000ffff007224 */ /* 0x000fe200078e0017 */
[----:B---3--:R0:W-:Y:S04]  /*824b0*/  STL.64 [R1+0x30d0], R18 ;  /* 0x0030d01201007387 */ /* 0x0081e80000100a00 */
[----:B--2---:R1:W-:Y:S04]  /*824c0*/  STL.64 [R1+0x30c8], R16 ;  /* 0x0030c81001007387 */ /* 0x0043e80000100a00 */
[----:B------:R-:W2:Y:S01]  /*824d0*/  LDL.64 R6, [R1+0xe8] ;  /* 0x0000e80001067983 */ /* 0x000ea20000100a00 */
[----:B0-----:R-:W-:Y:S01]  /*824e0*/  MOV R18, R2 ;  /* 0x0000000200127202 */ /* 0x001fe20000000f00 */
[----:B------:R-:W-:-:S02]  /*824f0*/  IMAD.MOV.U32 R19, RZ, RZ, R0 ;  /* 0x000000ffff137224 */ /* 0x000fc400078e0000 */
[----:B-1----:R-:W-:Y:S02]  /*82500*/  IMAD.MOV.U32 R16, RZ, RZ, R4 ;  /* 0x000000ffff107224 */ /* 0x002fe400078e0004 */
[----:B------:R-:W-:Y:S01]  /*82510*/  IMAD.MOV.U32 R17, RZ, RZ, R3 ;  /* 0x000000ffff117224 */ /* 0x000fe200078e0003 */
[----:B--2---:R4:W-:Y:S06]  /*82520*/  STL.64 [R1+0x3130], R6 ;  /* 0x0031300601007387 */ /* 0x0049ec0000100a00 */
[----:B----4-:R-:W-:-:S15]  /*82530*/  HMMA.16816.F32 R4, R16, R10, R24 ;  /* 0x0000000a1004723c */ /* 0x010fde0000001818 */
[----:B------:R-:W-:-:S08]  /*82540*/  NOP ;  /* 0x0000000000007918 */ /* 0x000fd00000000000 */
[----:B------:R-:W-:Y:S04]  /*82550*/  STL.64 [R1+0xb80], R4 ;  /* 0x000b800401007387 */ /* 0x000fe80000100a00 */
[----:B------:R0:W-:Y:S04]  /*82560*/  STL.64 [R1+0xb88], R6 ;  /* 0x000b880601007387 */ /* 0x0001e80000100a00 */
[----:B0-----:R-:W2:Y:S01]  /*82570*/  LDL.64 R6, [R1+0xf8] ;  /* 0x0000f80001067983 */ /* 0x001ea20000100a00 */
[----:B------:R-:W-:Y:S02]  /*82580*/  IMAD.MOV.U32 R22, RZ, RZ, R10 ;  /* 0x000000ffff167224 */ /* 0x000fe400078e000a */
        /* <DEDUP_REMOVED lines=24> */
[----:B0-----:R-:W2:Y:S04]  /*82710*/  LDL.64 R10, [R1+0x168] ;  /* 0x00016800010a7983 */ /* 0x001ea80000100a00 */
[----:B---3--:R0:W-:Y:S04]  /*82720*/  STL.64 [R1+0x3160], R6 ;  /* 0x0031600601007387 */ /* 0x0081e80000100a00 */
[----:B------:R-:W-:Y:S04]  /*82730*/  STL.64 [R1+0x3158], R4 ;  /* 0x0031580401007387 */ /* 0x000fe80000100a00 */
[----:B0-----:R-:W3:Y:S04]  /*82740*/  LDL.64 R6, [R1+0x128] ;  /* 0x0001280001067983 */ /* 0x001ee80000100a00 */
[----:B---3--:R0:W-:Y:S04]  /*82750*/  STL.64 [R1+0x3178], R6 ;  /* 0x0031780601007387 */ /* 0x0081e80000100a00 */
[----:B0-----:R-:W3:Y:S04]  /*82760*/  LDL.64 R6, [R1+0x138] ;  /* 0x0001380001067983 */ /* 0x001ee80000100a00 */
[----:B---3--:R0:W-:Y:S04]  /*82770*/  STL.64 [R1+0x31a8], R6 ;  /* 0x0031a80601007387 */ /* 0x0081e80000100a00 */
[----:B------:R-:W3:Y:S04]  /*82780*/  LDL.LU R4, [R1+0x8c0] ;  /* 0x0008c00001047983 */ /* 0x000ee80000300800 */
[----:B------:R-:W3:Y:S04]  /*82790*/  LDL.LU R5, [R1+0x8c4] ;  /* 0x0008c40001057983 */ /* 0x000ee80000300800 */
[----:B0-----:R-:W4:Y:S04]  /*827a0*/  LDL.LU R6, [R1+0x8c8] ;  /* 0x0008c80001067983 */ /* 0x001f280000300800 */
        /* <DEDUP_REMOVED lines=17> */
[----:B------:R0:W-:Y:S04]  /*828c0*/  STL [R1+0x3110], R22 ;  /* 0x0031101601007387 */ /* 0x0001e80000100800 */
[----:B0-----:R-:W4:Y:S01]  /*828d0*/  LDL.64 R22, [R1+0x178] ;  /* 0x0001780001167983 */ /* 0x001f220000100a00 */
[C---:B--2---:R-:W-:Y:S06]  /*828e0*/  HMMA.16816.F32 R4, R16.reuse, R10, R4 ;  /* 0x0000000a1004723c */ /* 0x044fec0000001804 */
[----:B------:R-:W-:Y:S01]  /*828f0*/  IMAD.MOV.U32 R28, RZ, RZ, R10 ;  /* 0x000000ffff1c7224 */ /* 0x000fe200078e000a */
[----:B----4-:R-:W-:-:S15]  /*82900*/  HMMA.16816.F32 R12, R16, R22, R12 ;  /* 0x00000016100c723c */ /* 0x010fde000000180c */
[----:B------:R-:W-:-:S08]  /*82910*/  NOP ;  /* 0x0000000000007918 */ /* 0x000fd00000000000 */
[----:B------:R0:W-:Y:S04]  /*82920*/  STL.64 [R1+0xb40], R12 ;  /* 0x000b400c01007387 */ /* 0x0001e80000100a00 */
[----:B------:R1:W-:Y:S01]  /*82930*/  STL.64 [R1+0xb48], R14 ;  /* 0x000b480e01007387 */ /* 0x0003e20000100a00 */
[----:B0-----:R-:W-:-:S03]  /*82940*/  IMAD.MOV.U32 R12, RZ, RZ, R11 ;  /* 0x000000ffff0c7224 */ /* 0x001fc600078e000b */
[----:B-1----:R-:W2:Y:S04]  /*82950*/  LDL.LU.64 R14, [R1+0x31c8] ;  /* 0x0031c800010e7983 */ /* 0x002ea80000300a00 */
[----:B------:R-:W-:Y:S04]  /*82960*/  STL.64 [R1+0xaf0], R4 ;  /* 0x000af00401007387 */ /* 0x000fe80000100a00 */
[----:B------:R0:W-:Y:S04]  /*82970*/  STL.64 [R1+0xaf8], R6 ;  /* 0x000af80601007387 */ /* 0x0001e80000100a00 */
[----:B0-----:R-:W4:Y:S04]  /*82980*/  LDL.LU.64 R6, [R1+0x31c0] ;  /* 0x0031c00001067983 */ /* 0x001f280000300a00 */
[----:B------:R-:W4:Y:S04]  /*82990*/  LDL.LU.64 R4, [R1+0x31b8] ;  /* 0x0031b80001047983 */ /* 0x000f280000300a00 */
[----:B------:R-:W4:Y:S01]  /*829a0*/  LDL.LU.64 R10, [R1+0x31b0] ;  /* 0x0031b000010a7983 */ /* 0x000f220000300a00 */
[----:B------:R-:W-:Y:S01]  /*829b0*/  IMAD.MOV.U32 R13, RZ, RZ, R22 ;  /* 0x000000ffff0d7224 */ /* 0x000fe200078e0016 */
        /* <DEDUP_REMOVED lines=8> */
[----:B------:R-:W-:Y:S04]  /*82a40*/  STL.64 [R1+0x3140], R22 ;  /* 0x0031401601007387 */ /* 0x000fe80000100a00 */
[----:B------:R0:W-:Y:S04]  /*82a50*/  STL [R1+0x3138], R21 ;  /* 0x0031381501007387 */ /* 0x0001e80000100800 */
[----:B------:R-:W3:Y:S04]  /*82a60*/  LDL.LU R20, [R1+0x860] ;  /* 0x0008600001147983 */ /* 0x000ee80000300800 */
[----:B0-----:R-:W3:Y:S04]  /*82a70*/  LDL.LU R21, [R1+0x864] ;  /* 0x0008640001157983 */ /* 0x001ee80000300800 */
[----:B------:R-:W3:Y:S04]  /*82a80*/  LDL.LU R22, [R1+0x868] ;  /* 0x0008680001167983 */ /* 0x000ee80000300800 */
[----:B------:R-:W3:Y:S01]  /*82a90*/  LDL.LU R23, [R1+0x86c] ;  /* 0x00086c0001177983 */ /* 0x000ee20000300800 */
[----:B--2---:R-:W-:-:S15]  /*82aa0*/  HMMA.16816.F32 R8, R16, R14, R8 ;  /* 0x0000000e1008723c */ /* 0x004fde0000001808 */
[----:B------:R-:W-:-:S08]  /*82ab0*/  NOP ;  /* 0x0000000000007918 */ /* 0x000fd00000000000 */
[----:B------:R-:W-:Y:S04]  /*82ac0*/  STL.64 [R1+0xa50], R8 ;  /* 0x000a500801007387 */ /* 0x000fe80000100a00 */
[----:B------:R0:W-:Y:S04]  /*82ad0*/  STL.64 [R1+0xa58], R10 ;  /* 0x000a580a01007387 */ /* 0x0001e80000100a00 */
[----:B0-----:R-:W4:Y:S04]  /*82ae0*/  LDL.LU.64 R10, [R1+0x3190] ;  /* 0x00319000010a7983 */ /* 0x001f280000300a00 */
[----:B------:R-:W4:Y:S04]  /*82af0*/  LDL.LU.64 R8, [R1+0x3188] ;  /* 0x0031880001087983 */ /* 0x000f280000300a00 */
[----:B------:R-:W-:Y:S01]  /*82b00*/  STL.64 [R1+0x3038], R14 ;  /* 0x0030380e01007387 */ /* 0x000fe20000100a00 */
[----:B----4-:R-:W-:-:S15]  /*82b10*/  HMMA.16816.F32 R8, R16, R6, R8 ;  /* 0x000000061008723c */ /* 0x010fde0000001808 */
[----:B------:R-:W-:-:S08]  /*82b20*/  NOP ;  /* 0x0000000000007918 */ /* 0x000fd00000000000 */
[----:B------:R0:W-:Y:S04]  /*82b30*/  STL.64 [R1+0xa20], R8 ;  /* 0x000a200801007387 */ /* 0x0001e80000100a00 */
[----:B------:R1:W-:Y:S01]  /*82b40*/  STL.64 [R1+0xa28], R10 ;  /* 0x000a280a01007387 */ /* 0x0003e20000100a00 */
[----:B0-----:R-:W-:Y:S02]  /*82b50*/  IMAD.MOV.U32 R9, RZ, RZ, R6 ;  /* 0x000000ffff097224 */ /* 0x001fe400078e0006 */
[----:B------:R-:W-:Y:S01]  /*82b60*/  IMAD.MOV.U32 R8, RZ, RZ, R7 ;  /* 0x000000ffff087224 */ /* 0x000fe200078e0007 */
[----:B-1----:R-:W2:Y:S04]  /*82b70*/  LDL.LU.64 R10, [R1+0x3180] ;  /* 0x00318000010a7983 */ /* 0x002ea80000300a00 */
[----:B------:R-:W3:Y:S02]  /*82b80*/  LDL.LU.64 R6, [R1+0x3178] ;  /* 0x0031780001067983 */ /* 0x000ee40000300a00 */
[----:B---3--:R-:W-:-:S15]  /*82b90*/  HMMA.16816.F32 R24, R16, R6, R24 ;  /* 0x000000061018723c */ /* 0x008fde0000001818 */
[----:B------:R-:W-:-:S08]  /*82ba0*/  NOP ;  /* 0x0000000000007918 */ /* 0x000fd00000000000 */
[----:B------:R-:W-:Y:S04]  /*82bb0*/  STL.64 [R1+0x9d0], R24 ;  /* 0x0009d01801007387 */ /* 0x000fe80000100a00 */
[----:B------:R0:W-:Y:S04]  /*82bc0*/  STL.64 [R1+0x9d8], R26 ;  /* 0x0009d81a01007387 */ /* 0x0001e80000100a00 */
[----:B0-----:R-:W2:Y:S04]  /*82bd0*/  LDL.LU.64 R26, [R1+0x3170] ;  /* 0x00317000011a7983 */ /* 0x001ea80000300a00 */
[----:B------:R-:W2:Y:S01]  /*82be0*/  LDL.LU.64 R24, [R1+0x3168] ;  /* 0x0031680001187983 */ /* 0x000ea20000300a00 */
[----:B------:R-:W-:Y:S01]  /*82bf0*/  MOV R15, R6 ;  /* 0x00000006000f7202 */ /* 0x000fe20000000f00 */
[----:B------:R-:W-:-:S02]  /*82c00*/  IMAD.MOV.U32 R14, RZ, RZ, R7 ;  /* 0x000000ffff0e7224 */ /* 0x000fc400078e0007 */
[----:B------:R-:W3:Y:S04]  /*82c10*/  LDL.LU.64 R6, [R1+0x3160] ;  /* 0x0031600001067983 */ /* 0x000ee80000300a00 */
[----:B------:R-:W3:Y:S04]  /*82c20*/  LDL.LU.64 R4, [R1+0x3158] ;  /* 0x0031580001047983 */ /* 0x000ee80000300a00 */
[----:B------:R-:W-:Y:S04]  /*82c30*/  STL.64 [R1+0x3128], R14 ;  /* 0x0031280e01007387 */ /* 0x000fe80000100a00 */
[----:B------:R0:W-:Y:S04]  /*82c40*/  STL.64 [R1+0x3120], R12 ;  /* 0x0031200c01007387 */ /* 0x0001e80000100a00 */
[----:B0-----:R-:W4:Y:S04]  /*82c50*/  LDL.LU R12, [R1+0x850] ;  /* 0x00085000010c7983 */ /* 0x001f280000300800 */
[----:B------:R-:W4:Y:S04]  /*82c60*/  LDL.LU R13, [R1+0x854] ;  /* 0x00085400010d7983 */ /* 0x000f280000300800 */
[----:B------:R-:W4:Y:S04]  /*82c70*/  LDL.LU R14, [R1+0x858] ;  /* 0x00085800010e7983 */ /* 0x000f280000300800 */
[----:B------:R-:W4:Y:S01]  /*82c80*/  LDL.LU R15, [R1+0x85c] ;  /* 0x00085c00010f7983 */ /* 0x000f220000300800 */
[----:B--2---:R-:W-:-:S15]  /*82c90*/  HMMA.16816.F32 R24, R16, R10, R24 ;  /* 0x0000000a1018723c */ /* 0x004fde0000001818 */
[----:B------:R-:W-:-:S08]  /*82ca0*/  NOP ;  /* 0x0000000000007918 */ /* 0x000fd00000000000 */
[----:B------:R-:W-:Y:S04]  /*82cb0*/  STL.64 [R1+0x990], R24 ;  /* 0x0009901801007387 */ /* 0x000fe80000100a00 */
[----:B------:R0:W-:Y:S04]  /*82cc0*/  STL.64 [R1+0x998], R26 ;  /* 0x0009981a01007387 */ /* 0x0001e80000100a00 */
[----:B0-----:R-:W3:Y:S04]  /*82cd0*/  LDL.LU.64 R26, [R1+0x3150] ;  /* 0x00315000011a7983 */ /* 0x001ee80000300a00 */
[----:B------:R-:W-:Y:S01]  /*82ce0*/  STL.64 [R1+0x3000], R10 ;  /* 0x0030000a01007387 */ /* 0x000fe20000100a00 */
        /* <DEDUP_REMOVED lines=10> */
[----:B--2---:R-:W-:Y:S06]  /*82d90*/  HMMA.16816.F32 R20, R16, R6, R20 ;  /* 0x000000061014723c */ /* 0x004fec0000001814 */
[----:B------:R-:W-:-:S15]  /*82da0*/  IMAD.MOV.U32 R3, RZ, RZ, R7 ;  /* 0x000000ffff037224 */ /* 0x000fde00078e0007 */
[----:B------:R-:W-:-:S02]  /*82db0*/  NOP ;  /* 0x0000000000007918 */ /* 0x000fc40000000000 */
[----:B------:R0:W-:Y:S04]  /*82dc0*/  STL.64 [R1+0x920], R20 ;  /* 0x0009201401007387 */ /* 0x0001e80000100a00 */
[----:B------:R1:W-:Y:S01]  /*82dd0*/  STL.64 [R1+0x928], R22 ;  /* 0x0009281601007387 */ /* 0x0003e20000100a00 */
[----:B0-----:R-:W-:-:S03]  /*82de0*/  IMAD.MOV.U32 R20, RZ, RZ, R6 ;  /* 0x000000ffff147224 */ /* 0x001fc600078e0006 */
[----:B-1----:R-:W2:Y:S04]  /*82df0*/  LDL.LU.64 R22, [R1+0x3140] ;  /* 0x0031400001167983 */ /* 0x002ea80000300a00 */
[----:B------:R-:W2:Y:S04]  /*82e00*/  LDL.LU R21, [R1+0x3138] ;  /* 0x0031380001157983 */ /* 0x000ea80000300800 */
        /* <DEDUP_REMOVED lines=8> */
[----:B------:R-:W3:Y:S02]  /*82e90*/  LDL.LU.64 R6, [R1+0x3118] ;  /* 0x0031180001067983 */ /* 0x000ee40000300a00 */
[----:B---3--:R-:W-:Y:S06]  /*82ea0*/  HMMA.16816.F32 R24, R16, R6, R24 ;  /* 0x000000061018723c */ /* 0x008fec0000001818 */
[----:B------:R0:W-:Y:S01]  /*82eb0*/  STL.64 [R1+0x2fd0], R6 ;  /* 0x002fd00601007387 */ /* 0x0001e20000100a00 */
[----:B----4-:R-:W-:-:S02]  /*82ec0*/  IMAD.MOV.U32 R10, RZ, RZ, R15 ;  /* 0x000000ffff0a7224 */ /* 0x010fc400078e000f */
[----:B------:R-:W-:Y:S01]  /*82ed0*/  IMAD.MOV.U32 R11, RZ, RZ, R14 ;  /* 0x000000ffff0b7224 */ /* 0x000fe200078e000e */
[----:B------:R-:W3:-:S13]  /*82ee0*/  LDL.LU R4, [R1+0x750] ;  /* 0x0007500001047983 */ /* 0x000eda0000300800 */
[----:B------:R1:W-:Y:S04]  /*82ef0*/  STL.64 [R1+0x8d0], R24 ;  /* 0x0008d01801007387 */ /* 0x0003e80000100a00 */
[----:B------:R-:W-:Y:S04]  /*82f00*/  STL.64 [R1+0x8d8], R26 ;  /* 0x0008d81a01007387 */ /* 0x000fe80000100a00 */
[----:B------:R-:W3:Y:S04]  /*82f10*/  LDL.LU R5, [R1+0x754] ;  /* 0x0007540001057983 */ /* 0x000ee80000300800 */
[----:B0-----:R-:W4:Y:S04]  /*82f20*/  LDL.LU R6, [R1+0x758] ;  /* 0x0007580001067983 */ /* 0x001f280000300800 */
[----:B------:R-:W4:Y:S04]  /*82f30*/  LDL.LU R7, [R1+0x75c] ;  /* 0x00075c0001077983 */ /* 0x000f280000300800 */
[----:B------:R0:W-:Y:S04]  /*82f40*/  STL.64 [R1+0x3018], R10 ;  /* 0x0030180a01007387 */ /* 0x0001e80000100a00 */
[----:B-1----:R-:W3:Y:S04]  /*82f50*/  LDL.LU R24, [R1+0x780] ;  /* 0x0007800001187983 */ /* 0x002ee80000300800 */
[----:B------:R-:W3:Y:S01]  /*82f60*/  LDL.LU R25, [R1+0x784] ;  /* 0x0007840001197983 */ /* 0x000ee20000300800 */
[----:B0-----:R-:W-:-:S03]  /*82f70*/  IMAD.MOV.U32 R10, RZ, RZ, R9 ;  /* 0x000000ffff0a7224 */ /* 0x001fc600078e0009 */
[----:B------:R-:W4:Y:S01]  /*82f80*/  LDL.LU R26, [R1+0x788] ;  /* 0x00078800011a7983 */ /* 0x000f220000300800 */
[----:B------:R-:W-:-:S03]  /*82f90*/  IMAD.MOV.U32 R11, RZ, RZ, R8 ;  /* 0x000000ffff0b7224 */ /* 0x000fc600078e0008 */
[----:B------:R-:W4:Y:S04]  /*82fa0*/  LDL.LU R27, [R1+0x78c] ;  /* 0x00078c00011b7983 */ /* 0x000f280000300800 */
[----:B------:R0:W-:Y:S04]  /*82fb0*/  STL.64 [R1+0x3030], R10 ;  /* 0x0030300a01007387 */ /* 0x0001e80000100a00 */
[----:B------:R-:W3:Y:S04]  /*82fc0*/  LDL.LU R8, [R1+0x7b0] ;  /* 0x0007b00001087983 */ /* 0x000ee80000300800 */
[----:B------:R-:W3:Y:S04]  /*82fd0*/  LDL.LU R9, [R1+0x7b4] ;  /* 0x0007b40001097983 */ /* 0x000ee80000300800 */
[----:B0-----:R-:W4:Y:S04]  /*82fe0*/  LDL.LU R10, [R1+0x7b8] ;  /* 0x0007b800010a7983 */ /* 0x001f280000300800 */
[----:B------:R-:W4:Y:S01]  /*82ff0*/  LDL.LU R11, [R1+0x7bc] ;  /* 0x0007bc00010b7983 */ /* 0x000f220000300800 */
[----:B--2---:R-:W-:Y:S01]  /*83000*/  IMAD.MOV.U32 R14, RZ, RZ, R22 ;  /* 0x000000ffff0e7224 */ /* 0x004fe200078e0016 */
[----:B------:R-:W-:-:S02]  /*83010*/  MOV R15, R21 ;  /* 0x00000015000f7202 */ /* 0x000fc40000000f00 */
        /* <DEDUP_REMOVED lines=35> */
[----:B------:R-:W3:Y:S04]  /*83250*/  LDL.LU R22, [R1+0x30f8] ;  /* 0x0030f80001167983 */ /* 0x000ee80000300800 */
[----:B------:R0:W-:Y:S02]  /*83260*/  STL.64 [R1+0x3098], R14 ;  /* 0x0030980e01007387 */ /* 0x0001e40000100a00 */
[----:B0-----:R-:W-:-:S02]  /*83270*/  IMAD.MOV.U32 R14, RZ, RZ, R28 ;  /* 0x000000ffff0e7224 */ /* 0x001fc400078e001c */
[----:B------:R-:W-:-:S05]  /*83280*/  IMAD.MOV.U32 R15, RZ, RZ, R21 ;  /* 0x000000ffff0f7224 */ /* 0x000fca00078e0015 */
[----:B------:R0:W-:Y:S04]  /*83290*/  STL.64 [R1+0x30b0], R14 ;  /* 0x0030b00e01007387 */ /* 0x0001e80000100a00 */
[----:B------:R-:W2:Y:S04]  /*832a0*/  LDL.LU R8, [R1+0x7f0] ;  /* 0x0007f00001087983 */ /* 0x000ea80000300800 */
[----:B------:R-:W2:Y:S04]  /*832b0*/  LDL.LU R9, [R1+0x7f4] ;  /* 0x0007f40001097983 */ /* 0x000ea80000300800 */
[----:B------:R-:W4:Y:S04]  /*832c0*/  LDL.LU R10, [R1+0x7f8] ;  /* 0x0007f800010a7983 */ /* 0x000f280000300800 */
[----:B------:R-:W4:Y:S01]  /*832d0*/  LDL.LU R11, [R1+0x7fc] ;  /* 0x0007fc00010b7983 */ /* 0x000f220000300800 */
[----:B0-----:R-:W-:-:S02]  /*832e0*/  IMAD.MOV.U32 R14, RZ, RZ, R13 ;  /* 0x000000ffff0e7224 */ /* 0x001fc400078e000d */
        /* <DEDUP_REMOVED lines=8> */
[----:B------:R-:W3:Y:S04]  /*83370*/  LDL R14, [R1+0xb8] ;  /* 0x0000b800010e7983 */ /* 0x000ee80000100800 */
[----:B------:R-:W3:Y:S04]  /*83380*/  LDL R15, [R1+0xbc] ;  /* 0x0000bc00010f7983 */ /* 0x000ee80000100800 */
[----:B---3--:R0:W-:Y:S04]  /*83390*/  STL.64 [R1+0x30f0], R14 ;  /* 0x0030f00e01007387 */ /* 0x0081e80000100a00 */
[----:B------:R-:W3:Y:S04]  /*833a0*/  LDL.LU R12, [R1+0x830] ;  /* 0x00083000010c7983 */ /* 0x000ee80000300800 */
[----:B------:R-:W3:Y:S04]  /*833b0*/  LDL.LU R13, [R1+0x834] ;  /* 0x00083400010d7983 */ /* 0x000ee80000300800 */
[----:B0-----:R-:W3:Y:S04]  /*833c0*/  LDL.LU R14, [R1+0x838] ;  /* 0x00083800010e7983 */ /* 0x001ee80000300800 */
        /* <DEDUP_REMOVED lines=13> */
[----:B------:R-:W-:Y:S04]  /*834a0*/  STL.64 [R1+0x3010], R26 ;  /* 0x0030101a01007387 */ /* 0x000fe80000100a00 */
[----:B------:R0:W-:Y:S04]  /*834b0*/  STL.64 [R1+0x3008], R24 ;  /* 0x0030081801007387 */ /* 0x0001e80000100a00 */
[----:B0-----:R-:W4:Y:S04]  /*834c0*/  LDL.LU R24, [R1+0x790] ;  /* 0x0007900001187983 */ /* 0x001f280000300800 */
[----:B------:R-:W4:Y:S04]  /*834d0*/  LDL.LU R25, [R1+0x794] ;  /* 0x0007940001197983 */ /* 0x000f280000300800 */
[----:B------:R-:W2:Y:S04]  /*834e0*/  LDL.LU R26, [R1+0x798] ;  /* 0x00079800011a7983 */ /* 0x000ea80000300800 */
[----:B------:R-:W2:Y:S01]  /*834f0*/  LDL.LU R27, [R1+0x79c] ;  /* 0x00079c00011b7983 */ /* 0x000ea20000300800 */
[----:B---3--:R-:W-:Y:S03]  /*83500*/  HMMA.16816.F32 R12, R16, R22, R12 ;  /* 0x00000016100c723c */ /* 0x008fe6000000180c */
[----:B--2---:R-:W-:Y:S04]  /*83510*/  STL.64 [R1+0x3028], R26 ;  /* 0x0030281a01007387 */ /* 0x004fe80000100a00 */
[----:B----4-:R0:W-:Y:S04]  /*83520*/  STL.64 [R1+0x3020], R24 ;  /* 0x0030201801007387 */ /* 0x0101e80000100a00 */
[----:B0-----:R-:W2:Y:S04]  /*83530*/  LDL.LU R24, [R1+0x7a0] ;  /* 0x0007a00001187983 */ /* 0x001ea80000300800 */
[----:B------:R-:W2:Y:S04]  /*83540*/  LDL.LU R25, [R1+0x7a4] ;  /* 0x0007a40001197983 */ /* 0x000ea80000300800 */
[----:B------:R-:W2:Y:S04]  /*83550*/  LDL.LU R26, [R1+0x7a8] ;  /* 0x0007a800011a7983 */ /* 0x000ea80000300800 */
[----:B------:R-:W2:Y:S04]  /*83560*/  LDL.LU R27, [R1+0x7ac] ;  /* 0x0007ac00011b7983 */ /* 0x000ea80000300800 */
[----:B------:R0:W-:Y:S04]  /*83570*/  STL.64 [R1+0x2fe0], R6 ;  /* 0x002fe00601007387 */ /* 0x0001e80000100a00 */
[----:B------:R1:W-:Y:S01]  /*83580*/  STL.64 [R1+0x2fd8], R4 ;  /* 0x002fd80401007387 */ /* 0x0003e20000100a00 */
[----:B0-----:R-:W-:Y:S01]  /*83590*/  MOV R6, R20 ;  /* 0x0000001400067202 */ /* 0x001fe20000000f00 */
[----:B------:R-:W-:-:S05]  /*835a0*/  IMAD.MOV.U32 R7, RZ, RZ, R3 ;  /* 0x000000ffff077224 */ /* 0x000fca00078e0003 */
[----:B------:R0:W-:Y:S04]  /*835b0*/  STL.64 [R1+0x2ff0], R6 ;  /* 0x002ff00601007387 */ /* 0x0001e80000100a00 */
[----:B-1----:R-:W3:Y:S04]  /*835c0*/  LDL.LU R4, [R1+0x770] ;  /* 0x0007700001047983 */ /* 0x002ee80000300800 */
[----:B------:R-:W3:Y:S04]  /*835d0*/  LDL.LU R5, [R1+0x774] ;  /* 0x0007740001057983 */ /* 0x000ee80000300800 */
[----:B0-----:R-:W3:Y:S04]  /*835e0*/  LDL.LU R6, [R1+0x778] ;  /* 0x0007780001067983 */ /* 0x001ee80000300800 */
[----:B------:R-:W3:Y:S04]  /*835f0*/  LDL.LU R7, [R1+0x77c] ;  /* 0x00077c0001077983 */ /* 0x000ee80000300800 */
[----:B------:R-:W-:Y:S04]  /*83600*/  STL.64 [R1+0x850], R12 ;  /* 0x0008500c01007387 */ /* 0x000fe80000100a00 */
[----:B------:R0:W-:Y:S04]  /*83610*/  STL.64 [R1+0x858], R14 ;  /* 0x0008580e01007387 */ /* 0x0001e80000100a00 */
[----:B0-----:R-:W4:Y:S04]  /*83620*/  LDL.LU.64 R14, [R1+0x30f0] ;  /* 0x0030f000010e7983 */ /* 0x001f280000300a00 */
[----:B------:R0:W-:Y:S04]  /*83630*/  STL.64 [R1+0x2fe8], R22 ;  /* 0x002fe81601007387 */ /* 0x0001e80000100a00 */
[----:B------:R-:W3:Y:S04]  /*83640*/  LDL.LU R20, [R1+0x760] ;  /* 0x0007600001147983 */ /* 0x000ee80000300800 */
[----:B------:R-:W3:Y:S04]  /*83650*/  LDL.LU R21, [R1+0x764] ;  /* 0x0007640001157983 */ /* 0x000ee80000300800 */
[----:B0-----:R-:W3:Y:S04]  /*83660*/  LDL.LU R22, [R1+0x768] ;  /* 0x0007680001167983 */ /* 0x001ee80000300800 */
[----:B------:R-:W3:Y:S01]  /*83670*/  LDL.LU R23, [R1+0x76c] ;  /* 0x00076c0001177983 */ /* 0x000ee20000300800 */
[----:B----4-:R-:W-:Y:S03]  /*83680*/  HMMA.16816.F32 R16, R16, R14, R8 ;  /* 0x0000000e1010723c */ /* 0x010fe60000001808 */
[----:B------:R-:W4:Y:S04]  /*83690*/  LDL.LU.64 R10, [R1+0x30e8] ;  /* 0x0030e800010a7983 */ /* 0x000f280000300a00 */
[----:B------:R-:W4:Y:S04]  /*836a0*/  LDL.LU.64 R8, [R1+0x30e0] ;  /* 0x0030e00001087983 */ /* 0x000f280000300a00 */
[----:B------:R-:W4:-:S12]  /*836b0*/  LDL.LU.64 R14, [R1+0x30d8] ;  /* 0x0030d800010e7983 */ /* 0x000f180000300a00 */
[----:B------:R-:W-:Y:S04]  /*836c0*/  STL.64 [R1+0x830], R16 ;  /* 0x0008301001007387 */ /* 0x000fe80000100a00 */
[----:B------:R0:W-:Y:S04]  /*836d0*/  STL.64 [R1+0x838], R18 ;  /* 0x0008381201007387 */ /* 0x0001e80000100a00 */
[----:B0-----:R-:W4:Y:S04]  /*836e0*/  LDL.LU.64 R18, [R1+0x30d0] ;  /* 0x0030d00001127983 */ /* 0x001f280000300a00 */
        /* <DEDUP_REMOVED lines=43> */
[----:B----4-:R-:W-:-:S15]  /*839a0*/  HMMA.16816.F32 R8, R16, R14, R8 ;  /* 0x0000000e1008723c */ /* 0x010fde0000001808 */
[----:B------:R-:W-:-:S08]  /*839b0*/  NOP ;  /* 0x0000000000007918 */ /* 0x000fd00000000000 */
[----:B------:R-:W-:Y:S04]  /*839c0*/  STL.64 [R1+0xb70], R8 ;  /* 0x000b700801007387 */ /* 0x000fe80000100a00 */
[----:B------:R0:W-:Y:S04]  /*839d0*/  STL.64 [R1+0xb78], R10 ;  /* 0x000b780a01007387 */ /* 0x0001e80000100a00 */
[----:B0-----:R-:W2:Y:S04]  /*839e0*/  LDL.LU.64 R10, [R1+0x3030] ;  /* 0x00303000010a7983 */ /* 0x001ea80000300a00 */
[----:B------:R0:W-:Y:S04]  /*839f0*/  STL.64 [R1+0x2f68], R14 ;  /* 0x002f680e01007387 */ /* 0x0001e80000100a00 */
        /* <DEDUP_REMOVED lines=18> */
[----:B--2---:R-:W-:-:S15]  /*83b20*/  HMMA.16816.F32 R24, R16, R10, R24 ;  /* 0x0000000a1018723c */ /* 0x004fde0000001818 */
[----:B------:R-:W-:-:S08]  /*83b30*/  NOP ;  /* 0x0000000000007918 */ /* 0x000fd00000000000 */
[----:B------:R-:W-:Y:S04]  /*83b40*/  STL.64 [R1+0xa90], R24 ;  /* 0x000a901801007387 */ /* 0x000fe80000100a00 */
[----:B------:R0:W-:Y:S04]  /*83b50*/  STL.64 [R1+0xa98], R26 ;  /* 0x000a981a01007387 */ /* 0x0001e80000100a00 */
[----:B0-----:R-:W3:Y:S04]  /*83b60*/  LDL.LU.64 R26, [R1+0x2ff8] ;  /* 0x002ff800011a7983 */ /* 0x001ee80000300a00 */
[----:B------:R0:W-:Y:S04]  /*83b70*/  STL [R1+0x2f0c], R10 ;  /* 0x002f0c0a01007387 */ /* 0x0001e80000100800 */
[----:B------:R1:W-:Y:S04]  /*83b80*/  STL [R1+0x2f08], R11 ;  /* 0x002f080b01007387 */ /* 0x0003e80000100800 */
[----:B------:R-:W2:Y:S04]  /*83b90*/  LDL.LU R8, [R1+0x740] ;  /* 0x0007400001087983 */ /* 0x000ea80000300800 */
[----:B------:R-:W2:Y:S04]  /*83ba0*/  LDL.LU R9, [R1+0x744] ;  /* 0x0007440001097983 */ /* 0x000ea80000300800 */
[----:B0-----:R-:W2:Y:S04]  /*83bb0*/  LDL.LU R10, [R1+0x748] ;  /* 0x00074800010a7983 */ /* 0x001ea80000300800 */
[----:B-1----:R-:W2:Y:S01]  /*83bc0*/  LDL.LU R11, [R1+0x74c] ;  /* 0x00074c00010b7983 */ /* 0x002ea20000300800 */
[----:B---3--:R-:W-:-:S15]  /*83bd0*/  HMMA.16816.F32 R4, R16, R26, R4 ;  /* 0x0000001a1004723c */ /* 0x008fde0000001804 */
[----:B------:R-:W-:-:S08]  /*83be0*/  NOP ;  /* 0x0000000000007918 */ /* 0x000fd00000000000 */
[----:B------:R-:W-:Y:S04]  /*83bf0*/  STL.64 [R1+0xa40], R4 ;  /* 0x000a400401007387 */ /* 0x000fe80000100a00 */
[----:B------:R0:W-:Y:S04]  /*83c00*/  STL.64 [R1+0xa48], R6 ;  /* 0x000a480601007387 */ /* 0x0001e80000100a00 */
[----:B0-----:R-:W3:Y:S04]  /*83c10*/  LDL.LU.64 R6, [R1+0x2ff0] ;  /* 0x002ff00001067983 */ /* 0x001ee80000300a00 */
[----:B------:R-:W-:Y:S01]  /*83c20*/  STL.64 [R1+0x2f00], R26 ;  /* 0x002f001a01007387 */ /* 0x000fe20000100a00 */
[----:B---3--:R-:W-:Y:S03]  /*83c30*/  HMMA.16816.F32 R4, R16, R6, R20 ;  /* 0x000000061004723c */ /* 0x008fe60000001814 */
[----:B------:R-:W4:-:S15]  /*83c40*/  LDL.LU.64 R22, [R1+0x2fe8] ;  /* 0x002fe80001167983 */ /* 0x000f1e0000300a00 */
[----:B------:R-:W-:-:S05]  /*83c50*/  NOP ;  /* 0x0000000000007918 */ /* 0x000fca0000000000 */
        /* <DEDUP_REMOVED lines=12> */
[C---:B--2---:R-:W-:Y:S03]  /*83d20*/  HMMA.16816.F32 R8, R16.reuse, R6, R8 ;  /* 0x000000061008723c */ /* 0x044fe60000001808 */
[----:B---3--:R-:W-:Y:S04]  /*83d30*/  STL.64 [R1+0x2f10], R26 ;  /* 0x002f101a01007387 */ /* 0x008fe80000100a00 */
[----:B------:R4:W-:Y:S02]  /*83d40*/  STL.64 [R1+0x2f80], R6 ;  /* 0x002f800601007387 */ /* 0x0009e40000100a00 */
[----:B----4-:R-:W-:-:S14]  /*83d50*/  HMMA.16816.F32 R4, R16, R22, R12 ;  /* 0x000000161004723c */ /* 0x010fdc000000180c */
[----:B------:R-:W-:Y:S04]  /*83d60*/  STL.64 [R1+0x980], R8 ;  /* 0x0009800801007387 */ /* 0x000fe80000100a00 */
[----:B------:R-:W-:Y:S04]  /*83d70*/  STL.64 [R1+0x988], R10 ;  /* 0x0009880a01007387 */ /* 0x000fe80000100a00 */
[----:B------:R-:W2:Y:S04]  /*83d80*/  LDL.LU R24, [R1+0x6a0] ;  /* 0x0006a00001187983 */ /* 0x000ea80000300800 */
[----:B------:R-:W-:Y:S04]  /*83d90*/  STL.64 [R1+0x7d0], R4 ;  /* 0x0007d00401007387 */ /* 0x000fe80000100a00 */
[----:B------:R-:W-:Y:S04]  /*83da0*/  STL.64 [R1+0x7d8], R6 ;  /* 0x0007d80601007387 */ /* 0x000fe80000100a00 */
        /* <DEDUP_REMOVED lines=20> */
[----:B---3--:R0:W-:Y:S04]  /*83ef0*/  STL.64 [R1+0x2fa0], R6 ;  /* 0x002fa00601007387 */ /* 0x0081e80000100a00 */
[----:B0-----:R-:W3:Y:S04]  /*83f00*/  LDL.64 R6, [R1+0x1a8] ;  /* 0x0001a80001067983 */ /* 0x001ee80000100a00 */
[----:B---3--:R-:W-:Y:S04]  /*83f10*/  STL.64 [R1+0x2fc8], R6 ;  /* 0x002fc80601007387 */ /* 0x008fe80000100a00 */
[----:B--2---:R0:W-:Y:S04]  /*83f20*/  STL.64 [R1+0x2f78], R14 ;  /* 0x002f780e01007387 */ /* 0x0041e80000100a00 */
[----:B------:R1:W-:Y:S04]  /*83f30*/  STL.64 [R1+0x2f70], R12 ;  /* 0x002f700c01007387 */ /* 0x0003e80000100a00 */
[----:B0-----:R-:W2:Y:S04]  /*83f40*/  LDL.64 R14, [R1+0x188] ;  /* 0x00018800010e7983 */ /* 0x001ea80000100a00 */
[----:B--2---:R0:W-:Y:S04]  /*83f50*/  STL.64 [R1+0x2f98], R14 ;  /* 0x002f980e01007387 */ /* 0x0041e80000100a00 */
[----:B-1----:R-:W2:Y:S04]  /*83f60*/  LDL.LU R12, [R1+0x700] ;  /* 0x00070000010c7983 */ /* 0x002ea80000300800 */
[----:B------:R-:W2:Y:S04]  /*83f70*/  LDL.LU R13, [R1+0x704] ;  /* 0x00070400010d7983 */ /* 0x000ea80000300800 */
[----:B0-----:R-:W3:Y:S04]  /*83f80*/  LDL.LU R14, [R1+0x708] ;  /* 0x00070800010e7983 */ /* 0x001ee80000300800 */
        /* <DEDUP_REMOVED lines=14> */
[----:B0-----:R-:W3:Y:S04]  /*84070*/  LDL.64 R26, [R1+0x158] ;  /* 0x00015800011a7983 */ /* 0x001ee80000100a00 */
[----:B---3--:R0:W-:Y:S04]  /*84080*/  STL.64 [R1+0x2f48], R26 ;  /* 0x002f481a01007387 */ /* 0x0081e80000100a00 */
[----:B0-----:R-:W3:Y:S04]  /*84090*/  LDL.64 R26, [R1+0x168] ;  /* 0x00016800011a7983 */ /* 0x001ee80000100a00 */
[----:B---3--:R0:W-:Y:S04]  /*840a0*/  STL.64 [R1+0x2f60], R26 ;  /* 0x002f601a01007387 */ /* 0x0081e80000100a00 */
[----:B0-----:R-:W3:Y:S04]  /*840b0*/  LDL.64 R26, [R1+0x178] ;  /* 0x00017800011a7983 */ /* 0x001ee80000100a00 */
[----:B------:R0:W-:Y:S04]  /*840c0*/  STL.64 [R1+0x2eb8], R22 ;  /* 0x002eb81601007387 */ /* 0x0001e80000100a00 */
[----:B------:R-:W2:Y:S04]  /*840d0*/  LDL.LU R20, [R1+0x690] ;  /* 0x0006900001147983 */ /* 0x000ea80000300800 */
[----:B------:R-:W2:Y:S04]  /*840e0*/  LDL.LU R21, [R1+0x694] ;  /* 0x0006940001157983 */ /* 0x000ea80000300800 */
[----:B0-----:R-:W3:Y:S04]  /*840f0*/  LDL.LU R22, [R1+0x698] ;  /* 0x0006980001167983 */ /* 0x001ee80000300800 */
        /* <DEDUP_REMOVED lines=14> */
[----:B------:R-:W3:Y:S04]  /*841e0*/  LDL.LU.64 R6, [R1+0x2fc8] ;  /* 0x002fc80001067983 */ /* 0x000ee80000300a00 */
[----:B------:R-:W-:Y:S04]  /*841f0*/  STL.64 [R1+0x7c0], R16 ;  /* 0x0007c01001007387 */ /* 0x000fe80000100a00 */
[----:B------:R0:W-:Y:S04]  /*84200*/  STL.64 [R1+0x7c8], R18 ;  /* 0x0007c81201007387 */ /* 0x0001e80000100a00 */
[----:B0-----:R-:W3:Y:S04]  /*84210*/  LDL.LU.64 R18, [R1+0x2fc0] ;  /* 0x002fc00001127983 */ /* 0x001ee80000300a00 */
[----:B------:R-:W3:Y:S01]  /*84220*/  LDL.LU.64 R16, [R1+0x2fb8] ;  /* 0x002fb80001107983 */ /* 0x000ee20000300a00 */
[----:B------:R-:W-:Y:S01]  /*84230*/  IMAD.MOV.U32 R11, RZ, RZ, R10 ;  /* 0x000000ffff0b7224 */ /* 0x000fe200078e000a */
        /* <DEDUP_REMOVED lines=23> */
[----:B------:R-:W4:Y:S04]  /*843b0*/  LDL.LU.64 R14, [R1+0x2f78] ;  /* 0x002f7800010e7983 */ /* 0x000f280000300a00 */
[----:B------:R-:W4:Y:S01]  /*843c0*/  LDL.LU.64 R12, [R1+0x2f70] ;  /* 0x002f7000010c7983 */ /* 0x000f220000300a00 */
[----:B------:R-:W-:-:S03]  /*843d0*/  MOV R5, R27 ;  /* 0x0000001b00057202 */ /* 0x000fc60000000f00 */
[----:B------:R-:W-:Y:S01]  /*843e0*/  STL [R1+0x2e6c], R4 ;  /* 0x002e6c0401007387 */ /* 0x000fe20000100800 */
[----:B----4-:R-:W-:-:S15]  /*843f0*/  HMMA.16816.F32 R12, R16, R26, R12 ;  /* 0x0000001a100c723c */ /* 0x010fde000000180c */
[----:B------:R-:W-:-:S08]  /*84400*/  NOP ;  /* 0x0000000000007918 */ /* 0x000fd00000000000 */
[----:B------:R0:W-:Y:S04]  /*84410*/  STL.64 [R1+0xd10], R12 ;  /* 0x000d100c01007387 */ /* 0x0001e80000100a00 */
[----:B------:R1:W-:Y:S01]  /*84420*/  STL.64 [R1+0xd18], R14 ;  /* 0x000d180e01007387 */ /* 0x0003e20000100a00 */
[----:B0-----:R-:W-:-:S03]  /*84430*/  IMAD.MOV.U32 R12, RZ, RZ, R26 ;  /* 0x000000ffff0c7224 */ /* 0x001fc600078e001a */
[----:B-1----:R-:W4:Y:S04]  /*84440*/  LDL.LU.64 R14, [R1+0x2f68] ;  /* 0x002f6800010e7983 */ /* 0x002f280000300a00 */
        /* <DEDUP_REMOVED lines=16> */
[----:B------:R-:W4:Y:S04]  /*84550*/  LDL.LU.64 R26, [R1+0x2f30] ;  /* 0x002f3000011a7983 */ /* 0x000f280000300a00 */
[----:B------:R-:W4:Y:S04]  /*84560*/  LDL.LU.64 R24, [R1+0x2f28] ;  /* 0x002f280001187983 */ /* 0x000f280000300a00 */
[----:B---3--:R0:W-:Y:S04]  /*84570*/  STL.64 [R1+0x2ec8], R6 ;  /* 0x002ec80601007387 */ /* 0x0081e80000100a00 */
[----:B------:R-:W-:Y:S04]  /*84580*/  STL.64 [R1+0x2ec0], R4 ;  /* 0x002ec00401007387 */ /* 0x000fe80000100a00 */
[----:B0-----:R-:W3:Y:S01]  /*84590*/  LDL.64 R6, [R1+0x138] ;  /* 0x0001380001067983 */ /* 0x001ee20000100a00 */
[----:B----4-:R-:W-:-:S15]  /*845a0*/  HMMA.16816.F32 R24, R16, R14, R24 ;  /* 0x0000000e1018723c */ /* 0x010fde0000001818 */
[----:B------:R-:W-:-:S08]  /*845b0*/  NOP ;  /* 0x0000000000007918 */ /* 0x000fd00000000000 */
[----:B------:R-:W-:Y:S04]  /*845c0*/  STL.64 [R1+0xc90], R24 ;  /* 0x000c901801007387 */ /* 0x000fe80000100a00 */
[----:B------:R0:W-:Y:S04]  /*845d0*/  STL.64 [R1+0xc98], R26 ;  /* 0x000c981a01007387 */ /* 0x0001e80000100a00 */
[----:B0-----:R-:W3:Y:S04]  /*845e0*/  LDL.LU.64 R26, [R1+0x2f20] ;  /* 0x002f2000011a7983 */ /* 0x001ee80000300a00 */
[----:B------:R-:W3:Y:S04]  /*845f0*/  LDL.LU.64 R24, [R1+0x2f18] ;  /* 0x002f180001187983 */ /* 0x000ee80000300a00 */
[----:B------:R-:W-:Y:S01]  /*84600*/  STL.64 [R1+0x2e08], R14 ;  /* 0x002e080e01007387 */ /* 0x000fe20000100a00 */
[----:B---3--:R-:W-:-:S15]  /*84610*/  HMMA.16816.F32 R24, R16, R6, R24 ;  /* 0x000000061018723c */ /* 0x008fde0000001818 */
[----:B------:R-:W-:-:S08]  /*84620*/  NOP ;  /* 0x0000000000007918 */ /* 0x000fd00000000000 */
[----:B------:R-:W-:Y:S04]  /*84630*/  STL.64 [R1+0xc60], R24 ;  /* 0x000c601801007387 */ /* 0x000fe80000100a00 */
[----:B------:R0:W-:Y:S04]  /*84640*/  STL.64 [R1+0xc68], R26 ;  /* 0x000c681a01007387 */ /* 0x0001e80000100a00 */
[----:B0-----:R-:W2:Y:S01]  /*84650*/  LDL.LU.64 R26, [R1+0x2f10] ;  /* 0x002f1000011a7983 */ /* 0x001ea20000300a00 */
[----:B------:R-:W-:Y:S02]  /*84660*/  IMAD.MOV.U32 R9, RZ, RZ, R6 ;  /* 0x000000ffff097224 */ /* 0x000fe400078e0006 */
[----:B------:R-:W-:-:S02]  /*84670*/  IMAD.MOV.U32 R8, RZ, RZ, R7 ;  /* 0x000000ffff087224 */ /* 0x000fc400078e0007 */
[----:B--2---:R-:W-:-:S15]  /*84680*/  HMMA.16816.F32 R4, R16, R26, R20 ;  /* 0x0000001a1004723c */ /* 0x004fde0000001814 */
[----:B------:R-:W-:-:S08]  /*84690*/  NOP ;  /* 0x0000000000007918 */ /* 0x000fd00000000000 */
[----:B------:R-:W-:Y:S04]  /*846a0*/  STL.64 [R1+0xc30], R4 ;  /* 0x000c300401007387 */ /* 0x000fe80000100a00 */
[----:B------:R0:W-:Y:S04]  /*846b0*/  STL.64 [R1+0xc38], R6 ;  /* 0x000c380601007387 */ /* 0x0001e80000100a00 */
[----:B------:R-:W2:Y:S04]  /*846c0*/  LDL.LU R20, [R1+0x640] ;  /* 0x0006400001147983 */ /* 0x000ea80000300800 */
[----:B------:R-:W2:Y:S04]  /*846d0*/  LDL.LU R21, [R1+0x644] ;  /* 0x0006440001157983 */ /* 0x000ea80000300800 */
[----:B------:R-:W3:Y:S04]  /*846e0*/  LDL.LU R22, [R1+0x648] ;  /* 0x0006480001167983 */ /* 0x000ee80000300800 */
[----:B------:R-:W3:Y:S01]  /*846f0*/  LDL.LU R23, [R1+0x64c] ;  /* 0x00064c0001177983 */ /* 0x000ee20000300800 */
[----:B------:R-:W-:-:S03]  /*84700*/  IMAD.MOV.U32 R15, RZ, RZ, R26 ;  /* 0x000000ffff0f7224 */ /* 0x000fc600078e001a */
[----:B------:R-:W4:Y:S01]  /*84710*/  LDL.LU R24, [R1+0x680] ;  /* 0x0006800001187983 */ /* 0x000f220000300800 */
[----:B------:R-:W-:-:S03]  /*84720*/  IMAD.MOV.U32 R14, RZ, RZ, R27 ;  /* 0x000000ffff0e7224 */ /* 0x000fc600078e001b */
[----:B------:R-:W4:Y:S04]  /*84730*/  LDL.LU R25, [R1+0x684] ;  /* 0x0006840001197983 */ /* 0x000f280000300800 */
[----:B------:R-:W4:Y:S04]  /*84740*/  LDL.LU R26, [R1+0x688] ;  /* 0x00068800011a7983 */ /* 0x000f280000300800 */
[----:B------:R-:W4:Y:S04]  /*84750*/  LDL.LU R27, [R1+0x68c] ;  /* 0x00068c00011b7983 */ /* 0x000f280000300800 */
[----:B---3--:R-:W-:Y:S04]  /*84760*/  STL.64 [R1+0x2ed8], R22 ;  /* 0x002ed81601007387 */ /* 0x008fe80000100a00 */
[----:B--2---:R-:W-:Y:S04]  /*84770*/  STL.64 [R1+0x2ed0], R20 ;  /* 0x002ed01401007387 */ /* 0x004fe80000100a00 */
[----:B0-----:R-:W2:Y:S04]  /*84780*/  LDL R6, [R1+0xe8] ;  /* 0x0000e80001067983 */ /* 0x001ea80000100800 */
[----:B------:R-:W2:Y:S04]  /*84790*/  LDL R7, [R1+0xec] ;  /* 0x0000ec0001077983 */ /* 0x000ea80000100800 */
[----:B--2---:R0:W-:Y:S04]  /*847a0*/  STL.64 [R1+0x2ee0], R6 ;  /* 0x002ee00601007387 */ /* 0x0041e80000100a00 */
[----:B0-----:R-:W2:Y:S04]  /*847b0*/  LDL.64 R6, [R1+0xf8] ;  /* 0x0000f80001067983 */ /* 0x001ea80000100a00 */
[----:B--2---:R0:W-:Y:S04]  /*847c0*/  STL.64 [R1+0x2ef8], R6 ;  /* 0x002ef80601007387 */ /* 0x0041e80000100a00 */
[----:B------:R-:W2:Y:S04]  /*847d0*/  LDL.LU R20, [R1+0x650] ;  /* 0x0006500001147983 */ /* 0x000ea80000300800 */
[----:B------:R-:W2:Y:S04]  /*847e0*/  LDL.LU R21, [R1+0x654] ;  /* 0x0006540001157983 */ /* 0x000ea80000300800 */
[----:B------:R-:W3:Y:S04]  /*847f0*/  LDL.LU R22, [R1+0x658] ;  /* 0x0006580001167983 */ /* 0x000ee80000300800 */
[----:B------:R-:W3:Y:S04]  /*84800*/  LDL.LU R23, [R1+0x65c] ;  /* 0x00065c0001177983 */ /* 0x000ee80000300800 */
        /* <DEDUP_REMOVED lines=12> */
[----:B0-----:R-:W3:Y:S01]  /*848d0*/  LDL R14, [R1+0x1a8] ;  /* 0x0001a800010e7983 */ /* 0x001ee20000100800 */
[----:B------:R-:W-:-:S03]  /*848e0*/  IMAD.MOV.U32 R15, RZ, RZ, R10 ;  /* 0x000000ffff0f7224 */ /* 0x000fc600078e000a */
[----:B------:R-:W4:Y:S04]  /*848f0*/  LDL.LU R10, [R1+0x2f0c] ;  /* 0x002f0c00010a7983 */ /* 0x000f280000300800 */
[----:B---3--:R0:W-:Y:S02]  /*84900*/  STL.64 [R1+0x2e98], R14 ;  /* 0x002e980e01007387 */ /* 0x0081e40000100a00 */
[----:B0-----:R-:W-:Y:S02]  /*84910*/  IMAD.MOV.U32 R14, RZ, RZ, R11 ;  /* 0x000000ffff0e7224 */ /* 0x001fe400078e000b */
[----:B------:R-:W4:Y:S04]  /*84920*/  LDL.LU R11, [R1+0x2f08] ;  /* 0x002f0800010b7983 */ /* 0x000f280000300800 */
[----:B------:R-:W3:Y:S01]  /*84930*/  LDL R15, [R1+0xbc] ;  /* 0x0000bc00010f7983 */ /* 0x000ee20000100800 */
[C---:B----4-:R-:W-:Y:S03]  /*84940*/  HMMA.16816.F32 R24, R16.reuse, R10, R24 ;  /* 0x0000000a1018723c */ /* 0x050fe60000001818 */
[----:B---3--:R0:W-:Y:S04]  /*84950*/  STL.64 [R1+0x2eb0], R14 ;  /* 0x002eb00e01007387 */ /* 0x0081e80000100a00 */
[----:B------:R-:W3:Y:S04]  /*84960*/  LDL.LU R12, [R1+0x630] ;  /* 0x00063000010c7983 */ /* 0x000ee80000300800 */
[----:B------:R-:W3:Y:S04]  /*84970*/  LDL.LU R13, [R1+0x634] ;  /* 0x00063400010d7983 */ /* 0x000ee80000300800 */
[----:B0-----:R-:W3:Y:S04]  /*84980*/  LDL.LU R14, [R1+0x638] ;  /* 0x00063800010e7983 */ /* 0x001ee80000300800 */
[----:B------:R-:W3:Y:S04]  /*84990*/  LDL.LU R15, [R1+0x63c] ;  /* 0x00063c00010f7983 */ /* 0x000ee80000300800 */
[----:B------:R-:W-:Y:S04]  /*849a0*/  STL.64 [R1+0xbf0], R24 ;  /* 0x000bf01801007387 */ /* 0x000fe80000100a00 */
[----:B------:R0:W-:Y:S04]  /*849b0*/  STL.64 [R1+0xbf8], R26 ;  /* 0x000bf81a01007387 */ /* 0x0001e80000100a00 */
[----:B0-----:R-:W4:Y:S04]  /*849c0*/  LDL.LU.64 R26, [R1+0x2f00] ;  /* 0x002f0000011a7983 */ /* 0x001f280000300a00 */
[----:B------:R-:W-:Y:S04]  /*849d0*/  STL.64 [R1+0x2dd0], R10 ;  /* 0x002dd00a01007387 */ /* 0x000fe80000100a00 */
[----:B------:R0:W-:Y:S04]  /*849e0*/  STL.64 [R1+0x2e80], R8 ;  /* 0x002e800801007387 */ /* 0x0001e80000100a00 */
        /* <DEDUP_REMOVED lines=14> */
[----:B------:R0:W-:Y:S02]  /*84ad0*/  STL.64 [R1+0x2dc8], R26 ;  /* 0x002dc81a01007387 */ /* 0x0001e40000100a00 */
[----:B0-----:R-:W-:Y:S01]  /*84ae0*/  MOV R26, R2 ;  /* 0x00000002001a7202 */ /* 0x001fe20000000f00 */
[----:B------:R-:W-:Y:S01]  /*84af0*/  IMAD.MOV.U32 R27, RZ, RZ, R0 ;  /* 0x000000ffff1b7224 */ /* 0x000fe200078e0000 */
        /* <DEDUP_REMOVED lines=33> */
[----:B------:R-:W2:Y:S04]  /*84d10*/  LDL.LU.64 R10, [R1+0x2ea8] ;  /* 0x002ea800010a7983 */ /* 0x000ea80000300a00 */
[----:B------:R-:W2:Y:S04]  /*84d20*/  LDL.LU.64 R8, [R1+0x2ea0] ;  /* 0x002ea00001087983 */ /* 0x000ea80000300a00 */
[----:B------:R-:W2:-:S12]  /*84d30*/  LDL.LU.64 R14, [R1+0x2e98] ;  /* 0x002e9800010e7983 */ /* 0x000e980000300a00 */
[----:B------:R-:W-:Y:S04]  /*84d40*/  STL.64 [R1+0xa00], R16 ;  /* 0x000a001001007387 */ /* 0x000fe80000100a00 */
[----:B------:R0:W-:Y:S04]  /*84d50*/  STL.64 [R1+0xa08], R18 ;  /* 0x000a081201007387 */ /* 0x0001e80000100a00 */
[----:B0-----:R-:W2:Y:S04]  /*84d60*/  LDL.LU.64 R18, [R1+0x2e90] ;  /* 0x002e900001127983 */ /* 0x001ea80000300a00 */
[----:B------:R-:W2:Y:S02]  /*84d70*/  LDL.LU.64 R16, [R1+0x2e88] ;  /* 0x002e880001107983 */ /* 0x000ea40000300a00 */
[----:B--2---:R-:W-:Y:S02]  /*84d80*/  HMMA.16816.F32 R12, R16, R14, R8 ;  /* 0x0000000e100c723c */ /* 0x004fe40000001808 */
[----:B------:R-:W2:-:S15]  /*84d90*/  LDL.LU.64 R8, [R1+0x2e80] ;  /* 0x002e800001087983 */ /* 0x000e9e0000300a00 */
[----:B------:R-:W-:-:S06]  /*84da0*/  NOP ;  /* 0x0000000000007918 */ /* 0x000fcc0000000000 */
[----:B------:R-:W-:Y:S04]  /*84db0*/  STL.64 [R1+0xde0], R12 ;  /* 0x000de00c01007387 */ /* 0x000fe80000100a00 */
[----:B------:R0:W-:Y:S04]  /*84dc0*/  STL.64 [R1+0xde8], R14 ;  /* 0x000de80e01007387 */ /* 0x0001e80000100a00 */
[----:B0-----:R-:W4:Y:S04]  /*84dd0*/  LDL.LU.64 R14, [R1+0x2e78] ;  /* 0x002e7800010e7983 */ /* 0x001f280000300a00 */
[----:B------:R-:W2:Y:S04]  /*84de0*/  LDL.LU.64 R12, [R1+0x2e70] ;  /* 0x002e7000010c7983 */ /* 0x000ea80000300a00 */
[----:B------:R-:W4:Y:S01]  /*84df0*/  LDL.LU.64 R6, [R1+0xe8] ;  /* 0x0000e80001067983 */ /* 0x000f220000300a00 */
[----:B---3--:R-:W-:Y:S03]  /*84e00*/  HMMA.16816.F32 R20, R16, R26, R20 ;  /* 0x0000001a1014723c */ /* 0x008fe60000001814 */
[----:B----4-:R-:W-:-:S15]  /*84e10*/  STL.64 [R1+0x2da8], R6 ;  /* 0x002da80601007387 */ /* 0x010fde0000100a00 */
[----:B------:R-:W-:-:S05]  /*84e20*/  NOP ;  /* 0x0000000000007918 */ /* 0x000fca0000000000 */
[----:B------:R0:W-:Y:S04]  /*84e30*/  STL.64 [R1+0xdd0], R20 ;  /* 0x000dd01401007387 */ /* 0x0001e80000100a00 */
[----:B------:R1:W-:Y:S04]  /*84e40*/  STL.64 [R1+0xdd8], R22 ;  /* 0x000dd81601007387 */ /* 0x0003e80000100a00 */
[----:B0-----:R-:W3:Y:S04]  /*84e50*/  LDL.LU R20, [R1+0x540] ;  /* 0x0005400001147983 */ /* 0x001ee80000300800 */
[----:B------:R-:W3:Y:S04]  /*84e60*/  LDL.LU R21, [R1+0x544] ;  /* 0x0005440001157983 */ /* 0x000ee80000300800 */
[----:B-1----:R-:W4:Y:S04]  /*84e70*/  LDL.LU R22, [R1+0x548] ;  /* 0x0005480001167983 */ /* 0x002f280000300800 */
[----:B------:R-:W4:Y:S04]  /*84e80*/  LDL.LU R23, [R1+0x54c] ;  /* 0x00054c0001177983 */ /* 0x000f280000300800 */
[----:B------:R-:W2:Y:S04]  /*84e90*/  LDL.LU R24, [R1+0x580] ;  /* 0x0005800001187983 */ /* 0x000ea80000300800 */
[----:B------:R-:W2:Y:S04]  /*84ea0*/  LDL.LU R25, [R1+0x584] ;  /* 0x0005840001197983 */ /* 0x000ea80000300800 */
[----:B------:R-:W3:Y:S04]  /*84eb0*/  LDL.LU R26, [R1+0x588] ;  /* 0x00058800011a7983 */ /* 0x000ee80000300800 */
[----:B------:R-:W3:Y:S01]  /*84ec0*/  LDL.LU R27, [R1+0x58c] ;  /* 0x00058c00011b7983 */ /* 0x000ee20000300800 */
[----:B------:R-:W-:-:S02]  /*84ed0*/  IMAD.MOV.U32 R10, RZ, RZ, R15 ;  /* 0x000000ffff0a7224 */ /* 0x000fc400078e000f */
[----:B------:R-:W-:Y:S01]  /*84ee0*/  IMAD.MOV.U32 R11, RZ, RZ, R14 ;  /* 0x000000ffff0b7224 */ /* 0x000fe200078e000e */
[----:B---3--:R-:W-:Y:S04]  /*84ef0*/  STL.64 [R1+0x2de0], R26 ;  /* 0x002de01a01007387 */ /* 0x008fe80000100a00 */
[----:B--2---:R-:W-:Y:S04]  /*84f00*/  STL.64 [R1+0x2dd8], R24 ;  /* 0x002dd81801007387 */ /* 0x004fe80000100a00 */
[----:B------:R0:W-:Y:S02]  /*84f10*/  STL.64 [R1+0x2de8], R10 ;  /* 0x002de80a01007387 */ /* 0x0001e40000100a00 */
[----:B0-----:R-:W-:-:S02]  /*84f20*/  IMAD.MOV.U32 R10, RZ, RZ, R9 ;  /* 0x000000ffff0a7224 */ /* 0x001fc400078e0009 */
[----:B------:R-:W-:-:S05]  /*84f30*/  IMAD.MOV.U32 R11, RZ, RZ, R8 ;  /* 0x000000ffff0b7224 */ /* 0x000fca00078e0008 */
[----:B------:R0:W-:Y:S04]  /*84f40*/  STL.64 [R1+0x2e00], R10 ;  /* 0x002e000a01007387 */ /* 0x0001e80000100a00 */
[----:B------:R-:W2:Y:S04]  /*84f50*/  LDL.LU R8, [R1+0x5b0] ;  /* 0x0005b00001087983 */ /* 0x000ea80000300800 */
[----:B------:R-:W2:Y:S04]  /*84f60*/  LDL.LU R9, [R1+0x5b4] ;  /* 0x0005b40001097983 */ /* 0x000ea80000300800 */
[----:B0-----:R-:W3:Y:S04]  /*84f70*/  LDL.LU R10, [R1+0x5b8] ;  /* 0x0005b800010a7983 */ /* 0x001ee80000300800 */
[----:B------:R-:W3:Y:S01]  /*84f80*/  LDL.LU R11, [R1+0x5bc] ;  /* 0x0005bc00010b7983 */ /* 0x000ee20000300800 */
[----:B------:R-:W-:-:S02]  /*84f90*/  IMAD.MOV.U32 R14, RZ, RZ, R4 ;  /* 0x000000ffff0e7224 */ /* 0x000fc400078e0004 */
[----:B------:R-:W-:Y:S01]  /*84fa0*/  IMAD.MOV.U32 R15, RZ, RZ, R29 ;  /* 0x000000ffff0f7224 */ /* 0x000fe200078e001d */
[----:B---3--:R-:W-:Y:S04]  /*84fb0*/  STL.64 [R1+0x2e18], R10 ;  /* 0x002e180a01007387 */ /* 0x008fe80000100a00 */
[----:B--2---:R0:W-:Y:S04]  /*84fc0*/  STL.64 [R1+0x2e10], R8 ;  /* 0x002e100801007387 */ /* 0x0041e80000100a00 */
[----:B------:R-:W2:Y:S04]  /*84fd0*/  LDL.LU R4, [R1+0x2e6c] ;  /* 0x002e6c0001047983 */ /* 0x000ea80000300800 */
[----:B------:R-:W3:Y:S04]  /*84fe0*/  LDL.LU R29, [R1+0x2e68] ;  /* 0x002e6800011d7983 */ /* 0x000ee80000300800 */
[----:B------:R1:W-:Y:S04]  /*84ff0*/  STL.64 [R1+0x2e20], R14 ;  /* 0x002e200e01007387 */ /* 0x0003e80000100a00 */
[----:B0-----:R-:W4:Y:S04]  /*85000*/  LDL.LU R8, [R1+0x5c0] ;  /* 0x0005c00001087983 */ /* 0x001f280000300800 */
[----:B------:R-:W4:Y:S04]  /*85010*/  LDL.LU R9, [R1+0x5c4] ;  /* 0x0005c40001097983 */ /* 0x000f280000300800 */
[----:B------:R-:W2:Y:S04]  /*85020*/  LDL.LU R10, [R1+0x5c8] ;  /* 0x0005c800010a7983 */ /* 0x000ea80000300800 */
[----:B------:R-:W2:Y:S01]  /*85030*/  LDL.LU R11, [R1+0x5cc] ;  /* 0x0005cc00010b7983 */ /* 0x000ea20000300800 */
[----:B-1----:R-:W-:Y:S01]  /*85040*/  IMAD.MOV.U32 R14, RZ, RZ, R28 ;  /* 0x000000ffff0e7224 */ /* 0x002fe200078e001c */
[----:B------:R-:W-:-:S02]  /*85050*/  MOV R15, R13 ;  /* 0x0000000d000f7202 */ /* 0x000fc40000000f00 */
[----:B--2---:R-:W-:Y:S04]  /*85060*/  STL.64 [R1+0x2e30], R10 ;  /* 0x002e300a01007387 */ /* 0x004fe80000100a00 */
[----:B----4-:R0:W-:Y:S04]  /*85070*/  STL.64 [R1+0x2e28], R8 ;  /* 0x002e280801007387 */ /* 0x0101e80000100a00 */
[----:B------:R1:W-:Y:S04]  /*85080*/  STL.64 [R1+0x2e38], R14 ;  /* 0x002e380e01007387 */ /* 0x0003e80000100a00 */
[----:B0-----:R-:W2:Y:S04]  /*85090*/  LDL.LU R8, [R1+0x5d0] ;  /* 0x0005d00001087983 */ /* 0x001ea80000300800 */
[----:B------:R-:W2:Y:S04]  /*850a0*/  LDL.LU R9, [R1+0x5d4] ;  /* 0x0005d40001097983 */ /* 0x000ea80000300800 */
[----:B------:R-:W4:Y:S04]  /*850b0*/  LDL.LU R10, [R1+0x5d8] ;  /* 0x0005d800010a7983 */ /* 0x000f280000300800 */
[----:B------:R-:W4:Y:S01]  /*850c0*/  LDL.LU R11, [R1+0x5dc] ;  /* 0x0005dc00010b7983 */ /* 0x000f220000300800 */
[----:B-1----:R-:W-:-:S02]  /*850d0*/  IMAD.MOV.U32 R14, RZ, RZ, R12 ;  /* 0x000000ffff0e7224 */ /* 0x002fc400078e000c */
[----:B------:R-:W-:Y:S01]  /*850e0*/  IMAD.MOV.U32 R15, RZ, RZ, R5 ;  /* 0x000000ffff0f7224 */ /* 0x000fe200078e0005 */
[----:B----4-:R-:W-:Y:S04]  /*850f0*/  STL.64 [R1+0x2e48], R10 ;  /* 0x002e480a01007387 */ /* 0x010fe80000100a00 */
[----:B--2---:R0:W-:Y:S04]  /*85100*/  STL.64 [R1+0x2e40], R8 ;  /* 0x002e400801007387 */ /* 0x0041e80000100a00 */
        /* <DEDUP_REMOVED lines=15> */
[----:B------:R-:W-:-:S02]  /*85200*/  IMAD.MOV.U32 R6, RZ, RZ, R2 ;  /* 0x000000ffff067224 */ /* 0x000fc400078e0002 */
[----:B------:R-:W-:Y:S02]  /*85210*/  IMAD.MOV.U32 R7, RZ, RZ, R0 ;  /* 0x000000ffff077224 */ /* 0x000fe400078e0000 */
[----:B------:R-:W-:Y:S01]  /*85220*/  IMAD.MOV.U32 R14, RZ, RZ, R4 ;  /* 0x000000ffff0e7224 */ /* 0x000fe200078e0004 */
[----:B---3--:R-:W-:Y:S04]  /*85230*/  STL.64 [R1+0x2df8], R26 ;  /* 0x002df81a01007387 */ /* 0x008fe80000100a00 */
[----:B----4-:R0:W-:Y:S04]  /*85240*/  STL.64 [R1+0x2df0], R24 ;  /* 0x002df01801007387 */ /* 0x0101e80000100a00 */
[----:B0-----:R-:W3:Y:S04]  /*85250*/  LDL.LU R24, [R1+0x5a0] ;  /* 0x0005a00001187983 */ /* 0x001ee80000300800 */
[----:B------:R-:W3:Y:S04]  /*85260*/  LDL.LU R25, [R1+0x5a4] ;  /* 0x0005a40001197983 */ /* 0x000ee80000300800 */
[----:B------:R-:W3:Y:S04]  /*85270*/  LDL.LU R26, [R1+0x5a8] ;  /* 0x0005a800011a7983 */ /* 0x000ee80000300800 */
[----:B------:R-:W3:Y:S04]  /*85280*/  LDL.LU R27, [R1+0x5ac] ;  /* 0x0005ac00011b7983 */ /* 0x000ee80000300800 */
[----:B------:R0:W-:Y:S04]  /*85290*/  STL.64 [R1+0x2dc0], R6 ;  /* 0x002dc00601007387 */ /* 0x0001e80000100a00 */
[----:B------:R-:W4:Y:S04]  /*852a0*/  LDL.LU R4, [R1+0x570] ;  /* 0x0005700001047983 */ /* 0x000f280000300800 */
[----:B------:R-:W4:Y:S04]  /*852b0*/  LDL.LU R5, [R1+0x574] ;  /* 0x0005740001057983 */ /* 0x000f280000300800 */
[----:B0-----:R-:W4:Y:S04]  /*852c0*/  LDL.LU R6, [R1+0x578] ;  /* 0x0005780001067983 */ /* 0x001f280000300800 */
[----:B------:R-:W4:Y:S04]  /*852d0*/  LDL.LU R7, [R1+0x57c] ;  /* 0x00057c0001077983 */ /* 0x000f280000300800 */
[----:B------:R-:W-:Y:S04]  /*852e0*/  STL.64 [R1+0x2da0], R22 ;  /* 0x002da01601007387 */ /* 0x000fe80000100a00 */
[----:B------:R0:W-:Y:S04]  /*852f0*/  STL.64 [R1+0x2d98], R20 ;  /* 0x002d981401007387 */ /* 0x0001e80000100a00 */
[----:B0-----:R-:W3:Y:S04]  /*85300*/  LDL.LU R20, [R1+0x550] ;  /* 0x0005500001147983 */ /* 0x001ee80000300800 */
[----:B------:R-:W3:Y:S04]  /*85310*/  LDL.LU R21, [R1+0x554] ;  /* 0x0005540001157983 */ /* 0x000ee80000300800 */
[----:B------:R-:W4:Y:S04]  /*85320*/  LDL.LU R22, [R1+0x558] ;  /* 0x0005580001167983 */ /* 0x000f280000300800 */
        /* <DEDUP_REMOVED lines=40> */
[----:B------:R0:W-:Y:S04]  /*855b0*/  STL.64 [R1+0x2d58], R14 ;  /* 0x002d580e01007387 */ /* 0x0001e80000100a00 */
[----:B------:R-:W4:Y:S04]  /*855c0*/  LDL.LU R12, [R1+0x520] ;  /* 0x00052000010c7983 */ /* 0x000f280000300800 */
[----:B------:R-:W4:Y:S04]  /*855d0*/  LDL.LU R13, [R1+0x524] ;  /* 0x00052400010d7983 */ /* 0x000f280000300800 */
[----:B0-----:R-:W4:Y:S04]  /*855e0*/  LDL.LU R14, [R1+0x528] ;  /* 0x00052800010e7983 */ /* 0x001f280000300800 */
        /* <DEDUP_REMOVED lines=18> */
[----:B------:R0:W-:Y:S04]  /*85710*/  STL.64 [R1+0xcb0], R8 ;  /* 0x000cb00801007387 */ /* 0x0001e80000100a00 */
[----:B------:R1:W-:Y:S04]  /*85720*/  STL.64 [R1+0xcb8], R10 ;  /* 0x000cb80a01007387 */ /* 0x0003e80000100a00 */
[----:B0-----:R-:W2:Y:S04]  /*85730*/  LDL.LU R8, [R1+0x30] ;  /* 0x0000300001087983 */ /* 0x001ea80000300800 */
[----:B------:R-:W2:Y:S04]  /*85740*/  LDL.LU R9, [R1+0x34] ;  /* 0x0000340001097983 */ /* 0x000ea80000300800 */
[----:B-1----:R-:W4:Y:S04]  /*85750*/  LDL.LU R10, [R1+0x38] ;  /* 0x00003800010a7983 */ /* 0x002f280000300800 */
[----:B------:R-:W4:Y:S01]  /*85760*/  LDL.LU R11, [R1+0x3c] ;  /* 0x00003c00010b7983 */ /* 0x000f220000300800 */
[----:B---3--:R-:W-:Y:S03]  /*85770*/  HMMA.16816.F32 R4, R16, R26, R4 ;  /* 0x0000001a1004723c */ /* 0x008fe60000001804 */
[----:B----4-:R0:W-:Y:S04]  /*85780*/  STL.64 [R1+0x2c48], R10 ;  /* 0x002c480a01007387 */ /* 0x0101e80000100a00 */
[----:B--2---:R-:W-:Y:S04]  /*85790*/  STL.64 [R1+0x2c40], R8 ;  /* 0x002c400801007387 */ /* 0x004fe80000100a00 */
[----:B0-----:R-:W2:-:S12]  /*857a0*/  LDL.64 R10, [R1+0xb8] ;  /* 0x0000b800010a7983 */ /* 0x001e980000100a00 */
        /* <DEDUP_REMOVED lines=27> */
[----:B0-----:R-:W4:Y:S04]  /*85960*/  LDL.LU.64 R22, [R1+0x2d88] ;  /* 0x002d880001167983 */ /* 0x001f280000300a00 */
[----:B------:R2:W-:Y:S02]  /*85970*/  STL.64 [R1+0x2cb8], R6 ;  /* 0x002cb80601007387 */ /* 0x0005e40000100a00 */
[C---:B--2---:R-:W-:Y:S06]  /*85980*/  HMMA.16816.F32 R4, R16.reuse, R10, R12 ;  /* 0x0000000a1004723c */ /* 0x044fec000000180c */
[----:B----4-:R-:W-:Y:S06]  /*85990*/  HMMA.16816.F32 R24, R16, R22, R24 ;  /* 0x000000161018723c */ /* 0x010fec0000001818 */
[----:B------:R-:W-:-:S12]  /*859a0*/  STL.64 [R1+0x2c70], R22 ;  /* 0x002c701601007387 */ /* 0x000fd80000100a00 */
[----:B------:R-:W-:Y:S02]  /*859b0*/  IMAD.MOV.U32 R18, RZ, RZ, R4 ;  /* 0x000000ffff127224 */ /* 0x000fe400078e0004 */
[----:B------:R-:W-:-:S03]  /*859c0*/  IMAD.MOV.U32 R19, RZ, RZ, R6 ;  /* 0x000000ffff137224 */ /* 0x000fc600078e0006 */
[----:B------:R-:W-:Y:S04]  /*859d0*/  STL.64 [R1+0xb90], R24 ;  /* 0x000b901801007387 */ /* 0x000fe80000100a00 */
[----:B------:R-:W-:Y:S04]  /*859e0*/  STL.64 [R1+0xb98], R26 ;  /* 0x000b981a01007387 */ /* 0x000fe80000100a00 */
[----:B------:R0:W-:Y:S04]  /*859f0*/  STL.64 [R1+0xb20], R4 ;  /* 0x000b200401007387 */ /* 0x0001e80000100a00 */
[----:B------:R1:W-:Y:S04]  /*85a00*/  STL.64 [R1+0xb28], R6 ;  /* 0x000b280601007387 */ /* 0x0003e80000100a00 */
[----:B------:R-:W-:Y:S04]  /*85a10*/  STL.64 [R1+0x2c68], R10 ;  /* 0x002c680a01007387 */ /* 0x000fe80000100a00 */
[----:B------:R-:W-:Y:S04]  /*85a20*/  STL [R1+0x2618], R18 ;  /* 0x0026181201007387 */ /* 0x000fe80000100800 */
[----:B------:R-:W-:Y:S04]  /*85a30*/  STL [R1+0x2614], R19 ;  /* 0x0026141301007387 */ /* 0x000fe80000100800 */
[----:B0-----:R-:W2:Y:S04]  /*85a40*/  LDL.LU R4, [R1+0x480] ;  /* 0x0004800001047983 */ /* 0x001ea80000300800 */
[----:B------:R-:W2:Y:S04]  /*85a50*/  LDL.LU R5, [R1+0x484] ;  /* 0x0004840001057983 */ /* 0x000ea80000300800 */
[----:B-1----:R-:W3:Y:S01]  /*85a60*/  LDL.LU R6, [R1+0x488] ;  /* 0x0004880001067983 */ /* 0x002ee20000300800 */
[----:B------:R-:W-:-:S03]  /*85a70*/  IMAD.MOV.U32 R7, RZ, RZ, R29 ;  /* 0x000000ffff077224 */ /* 0x000fc600078e001d */
[----:B------:R-:W4:Y:S04]  /*85a80*/  LDL.LU R29, [R1+0x2d80] ;  /* 0x002d8000011d7983 */ /* 0x000f280000300800 */
[----:B------:R-:W4:Y:S04]  /*85a90*/  LDL R20, [R1+0x70] ;  /* 0x0000700001147983 */ /* 0x000f280000100800 */
[----:B------:R-:W4:Y:S04]  /*85aa0*/  LDL R21, [R1+0x74] ;  /* 0x0000740001157983 */ /* 0x000f280000100800 */
[----:B------:R-:W4:Y:S04]  /*85ab0*/  LDL R22, [R1+0x78] ;  /* 0x0000780001167983 */ /* 0x000f280000100800 */
[----:B------:R-:W4:Y:S04]  /*85ac0*/  LDL R23, [R1+0x7c] ;  /* 0x00007c0001177983 */ /* 0x000f280000100800 */
[----:B---3--:R0:W-:Y:S04]  /*85ad0*/  STL.64 [R1+0x2cc8], R6 ;  /* 0x002cc80601007387 */ /* 0x0081e80000100a00 */
[----:B--2---:R-:W-:Y:S04]  /*85ae0*/  STL.64 [R1+0x2cc0], R4 ;  /* 0x002cc00401007387 */ /* 0x004fe80000100a00 */
[----:B0-----:R-:W2:Y:S04]  /*85af0*/  LDL.64 R6, [R1+0x128] ;  /* 0x0001280001067983 */ /* 0x001ea80000100a00 */
[----:B--2---:R0:W-:Y:S04]  /*85b00*/  STL.64 [R1+0x2cd8], R6 ;  /* 0x002cd80601007387 */ /* 0x0041e80000100a00 */
[----:B0-----:R-:W2:Y:S04]  /*85b10*/  LDL.64 R6, [R1+0x138] ;  /* 0x0001380001067983 */ /* 0x001ea80000100a00 */
[----:B--2---:R-:W-:Y:S04]  /*85b20*/  STL.64 [R1+0x2cf0], R6 ;  /* 0x002cf00601007387 */ /* 0x004fe80000100a00 */
[----:B------:R-:W2:Y:S04]  /*85b30*/  LDL.64 R26, [R1+0x118] ;  /* 0x00011800011a7983 */ /* 0x000ea80000100a00 */
        /* <DEDUP_REMOVED lines=15> */
[----:B------:R-:W2:Y:S04]  /*85c30*/  LDL.LU R10, [R1+0x518] ;  /* 0x00051800010a7983 */ /* 0x000ea80000300800 */
[----:B------:R-:W2:Y:S04]  /*85c40*/  LDL.LU R11, [R1+0x51c] ;  /* 0x00051c00010b7983 */ /* 0x000ea80000300800 */
[----:B----4-:R-:W-:Y:S04]  /*85c50*/  STL.64 [R1+0x2d68], R14 ;  /* 0x002d680e01007387 */ /* 0x010fe80000100a00 */
[----:B---3--:R-:W-:Y:S04]  /*85c60*/  STL.64 [R1+0x2d60], R12 ;  /* 0x002d600c01007387 */ /* 0x008fe80000100a00 */
[----:B--2---:R0:W-:Y:S04]  /*85c70*/  STL.64 [R1+0x2d00], R6 ;  /* 0x002d000601007387 */ /* 0x0041e80000100a00 */
[----:B------:R-:W-:Y:S04]  /*85c80*/  STL.64 [R1+0x2cf8], R4 ;  /* 0x002cf80401007387 */ /* 0x000fe80000100a00 */
[----:B0-----:R-:W2:Y:S04]  /*85c90*/  LDL.64 R6, [R1+0x158] ;  /* 0x0001580001067983 */ /* 0x001ea80000100a00 */
        /* <DEDUP_REMOVED lines=10> */
[----:B------:R-:W-:Y:S04]  /*85d40*/  STL.64 [R1+0x2ce8], R26 ;  /* 0x002ce81a01007387 */ /* 0x000fe80000100a00 */
[----:B------:R0:W-:Y:S04]  /*85d50*/  STL.64 [R1+0x2ce0], R24 ;  /* 0x002ce01801007387 */ /* 0x0001e80000100a00 */
[----:B0-----:R-:W3:Y:S04]  /*85d60*/  LDL.LU R24, [R1+0x4a0] ;  /* 0x0004a00001187983 */ /* 0x001ee80000300800 */
[----:B------:R-:W3:Y:S04]  /*85d70*/  LDL.LU R25, [R1+0x4a4] ;  /* 0x0004a40001197983 */ /* 0x000ee80000300800 */
[----:B------:R-:W4:Y:S01]  /*85d80*/  LDL.LU R26, [R1+0x4a8] ;  /* 0x0004a800011a7983 */ /* 0x000f220000300800 */
[----:B------:R-:W-:-:S03]  /*85d90*/  IMAD.MOV.U32 R27, RZ, RZ, R29 ;  /* 0x000000ffff1b7224 */ /* 0x000fc600078e001d */
[----:B------:R-:W2:Y:S04]  /*85da0*/  LDL.LU R29, [R1+0x2d7c] ;  /* 0x002d7c00011d7983 */ /* 0x000ea80000300800 */
        /* <DEDUP_REMOVED lines=11> */
[----:B------:R-:W3:Y:S01]  /*85e60*/  LDL.LU R26, [R1+0x4d8] ;  /* 0x0004d800011a7983 */ /* 0x000ee20000300800 */
[----:B------:R-:W-:-:S03]  /*85e70*/  IMAD.MOV.U32 R27, RZ, RZ, R29 ;  /* 0x000000ffff1b7224 */ /* 0x000fc600078e001d */
[----:B------:R-:W4:Y:S01]  /*85e80*/  LDL.LU R29, [R1+0x2d78] ;  /* 0x002d7800011d7983 */ /* 0x000f220000300800 */
[----:B------:R-:W-:Y:S01]  /*85e90*/  MOV R18, R2 ;  /* 0x0000000200127202 */ /* 0x000fe20000000f00 */
        /* <DEDUP_REMOVED lines=13> */
[----:B------:R-:W2:Y:S04]  /*85f70*/  LDL.LU.64 R6, [R1+0x2d70] ;  /* 0x002d700001067983 */ /* 0x000ea80000300a00 */
[----:B------:R-:W-:Y:S01]  /*85f80*/  STL.64 [R1+0x510], R12 ;  /* 0x0005100c01007387 */ /* 0x000fe20000100a00 */
[----:B----4-:R-:W-:-:S03]  /*85f90*/  IMAD.MOV.U32 R19, RZ, RZ, R29 ;  /* 0x000000ffff137224 */ /* 0x010fc600078e001d */
[----:B------:R0:W-:Y:S01]  /*85fa0*/  STL.64 [R1+0x518], R14 ;  /* 0x0005180e01007387 */ /* 0x0001e20000100a00 */
[----:B------:R-:W-:-:S03]  /*85fb0*/  IMAD.MOV.U32 R29, RZ, RZ, R12 ;  /* 0x000000ffff1d7224 */ /* 0x000fc600078e000c */
[----:B0-----:R-:W2:Y:S04]  /*85fc0*/  LDL.LU.64 R14, [R1+0x2d68] ;  /* 0x002d6800010e7983 */ /* 0x001ea80000300a00 */
[----:B------:R-:W2:Y:S04]  /*85fd0*/  LDL.LU.64 R12, [R1+0x2d60] ;  /* 0x002d6000010c7983 */ /* 0x000ea80000300a00 */
[----:B------:R-:W-:Y:S01]  /*85fe0*/  STL [R1+0x261c], R29 ;  /* 0x00261c1d01007387 */ /* 0x000fe20000100800 */
[----:B--2---:R-:W-:Y:S06]  /*85ff0*/  HMMA.16816.F32 R12, R20, R6, R12 ;  /* 0x00000006140c723c */ /* 0x004fec000000180c */
[----:B------:R-:W-:-:S15]  /*86000*/  IMAD.MOV.U32 R11, RZ, RZ, R7 ;  /* 0x000000ffff0b7224 */ /* 0x000fde00078e0007 */
[----:B------:R-:W-:-:S02]  /*86010*/  NOP ;  /* 0x0000000000007918 */ /* 0x000fc40000000000 */
[----:B------:R0:W-:Y:S04]  /*86020*/  STL.64 [R1+0x500], R12 ;  /* 0x0005000c01007387 */ /* 0x0001e80000100a00 */
[----:B------:R1:W-:Y:S01]  /*86030*/  STL.64 [R1+0x508], R14 ;  /* 0x0005080e01007387 */ /* 0x0003e20000100a00 */
[----:B0-----:R-:W-:-:S03]  /*86040*/  IMAD.MOV.U32 R12, RZ, RZ, R6 ;  /* 0x000000ffff0c7224 */ /* 0x001fc600078e0006 */
[----:B-1----:R-:W2:Y:S04]  /*86050*/  LDL.LU.64 R14, [R1+0x2d58] ;  /* 0x002d5800010e7983 */ /* 0x002ea80000300a00 */
[----:B------:R-:W3:Y:S02]  /*86060*/  LDL.LU.64 R6, [R1+0x2d50] ;  /* 0x002d500001067983 */ /* 0x000ee40000300a00 */
[----:B---3--:R-:W-:Y:S06]  /*86070*/  HMMA.16816.F32 R16, R20, R6, R16 ;  /* 0x000000061410723c */ /* 0x008fec0000001810 */
[----:B------:R-:W-:-:S15]  /*86080*/  IMAD.MOV.U32 R13, RZ, RZ, R7 ;  /* 0x000000ffff0d7224 */ /* 0x000fde00078e0007 */
[----:B------:R-:W-:-:S02]  /*86090*/  NOP ;  /* 0x0000000000007918 */ /* 0x000fc40000000000 */
[----:B------:R0:W-:Y:S04]  /*860a0*/  STL.64 [R1+0x4f0], R16 ;  /* 0x0004f01001007387 */ /* 0x0001e80000100a00 */
[----:B------:R1:W-:Y:S01]  /*860b0*/  STL.64 [R1+0x4f8], R18 ;  /* 0x0004f81201007387 */ /* 0x0003e20000100a00 */
[----:B0-----:R-:W-:-:S03]  /*860c0*/  MOV R16, R6 ;  /* 0x0000000600107202 */ /* 0x001fc60000000f00 */
[----:B------:R-:W3:Y:S02]  /*860d0*/  LDL.LU.64 R6, [R1+0x2d48] ;  /* 0x002d480001067983 */ /* 0x000ee40000300a00 */
[----:B---3--:R-:W-:Y:S06]  /*860e0*/  HMMA.16816.F32 R24, R20, R6, R24 ;  /* 0x000000061418723c */ /* 0x008fec0000001818 */
[----:B-1----:R-:W-:Y:S02]  /*860f0*/  IMAD.MOV.U32 R18, RZ, RZ, R6 ;  /* 0x000000ffff127224 */ /* 0x002fe400078e0006 */
        /* <DEDUP_REMOVED lines=8> */
[----:B------:R-:W-:Y:S01]  /*86180*/  IMAD.MOV.U32 R19, RZ, RZ, R7 ;  /* 0x000000ffff137224 */ /* 0x000fe200078e0007 */
[----:B------:R-:W3:-:S15]  /*86190*/  LDL.LU.64 R24, [R1+0x2d20] ;  /* 0x002d200001187983 */ /* 0x000ede0000300a00 */
[----:B------:R-:W-:-:S01]  /*861a0*/  NOP ;  /* 0x0000000000007918 */ /* 0x000fc20000000000 */
[----:B------:R0:W-:Y:S04]  /*861b0*/  STL.64 [R1+0x4d0], R20 ;  /* 0x0004d01401007387 */ /* 0x0001e80000100a00 */
[----:B------:R-:W-:Y:S01]  /*861c0*/  STL.64 [R1+0x4d8], R22 ;  /* 0x0004d81601007387 */ /* 0x000fe20000100a00 */
[----:B0-----:R-:W-:-:S03]  /*861d0*/  IMAD.MOV.U32 R20, RZ, RZ, R6 ;  /* 0x000000ffff147224 */ /* 0x001fc600078e0006 */
[----:B------:R-:W3:Y:S04]  /*861e0*/  LDL.LU.64 R6, [R1+0x2d18] ;  /* 0x002d180001067983 */ /* 0x000ee80000300a00 */
[----:B------:R-:W-:Y:S04]  /*861f0*/  STL.64 [R1+0x2ca8], R18 ;  /* 0x002ca81201007387 */ /* 0x000fe80000100a00 */
[----:B------:R0:W-:Y:S04]  /*86200*/  STL.64 [R1+0x2ca0], R16 ;  /* 0x002ca01001007387 */ /* 0x0001e80000100a00 */
[----:B0-----:R-:W3:Y:S04]  /*86210*/  LDL.LU.64 R16, [R1+0x70] ;  /* 0x0000700001107983 */ /* 0x001ee80000300a00 */
        /* <DEDUP_REMOVED lines=9> */
[----:B------:R-:W2:Y:S02]  /*862b0*/  LDL.LU.64 R4, [R1+0x2cf8] ;  /* 0x002cf80001047983 */ /* 0x000ea40000300a00 */
[----:B--2---:R-:W-:-:S15]  /*862c0*/  HMMA.16816.F32 R4, R16, R14, R4 ;  /* 0x0000000e1004723c */ /* 0x004fde0000001804 */
        /* <DEDUP_REMOVED lines=32> */
[----:B0-----:R-:W3:Y:S04]  /*864d0*/  LDL.LU R4, [R1+0x470] ;  /* 0x0004700001047983 */ /* 0x001ee80000300800 */
[----:B------:R-:W3:Y:S04]  /*864e0*/  LDL.LU R5, [R1+0x474] ;  /* 0x0004740001057983 */ /* 0x000ee80000300800 */
[----:B------:R-:W3:Y:S04]  /*864f0*/  LDL.LU R6, [R1+0x478] ;  /* 0x0004780001067983 */ /* 0x000ee80000300800 */
[----:B------:R-:W3:Y:S01]  /*86500*/  LDL.LU R7, [R1+0x47c] ;  /* 0x00047c0001077983 */ /* 0x000ee20000300800 */
[----:B------:R-:W-:-:S02]  /*86510*/  IMAD.MOV.U32 R2, RZ, RZ, R18 ;  /* 0x000000ffff027224 */ /* 0x000fc400078e0012 */
[----:B------:R-:W-:Y:S02]  /*86520*/  IMAD.MOV.U32 R0, RZ, RZ, R19 ;  /* 0x000000ffff007224 */ /* 0x000fe400078e0013 */
[----:B------:R-:W-:Y:S02]  /*86530*/  IMAD.MOV.U32 R8, RZ, RZ, R16 ;  /* 0x000000ffff087224 */ /* 0x000fe400078e0010 */
[----:B------:R-:W-:Y:S01]  /*86540*/  IMAD.MOV.U32 R3, RZ, RZ, R17 ;  /* 0x000000ffff037224 */ /* 0x000fe200078e0011 */
[----:B---3--:R-:W-:-:S15]  /*86550*/  HMMA.16816.F32 R4, R16, R26, R4 ;  /* 0x0000001a1004723c */ /* 0x008fde0000001804 */
[----:B------:R-:W-:-:S08]  /*86560*/  NOP ;  /* 0x0000000000007918 */ /* 0x000fd00000000000 */
[----:B------:R-:W-:Y:S04]  /*86570*/  STL.64 [R1+0x470], R4 ;  /* 0x0004700401007387 */ /* 0x000fe80000100a00 */
[----:B------:R-:W-:Y:S04]  /*86580*/  STL.64 [R1+0x478], R6 ;  /* 0x0004780601007387 */ /* 0x000fe80000100a00 */
[----:B------:R-:W2:Y:S04]  /*86590*/  LDL.LU.64 R18, [R1+0x2ca8] ;  /* 0x002ca80001127983 */ /* 0x000ea80000300a00 */
[----:B------:R-:W3:Y:S04]  /*865a0*/  LDL.LU.64 R16, [R1+0x2ca0] ;  /* 0x002ca00001107983 */ /* 0x000ee80000300a00 */
[----:B------:R0:W-:Y:S04]  /*865b0*/  STL.64 [R1+0x2b70], R26 ;  /* 0x002b701a01007387 */ /* 0x0001e80000100a00 */
[----:B------:R-:W4:Y:S04]  /*865c0*/  LDL.LU R24, [R1+0x380] ;  /* 0x0003800001187983 */ /* 0x000f280000300800 */
[----:B------:R-:W4:Y:S04]  /*865d0*/  LDL.LU R25, [R1+0x384] ;  /* 0x0003840001197983 */ /* 0x000f280000300800 */
[----:B0-----:R-:W2:Y:S04]  /*865e0*/  LDL.LU R26, [R1+0x388] ;  /* 0x00038800011a7983 */ /* 0x001ea80000300800 */
[----:B------:R-:W2:Y:S04]  /*865f0*/  LDL.LU R27, [R1+0x38c] ;  /* 0x00038c00011b7983 */ /* 0x000ea80000300800 */
[----:B--2---:R0:W-:Y:S04]  /*86600*/  STL.64 [R1+0x2b80], R26 ;  /* 0x002b801a01007387 */ /* 0x0041e80000100a00 */
[----:B----4-:R-:W-:Y:S01]  /*86610*/  STL.64 [R1+0x2b78], R24 ;  /* 0x002b781801007387 */ /* 0x010fe20000100a00 */
[----:B0-----:R-:W-:-:S02]  /*86620*/  IMAD.MOV.U32 R26, RZ, RZ, R28 ;  /* 0x000000ffff1a7224 */ /* 0x001fc400078e001c */
[----:B------:R-:W-:-:S05]  /*86630*/  IMAD.MOV.U32 R27, RZ, RZ, R23 ;  /* 0x000000ffff1b7224 */ /* 0x000fca00078e0017 */
[----:B------:R0:W-:Y:S02]  /*86640*/  STL.64 [R1+0x2b90], R26 ;  /* 0x002b901a01007387 */ /* 0x0001e40000100a00 */
[----:B0-----:R-:W-:Y:S02]  /*86650*/  IMAD.MOV.U32 R26, RZ, RZ, R15 ;  /* 0x000000ffff1a7224 */ /* 0x001fe400078e000f */
[----:B------:R-:W-:-:S05]  /*86660*/  IMAD.MOV.U32 R27, RZ, RZ, R14 ;  /* 0x000000ffff1b7224 */ /* 0x000fca00078e000e */
[----:B------:R0:W-:Y:S04]  /*86670*/  STL.64 [R1+0x2ba8], R26 ;  /* 0x002ba81a01007387 */ /* 0x0001e80000100a00 */
[----:B------:R-:W2:Y:S04]  /*86680*/  LDL.LU R24, [R1+0x3b0] ;  /* 0x0003b00001187983 */ /* 0x000ea80000300800 */
[----:B------:R-:W2:Y:S04]  /*86690*/  LDL.LU R25, [R1+0x3b4] ;  /* 0x0003b40001197983 */ /* 0x000ea80000300800 */
[----:B0-----:R-:W4:Y:S04]  /*866a0*/  LDL.LU R26, [R1+0x3b8] ;  /* 0x0003b800011a7983 */ /* 0x001f280000300800 */
[----:B------:R-:W4:Y:S01]  /*866b0*/  LDL.LU R27, [R1+0x3bc] ;  /* 0x0003bc00011b7983 */ /* 0x000f220000300800 */
[----:B------:R-:W-:Y:S01]  /*866c0*/  MOV R14, R22 ;  /* 0x00000016000e7202 */ /* 0x000fe20000000f00 */
[----:B------:R-:W-:-:S02]  /*866d0*/  IMAD.MOV.U32 R15, RZ, RZ, R21 ;  /* 0x000000ffff0f7224 */ /* 0x000fc400078e0015 */
[----:B----4-:R-:W-:Y:S04]  /*866e0*/  STL.64 [R1+0x2bc0], R26 ;  /* 0x002bc01a01007387 */ /* 0x010fe80000100a00 */
[----:B--2---:R0:W-:Y:S04]  /*866f0*/  STL.64 [R1+0x2bb8], R24 ;  /* 0x002bb81801007387 */ /* 0x0041e80000100a00 */
        /* <DEDUP_REMOVED lines=8> */
[----:B--2---:R-:W-:Y:S04]  /*86780*/  STL.64 [R1+0x2bd0], R24 ;  /* 0x002bd01801007387 */ /* 0x004fe80000100a00 */
[----:B------:R0:W-:Y:S02]  /*86790*/  STL.64 [R1+0x2be0], R14 ;  /* 0x002be00e01007387 */ /* 0x0001e40000100a00 */
[----:B0-----:R-:W-:-:S02]  /*867a0*/  IMAD.MOV.U32 R14, RZ, RZ, R18 ;  /* 0x000000ffff0e7224 */ /* 0x001fc400078e0012 */
[----:B---3--:R-:W-:-:S05]  /*867b0*/  IMAD.MOV.U32 R15, RZ, RZ, R17 ;  /* 0x000000ffff0f7224 */ /* 0x008fca00078e0011 */
[----:B------:R0:W-:Y:S04]  /*867c0*/  STL.64 [R1+0x2bf8], R14 ;  /* 0x002bf80e01007387 */ /* 0x0001e80000100a00 */
[----:B------:R-:W2:Y:S04]  /*867d0*/  LDL.LU R24, [R1+0x3d0] ;  /* 0x0003d00001187983 */ /* 0x000ea80000300800 */
[----:B------:R-:W2:Y:S04]  /*867e0*/  LDL.LU R25, [R1+0x3d4] ;  /* 0x0003d40001197983 */ /* 0x000ea80000300800 */
[----:B------:R-:W3:Y:S04]  /*867f0*/  LDL.LU R26, [R1+0x3d8] ;  /* 0x0003d800011a7983 */ /* 0x000ee80000300800 */
[----:B------:R-:W3:Y:S01]  /*86800*/  LDL.LU R27, [R1+0x3dc] ;  /* 0x0003dc00011b7983 */ /* 0x000ee20000300800 */
[----:B0-----:R-:W-:-:S02]  /*86810*/  IMAD.MOV.U32 R14, RZ, RZ, R16 ;  /* 0x000000ffff0e7224 */ /* 0x001fc400078e0010 */
        /* <DEDUP_REMOVED lines=22> */
[----:B------:R-:W3:Y:S01]  /*86980*/  LDL.LU R17, [R1+0x464] ;  /* 0x0004640001117983 */ /* 0x000ee20000300800 */
[----:B------:R-:W-:Y:S01]  /*86990*/  IMAD.MOV.U32 R14, RZ, RZ, R10 ;  /* 0x000000ffff0e7224 */ /* 0x000fe200078e000a */
[----:B------:R-:W-:-:S02]  /*869a0*/  MOV R15, R9 ;  /* 0x00000009000f7202 */ /* 0x000fc40000000f00 */
[----:B------:R-:W3:Y:S04]  /*869b0*/  LDL.LU R18, [R1+0x468] ;  /* 0x0004680001127983 */ /* 0x000ee80000300800 */
[----:B------:R-:W3:Y:S01]  /*869c0*/  LDL.LU R19, [R1+0x46c] ;  /* 0x00046c0001137983 */ /* 0x000ee20000300800 */
[----:B------:R-:W-:-:S03]  /*869d0*/  IMAD.MOV.U32 R12, RZ, RZ, R8 ;  /* 0x000000ffff0c7224 */ /* 0x000fc600078e0008 */
[----:B--2---:R0:W-:Y:S04]  /*869e0*/  STL.64 [R1+0x2c90], R6 ;  /* 0x002c900601007387 */ /* 0x0041e80000100a00 */
[----:B----4-:R-:W-:Y:S04]  /*869f0*/  STL.64 [R1+0x2c88], R4 ;  /* 0x002c880401007387 */ /* 0x010fe80000100a00 */
[----:B0-----:R-:W2:Y:S04]  /*86a00*/  LDL.64 R6, [R1+0xf8] ;  /* 0x0000f80001067983 */ /* 0x001ea80000100a00 */
[----:B------:R-:W-:Y:S04]  /*86a10*/  STL.64 [R1+0x2c50], R14 ;  /* 0x002c500e01007387 */ /* 0x000fe80000100a00 */
        /* <DEDUP_REMOVED lines=13> */
[----:B------:R-:W2:Y:S01]  /*86af0*/  LDL.LU R27, [R1+0x40c] ;  /* 0x00040c00011b7983 */ /* 0x000ea20000300800 */
[----:B------:R-:W-:-:S02]  /*86b00*/  IMAD.MOV.U32 R13, RZ, RZ, R3 ;  /* 0x000000ffff0d7224 */ /* 0x000fc400078e0003 */
[----:B------:R-:W-:Y:S02]  /*86b10*/  IMAD.MOV.U32 R14, RZ, RZ, R2 ;  /* 0x000000ffff0e7224 */ /* 0x000fe400078e0002 */
[----:B------:R-:W-:Y:S01]  /*86b20*/  IMAD.MOV.U32 R15, RZ, RZ, R0 ;  /* 0x000000ffff0f7224 */ /* 0x000fe200078e0000 */
[----:B--2---:R-:W-:Y:S04]  /*86b30*/  STL.64 [R1+0x2c38], R26 ;  /* 0x002c381a01007387 */ /* 0x004fe80000100a00 */
[----:B---3--:R0:W-:Y:S04]  /*86b40*/  STL.64 [R1+0x2c30], R24 ;  /* 0x002c301801007387 */ /* 0x0081e80000100a00 */
[----:B0-----:R-:W2:Y:S04]  /*86b50*/  LDL.LU R24, [R1+0x410] ;  /* 0x0004100001187983 */ /* 0x001ea80000300800 */
[----:B------:R-:W2:Y:S04]  /*86b60*/  LDL.LU R25, [R1+0x414] ;  /* 0x0004140001197983 */ /* 0x000ea80000300800 */
[----:B------:R-:W3:Y:S04]  /*86b70*/  LDL.LU R26, [R1+0x418] ;  /* 0x00041800011a7983 */ /* 0x000ee80000300800 */
[----:B------:R-:W3:Y:S01]  /*86b80*/  LDL.LU R27, [R1+0x41c] ;  /* 0x00041c00011b7983 */ /* 0x000ee20000300800 */
[----:B------:R-:W-:Y:S06]  /*86b90*/  HMMA.16816.F32 R16, R12, R6, R16 ;  /* 0x000000060c10723c */ /* 0x000fec0000001810 */
        /* <DEDUP_REMOVED lines=11> */
[----:B------:R-:W3:Y:S04]  /*86c50*/  LDL.LU.64 R6, [R1+0x2c90] ;  /* 0x002c900001067983 */ /* 0x000ee80000300a00 */
[----:B------:R-:W3:Y:S02]  /*86c60*/  LDL.LU.64 R4, [R1+0x2c88] ;  /* 0x002c880001047983 */ /* 0x000ee40000300a00 */
[----:B---3--:R-:W-:-:S15]  /*86c70*/  HMMA.16816.F32 R4, R12, R18, R4 ;  /* 0x000000120c04723c */ /* 0x008fde0000001804 */
[----:B------:R-:W-:-:S08]  /*86c80*/  NOP ;  /* 0x0000000000007918 */ /* 0x000fd00000000000 */
[----:B------:R-:W-:Y:S04]  /*86c90*/  STL.64 [R1+0x450], R4 ;  /* 0x0004500401007387 */ /* 0x000fe80000100a00 */
[----:B------:R0:W-:Y:S04]  /*86ca0*/  STL.64 [R1+0x458], R6 ;  /* 0x0004580601007387 */ /* 0x0001e80000100a00 */
[----:B0-----:R-:W4:Y:S04]  /*86cb0*/  LDL.LU.64 R6, [R1+0x2c80] ;  /* 0x002c800001067983 */ /* 0x001f280000300a00 */
[----:B------:R-:W3:Y:S04]  /*86cc0*/  LDL.LU.64 R4, [R1+0x2c78] ;  /* 0x002c780001047983 */ /* 0x000ee80000300a00 */
[----:B------:R-:W-:Y:S04]  /*86cd0*/  STL.64 [R1+0x2b58], R18 ;  /* 0x002b581201007387 */ /* 0x000fe80000100a00 */
[----:B------:R0:W-:Y:S04]  /*86ce0*/  STL [R1+0x2b88], R16 ;  /* 0x002b881001007387 */ /* 0x0001e80000100800 */
        /* <DEDUP_REMOVED lines=26> */
[----:B------:R-:W3:Y:S01]  /*86e90*/  LDL.LU.64 R24, [R1+0x2c58] ;  /* 0x002c580001187983 */ /* 0x000ee20000300a00 */
[----:B------:R-:W-:-:S02]  /*86ea0*/  IMAD.MOV.U32 R2, RZ, RZ, R10 ;  /* 0x000000ffff027224 */ /* 0x000fc400078e000a */
[----:B------:R-:W-:-:S13]  /*86eb0*/  IMAD.MOV.U32 R0, RZ, RZ, R11 ;  /* 0x000000ffff007224 */ /* 0x000fda00078e000b */
        /* <DEDUP_REMOVED lines=51> */
[----:B0-----:R-:W2:Y:S04]  /*871f0*/  LDL.LU.64 R26, [R1+0x2ba8] ;  /* 0x002ba800011a7983 */ /* 0x001ea80000300a00 */
[----:B------:R-:W-:Y:S01]  /*87200*/  STL.64 [R1+0x2ac0], R14 ;  /* 0x002ac00e01007387 */ /* 0x000fe20000100a00 */
        /* <DEDUP_REMOVED lines=8> */
[----:B------:R-:W2:-:S15]  /*87290*/  LDL.LU R16, [R1+0x2b88] ;  /* 0x002b880001107983 */ /* 0x000e9e0000300800 */
[----:B------:R-:W-:-:S06]  /*872a0*/  NOP ;  /* 0x0000000000007918 */ /* 0x000fcc0000000000 */
[----:B------:R-:W-:Y:S04]  /*872b0*/  STL.64 [R1+0x400], R24 ;  /* 0x0004001801007387 */ /* 0x000fe80000100a00 */
[----:B------:R0:W-:Y:S04]  /*872c0*/  STL.64 [R1+0x408], R26 ;  /* 0x0004081a01007387 */ /* 0x0001e80000100a00 */
[----:B0-----:R-:W3:Y:S04]  /*872d0*/  LDL.LU.64 R26, [R1+0x2b80] ;  /* 0x002b8000011a7983 */ /* 0x001ee80000300a00 */
[----:B------:R-:W3:Y:S01]  /*872e0*/  LDL.LU.64 R24, [R1+0x2b78] ;  /* 0x002b780001187983 */ /* 0x000ee20000300a00 */
[----:B------:R-:W-:-:S02]  /*872f0*/  IMAD.MOV.U32 R14, RZ, RZ, R5 ;  /* 0x000000ffff0e7224 */ /* 0x000fc400078e0005 */
[----:B------:R-:W-:-:S07]  /*87300*/  IMAD.MOV.U32 R15, RZ, RZ, R4 ;  /* 0x000000ffff0f7224 */ /* 0x000fce00078e0004 */
[----:B---3--:R-:W-:Y:S01]  /*87310*/  HMMA.16816.F32 R12, R8, R14, R24 ;  /* 0x0000000e080c723c */ /* 0x008fe20000001818 */
[----:B------:R-:W4:-:S15]  /*87320*/  LDL.LU.64 R26, [R1+0x2b70] ;  /* 0x002b7000011a7983 */ /* 0x000f1e0000300a00 */
[----:B------:R-:W-:-:S07]  /*87330*/  NOP ;  /* 0x0000000000007918 */ /* 0x000fce0000000000 */
[----:B------:R-:W-:Y:S04]  /*87340*/  STL.64 [R1+0x3f0], R12 ;  /* 0x0003f00c01007387 */ /* 0x000fe80000100a00 */
[----:B------:R4:W-:Y:S02]  /*87350*/  STL.64 [R1+0x3f8], R14 ;  /* 0x0003f80e01007387 */ /* 0x0009e40000100a00 */
[----:B----4-:R-:W-:Y:S06]  /*87360*/  HMMA.16816.F32 R12, R8, R26, R20 ;  /* 0x0000001a080c723c */ /* 0x010fec0000001814 */
[----:B------:R-:W-:Y:S01]  /*87370*/  MOV R5, R26 ;  /* 0x0000001a00057202 */ /* 0x000fe20000000f00 */
[----:B------:R-:W-:-:S15]  /*87380*/  IMAD.MOV.U32 R4, RZ, RZ, R27 ;  /* 0x000000ffff047224 */ /* 0x000fde00078e001b */
[----:B------:R-:W-:-:S01]  /*87390*/  NOP ;  /* 0x0000000000007918 */ /* 0x000fc20000000000 */
[----:B------:R0:W-:Y:S04]  /*873a0*/  STL.64 [R1+0x3e0], R12 ;  /* 0x0003e00c01007387 */ /* 0x0001e80000100a00 */
[----:B------:R1:W-:Y:S04]  /*873b0*/  STL.64 [R1+0x3e8], R14 ;  /* 0x0003e80e01007387 */ /* 0x0003e80000100a00 */
[----:B------:R-:W-:Y:S04]  /*873c0*/  STL.64 [R1+0x2b50], R6 ;  /* 0x002b500601007387 */ /* 0x000fe80000100a00 */
[----:B------:R3:W-:Y:S04]  /*873d0*/  STL.64 [R1+0x2b48], R4 ;  /* 0x002b480401007387 */ /* 0x0007e80000100a00 */
[----:B0-----:R-:W4:Y:S04]  /*873e0*/  LDL.LU R12, [R1+0x2d0] ;  /* 0x0002d000010c7983 */ /* 0x001f280000300800 */
[----:B------:R-:W4:Y:S04]  /*873f0*/  LDL.LU R13, [R1+0x2d4] ;  /* 0x0002d400010d7983 */ /* 0x000f280000300800 */
[----:B-1----:R-:W2:Y:S04]  /*87400*/  LDL.LU R14, [R1+0x2d8] ;  /* 0x0002d800010e7983 */ /* 0x002ea80000300800 */
[----:B------:R-:W2:Y:S04]  /*87410*/  LDL.LU R15, [R1+0x2dc] ;  /* 0x0002dc00010f7983 */ /* 0x000ea80000300800 */
        /* <DEDUP_REMOVED lines=10> */
[----:B------:R-:W3:Y:S04]  /*874c0*/  LDL.LU R4, [R1+0x350] ;  /* 0x0003500001047983 */ /* 0x000ee80000300800 */
[----:B------:R-:W3:Y:S04]  /*874d0*/  LDL.LU R5, [R1+0x354] ;  /* 0x0003540001057983 */ /* 0x000ee80000300800 */
[----:B------:R-:W3:Y:S04]  /*874e0*/  LDL.LU R6, [R1+0x358] ;  /* 0x0003580001067983 */ /* 0x000ee80000300800 */
[----:B------:R-:W3:Y:S04]  /*874f0*/  LDL.LU R7, [R1+0x35c] ;  /* 0x00035c0001077983 */ /* 0x000ee80000300800 */
[----:B0-----:R-:W4:Y:S04]  /*87500*/  LDL.LU R20, [R1+0x360] ;  /* 0x0003600001147983 */ /* 0x001f280000300800 */
[----:B------:R-:W4:Y:S04]  /*87510*/  LDL.LU R21, [R1+0x364] ;  /* 0x0003640001157983 */ /* 0x000f280000300800 */
[----:B------:R-:W4:Y:S04]  /*87520*/  LDL.LU R22, [R1+0x368] ;  /* 0x0003680001167983 */ /* 0x000f280000300800 */
[----:B------:R-:W4:Y:S04]  /*87530*/  LDL.LU R23, [R1+0x36c] ;  /* 0x00036c0001177983 */ /* 0x000f280000300800 */
[----:B--2---:R0:W-:Y:S04]  /*87540*/  STL.64 [R1+0x2ae0], R26 ;  /* 0x002ae01a01007387 */ /* 0x0041e80000100a00 */
[----:B------:R-:W-:Y:S04]  /*87550*/  STL.64 [R1+0x2ad8], R24 ;  /* 0x002ad81801007387 */ /* 0x000fe80000100a00 */
[----:B0-----:R-:W2:Y:S04]  /*87560*/  LDL.LU.64 R26, [R1+0x188] ;  /* 0x00018800011a7983 */ /* 0x001ea80000300a00 */
[----:B--2---:R0:W-:Y:S04]  /*87570*/  STL.64 [R1+0x2af0], R26 ;  /* 0x002af01a01007387 */ /* 0x0041e80000100a00 */
[----:B0-----:R-:W2:Y:S04]  /*87580*/  LDL.LU.64 R26, [R1+0x198] ;  /* 0x00019800011a7983 */ /* 0x001ea80000300a00 */
[----:B--2---:R0:W-:Y:S04]  /*87590*/  STL.64 [R1+0x2b08], R26 ;  /* 0x002b081a01007387 */ /* 0x0041e80000100a00 */
[----:B0-----:R-:W2:Y:S04]  /*875a0*/  LDL.LU.64 R26, [R1+0x1a8] ;  /* 0x0001a800011a7983 */ /* 0x001ea80000300a00 */
[----:B--2---:R0:W-:Y:S02]  /*875b0*/  STL.64 [R1+0x2b20], R26 ;  /* 0x002b201a01007387 */ /* 0x0041e40000100a00 */
[----:B0-----:R-:W-:-:S02]  /*875c0*/  IMAD.MOV.U32 R26, RZ, RZ, R2 ;  /* 0x000000ffff1a7224 */ /* 0x001fc400078e0002 */
[----:B------:R-:W-:-:S05]  /*875d0*/  IMAD.MOV.U32 R27, RZ, RZ, R0 ;  /* 0x000000ffff1b7224 */ /* 0x000fca00078e0000 */
[----:B------:R0:W-:Y:S04]  /*875e0*/  STL.64 [R1+0x2b38], R26 ;  /* 0x002b381a01007387 */ /* 0x0001e80000100a00 */
[----:B------:R-:W2:Y:S04]  /*875f0*/  LDL.LU R24, [R1+0x330] ;  /* 0x0003300001187983 */ /* 0x000ea80000300800 */
[----:B------:R-:W2:Y:S04]  /*87600*/  LDL.LU R25, [R1+0x334] ;  /* 0x0003340001197983 */ /* 0x000ea80000300800 */
[----:B0-----:R-:W2:Y:S04]  /*87610*/  LDL.LU R26, [R1+0x338] ;  /* 0x00033800011a7983 */ /* 0x001ea80000300800 */
[----:B------:R-:W2:Y:S04]  /*87620*/  LDL.LU R27, [R1+0x33c] ;  /* 0x00033c00011b7983 */ /* 0x000ea80000300800 */
[----:B------:R0:W-:Y:S04]  /*87630*/  STL.64 [R1+0x2ad0], R14 ;  /* 0x002ad00e01007387 */ /* 0x0001e80000100a00 */
[----:B------:R1:W-:Y:S04]  /*87640*/  STL.64 [R1+0x2ac8], R12 ;  /* 0x002ac80c01007387 */ /* 0x0003e80000100a00 */
[----:B0-----:R-:W3:Y:S04]  /*87650*/  LDL.LU.64 R14, [R1+0x178] ;  /* 0x00017800010e7983 */ /* 0x001ee80000300a00 */
[----:B---3--:R0:W-:Y:S04]  /*87660*/  STL.64 [R1+0x2ae8], R14 ;  /* 0x002ae80e01007387 */ /* 0x0081e80000100a00 */
[----:B-1----:R-:W3:Y:S04]  /*87670*/  LDL.LU R12, [R1+0x2f0] ;  /* 0x0002f000010c7983 */ /* 0x002ee80000300800 */
[----:B------:R-:W3:Y:S04]  /*87680*/  LDL.LU R13, [R1+0x2f4] ;  /* 0x0002f400010d7983 */ /* 0x000ee80000300800 */
[----:B0-----:R-:W2:Y:S04]  /*87690*/  LDL.LU R14, [R1+0x2f8] ;  /* 0x0002f800010e7983 */ /* 0x001ea80000300800 */
[----:B------:R-:W2:Y:S01]  /*876a0*/  LDL.LU R15, [R1+0x2fc] ;  /* 0x0002fc00010f7983 */ /* 0x000ea20000300800 */
[----:B------:R-:W-:-:S02]  /*876b0*/  IMAD.MOV.U32 R18, RZ, RZ, R16 ;  /* 0x000000ffff127224 */ /* 0x000fc400078e0010 */
[----:B------:R-:W-:-:S07]  /*876c0*/  IMAD.MOV.U32 R19, RZ, RZ, R3 ;  /* 0x000000ffff137224 */ /* 0x000fce00078e0003 */
[C---:B----4-:R-:W-:Y:S01]  /*876d0*/  HMMA.16816.F32 R16, R8.reuse, R18, R20 ;  /* 0x000000120810723c */ /* 0x050fe20000001814 */
        /* <DEDUP_REMOVED lines=16> */
[----:B0-----:R-:W4:Y:S02]  /*877e0*/  LDL.LU.64 R18, [R1+0x2b58] ;  /* 0x002b580001127983 */ /* 0x001f240000300a00 */
[----:B----4-:R-:W-:-:S15]  /*877f0*/  HMMA.16816.F32 R4, R8, R18, R4 ;  /* 0x000000120804723c */ /* 0x010fde0000001804 */
[----:B------:R-:W-:-:S08]  /*87800*/  NOP ;  /* 0x0000000000007918 */ /* 0x000fd00000000000 */
[----:B------:R-:W-:Y:S04]  /*87810*/  STL.64 [R1+0x3c0], R4 ;  /* 0x0003c00401007387 */ /* 0x000fe80000100a00 */
[----:B------:R0:W-:Y:S04]  /*87820*/  STL.64 [R1+0x3c8], R6 ;  /* 0x0003c80601007387 */ /* 0x0001e80000100a00 */
[----:B0-----:R-:W3:Y:S04]  /*87830*/  LDL.LU.64 R6, [R1+0x2b50] ;  /* 0x002b500001067983 */ /* 0x001ee80000300a00 */
[----:B------:R-:W4:Y:S04]  /*87840*/  LDL.LU.64 R4, [R1+0x2b48] ;  /* 0x002b480001047983 */ /* 0x000f280000300a00 */
[----:B------:R0:W-:Y:S04]  /*87850*/  STL.64 [R1+0x2a90], R18 ;  /* 0x002a901201007387 */ /* 0x0001e80000100a00 */
[----:B0-----:R-:W2:Y:S01]  /*87860*/  LDL.LU.64 R18, [R1+0x158] ;  /* 0x0001580001127983 */ /* 0x001ea20000300a00 */
[----:B---3--:R-:W-:-:S15]  /*87870*/  HMMA.16816.F32 R20, R8, R6, R20 ;  /* 0x000000060814723c */ /* 0x008fde0000001814 */
[----:B------:R-:W-:-:S08]  /*87880*/  NOP ;  /* 0x0000000000007918 */ /* 0x000fd00000000000 */
[----:B------:R-:W-:Y:S04]  /*87890*/  STL.64 [R1+0x3b0], R20 ;  /* 0x0003b01401007387 */ /* 0x000fe80000100a00 */
[----:B------:R0:W-:Y:S04]  /*878a0*/  STL.64 [R1+0x3b8], R22 ;  /* 0x0003b81601007387 */ /* 0x0001e80000100a00 */
[----:B0-----:R-:W3:Y:S04]  /*878b0*/  LDL.LU.64 R22, [R1+0x2b40] ;  /* 0x002b400001167983 */ /* 0x001ee80000300a00 */
[----:B------:R-:W-:Y:S04]  /*878c0*/  STL [R1+0x2a28], R7 ;  /* 0x002a280701007387 */ /* 0x000fe80000100800 */
[----:B------:R-:W-:Y:S04]  /*878d0*/  STL [R1+0x2ab8], R6 ;  /* 0x002ab80601007387 */ /* 0x000fe80000100800 */
[----:B----4-:R0:W-:Y:S04]  /*878e0*/  STL.64 [R1+0x2ab0], R4 ;  /* 0x002ab00401007387 */ /* 0x0101e80000100a00 */
[----:B0-----:R-:W4:Y:S04]  /*878f0*/  LDL.LU R4, [R1+0x2c0] ;  /* 0x0002c00001047983 */ /* 0x001f280000300800 */
[----:B------:R-:W4:Y:S04]  /*87900*/  LDL.LU R5, [R1+0x2c4] ;  /* 0x0002c40001057983 */ /* 0x000f280000300800 */
[----:B------:R-:W4:Y:S04]  /*87910*/  LDL.LU R6, [R1+0x2c8] ;  /* 0x0002c80001067983 */ /* 0x000f280000300800 */
[----:B------:R-:W4:Y:S01]  /*87920*/  LDL.LU R7, [R1+0x2cc] ;  /* 0x0002cc0001077983 */ /* 0x000f220000300800 */
        /* <DEDUP_REMOVED lines=13> */
[----:B------:R-:W3:-:S12]  /*87a00*/  LDL.LU.64 R26, [R1+0x2b20] ;  /* 0x002b2000011a7983 */ /* 0x000ed80000300a00 */
[----:B------:R-:W-:Y:S04]  /*87a10*/  STL.64 [R1+0x380], R8 ;  /* 0x0003800801007387 */ /* 0x000fe80000100a00 */
[----:B------:R0:W-:Y:S04]  /*87a20*/  STL.64 [R1+0x388], R10 ;  /* 0x0003880a01007387 */ /* 0x0001e80000100a00 */
[----:B0-----:R-:W3:Y:S04]  /*87a30*/  LDL.LU.64 R10, [R1+0x2b18] ;  /* 0x002b1800010a7983 */ /* 0x001ee80000300a00 */
[----:B------:R-:W3:Y:S02]  /*87a40*/  LDL.LU.64 R8, [R1+0x2b10] ;  /* 0x002b100001087983 */ /* 0x000ee40000300a00 */
        /* <DEDUP_REMOVED lines=15> */
[----:B------:R0:W-:Y:S04]  /*87b40*/  STL.64 [R1+0x2a38], R22 ;  /* 0x002a381601007387 */ /* 0x0001e80000100a00 */
[----:B------:R-:W-:Y:S04]  /*87b50*/  STL.64 [R1+0x2a30], R20 ;  /* 0x002a301401007387 */ /* 0x000fe80000100a00 */
[----:B0-----:R-:W3:Y:S01]  /*87b60*/  LDL.LU.64 R22, [R1+0x168] ;  /* 0x0001680001167983 */ /* 0x001ee20000300a00 */
        /* <DEDUP_REMOVED lines=12> */
[----:B------:R0:W-:Y:S02]  /*87c30*/  STL.64 [R1+0x9e8], R26 ;  /* 0x0009e81a01007387 */ /* 0x0001e40000100a00 */
[----:B0-----:R-:W-:Y:S02]  /*87c40*/  IMAD.MOV.U32 R26, RZ, RZ, R14 ;  /* 0x000000ffff1a7224 */ /* 0x001fe400078e000e */
[----:B------:R-:W-:Y:S02]  /*87c50*/  IMAD.MOV.U32 R27, RZ, RZ, R15 ;  /* 0x000000ffff1b7224 */ /* 0x000fe400078e000f */
[----:B------:R-:W3:Y:S04]  /*87c60*/  LDL.LU.64 R14, [R1+0x2ad0] ;  /* 0x002ad000010e7983 */ /* 0x000ee80000300a00 */
[----:B------:R-:W3:Y:S01]  /*87c70*/  LDL.LU.64 R12, [R1+0x2ac8] ;  /* 0x002ac800010c7983 */ /* 0x000ee20000300a00 */
[----:B----4-:R-:W-:Y:S06]  /*87c80*/  HMMA.16816.F32 R4, R8, R18, R4 ;  /* 0x000000120804723c */ /* 0x010fec0000001804 */
[----:B------:R-:W-:-:S02]  /*87c90*/  IMAD.MOV.U32 R25, RZ, RZ, R18 ;  /* 0x000000ffff197224 */ /* 0x000fc400078e0012 */
[----:B------:R-:W-:Y:S01]  /*87ca0*/  IMAD.MOV.U32 R24, RZ, RZ, R19 ;  /* 0x000000ffff187224 */ /* 0x000fe200078e0013 */
[----:B---3--:R-:W-:-:S15]  /*87cb0*/  HMMA.16816.F32 R12, R8, R22, R12 ;  /* 0x00000016080c723c */ /* 0x008fde000000180c */
[----:B------:R-:W-:-:S08]  /*87cc0*/  NOP ;  /* 0x0000000000007918 */ /* 0x000fd00000000000 */
[----:B------:R-:W-:Y:S04]  /*87cd0*/  STL.64 [R1+0x9a0], R12 ;  /* 0x0009a00c01007387 */ /* 0x000fe80000100a00 */
[----:B------:R0:W-:Y:S04]  /*87ce0*/  STL.64 [R1+0x9a8], R14 ;  /* 0x0009a80e01007387 */ /* 0x0001e80000100a00 */
[----:B0-----:R-:W2:Y:S04]  /*87cf0*/  LDL.LU.64 R14, [R1+0x2ac0] ;  /* 0x002ac000010e7983 */ /* 0x001ea80000300a00 */
[----:B------:R-:W-:Y:S04]  /*87d00*/  STL.64 [R1+0x970], R4 ;  /* 0x0009700401007387 */ /* 0x000fe80000100a00 */
[----:B------:R-:W-:Y:S04]  /*87d10*/  STL.64 [R1+0x978], R6 ;  /* 0x0009780601007387 */ /* 0x000fe80000100a00 */
[----:B------:R0:W-:Y:S04]  /*87d20*/  STL.64 [R1+0x2a48], R26 ;  /* 0x002a481a01007387 */ /* 0x0001e80000100a00 */
[----:B------:R1:W-:Y:S04]  /*87d30*/  STL.64 [R1+0x2a40], R24 ;  /* 0x002a401801007387 */ /* 0x0003e80000100a00 */
[----:B0-----:R-:W3:Y:S01]  /*87d40*/  LDL.LU.64 R26, [R1+0xf8] ;  /* 0x0000f800011a7983 */ /* 0x001ee20000300a00 */
[----:B------:R-:W-:-:S02]  /*87d50*/  IMAD.MOV.U32 R3, RZ, RZ, R22 ;  /* 0x000000ffff037224 */ /* 0x000fc400078e0016 */
[----:B------:R-:W-:Y:S01]  /*87d60*/  IMAD.MOV.U32 R0, RZ, RZ, R23 ;  /* 0x000000ffff007224 */ /* 0x000fe200078e0017 */
[----:B---3--:R0:W-:Y:S04]  /*87d70*/  STL.64 [R1+0x2a60], R26 ;  /* 0x002a601a01007387 */ /* 0x0081e80000100a00 */
        /* <DEDUP_REMOVED lines=18> */
[----:B0-----:R-:W2:Y:S04]  /*87ea0*/  LDL.LU.64 R18, [R1+0x138] ;  /* 0x0001380001127983 */ /* 0x001ea80000300a00 */
[----:B----4-:R0:W-:Y:S04]  /*87eb0*/  STL.64 [R1+0x2a70], R26 ;  /* 0x002a701a01007387 */ /* 0x0101e80000100a00 */
[----:B------:R-:W-:Y:S04]  /*87ec0*/  STL.64 [R1+0x2a68], R24 ;  /* 0x002a681801007387 */ /* 0x000fe80000100a00 */
[----:B0-----:R-:W3:Y:S04]  /*87ed0*/  LDL.LU.64 R26, [R1+0x118] ;  /* 0x00011800011a7983 */ /* 0x001ee80000300a00 */
[----:B---3--:R0:W-:Y:S04]  /*87ee0*/  STL.64 [R1+0x2a88], R26 ;  /* 0x002a881a01007387 */ /* 0x0081e80000100a00 */
[----:B0-----:R-:W3:Y:S01]  /*87ef0*/  LDL.LU.64 R26, [R1+0x128] ;  /* 0x00012800011a7983 */ /* 0x001ee20000300a00 */
[----:B------:R-:W-:Y:S03]  /*87f00*/  HMMA.16816.F32 R4, R8, R14, R4 ;  /* 0x0000000e0804723c */ /* 0x000fe60000001804 */
[----:B---3--:R0:W-:Y:S04]  /*87f10*/  STL.64 [R1+0x2aa8], R26 ;  /* 0x002aa81a01007387 */ /* 0x0081e80000100a00 */
[----:B------:R-:W2:Y:S04]  /*87f20*/  LDL.LU R24, [R1+0x2a0] ;  /* 0x0002a00001187983 */ /* 0x000ea80000300800 */
[----:B------:R-:W2:Y:S04]  /*87f30*/  LDL.LU R25, [R1+0x2a4] ;  /* 0x0002a40001197983 */ /* 0x000ea80000300800 */
[----:B0-----:R-:W2:Y:S04]  /*87f40*/  LDL.LU R26, [R1+0x2a8] ;  /* 0x0002a800011a7983 */ /* 0x001ea80000300800 */
[----:B------:R-:W2:Y:S04]  /*87f50*/  LDL.LU R27, [R1+0x2ac] ;  /* 0x0002ac00011b7983 */ /* 0x000ea80000300800 */
[----:B------:R-:W-:Y:S04]  /*87f60*/  STL.64 [R1+0x2a58], R22 ;  /* 0x002a581601007387 */ /* 0x000fe80000100a00 */
        /* <DEDUP_REMOVED lines=15> */
[----:B------:R-:W3:Y:S04]  /*88060*/  LDL.LU.64 R4, [R1+0x2ab0] ;  /* 0x002ab00001047983 */ /* 0x000ee80000300a00 */
[----:B------:R-:W4:Y:S01]  /*88070*/  LDL.LU R12, [R1] ;  /* 0x00000000010c7983 */ /* 0x000f220000300800 */
[----:B------:R-:W-:-:S03]  /*88080*/  IMAD.MOV.U32 R7, RZ, RZ, R14 ;  /* 0x000000ffff077224 */ /* 0x000fc600078e000e */
        /* <DEDUP_REMOVED lines=12> */
[----:B------:R-:W-:Y:S04]  /*88150*/  STL.64 [R1+0x910], R24 ;  /* 0x0009101801007387 */ /* 0x000fe80000100a00 */
[----:B------:R1:W-:Y:S01]  /*88160*/  STL.64 [R1+0x918], R26 ;  /* 0x0009181a01007387 */ /* 0x0003e20000100a00 */
[----:B0-----:R-:W-:Y:S01]  /*88170*/  MOV R13, R18 ;  /* 0x00000012000d7202 */ /* 0x001fe20000000f00 */
[----:B------:R-:W-:-:S02]  /*88180*/  IMAD.MOV.U32 R12, RZ, RZ, R19 ;  /* 0x000000ffff0c7224 */ /* 0x000fc400078e0013 */
[----:B-1----:R-:W2:Y:S04]  /*88190*/  LDL.LU.64 R26, [R1+0x2aa8] ;  /* 0x002aa800011a7983 */ /* 0x002ea80000300a00 */
        /* <DEDUP_REMOVED lines=9> */
[----:B------:R-:W3:Y:S01]  /*88230*/  LDL.LU.64 R26, [R1+0x2a88] ;  /* 0x002a8800011a7983 */ /* 0x000ee20000300a00 */
[----:B------:R-:W-:Y:S02]  /*88240*/  IMAD.MOV.U32 R14, RZ, RZ, R5 ;  /* 0x000000ffff0e7224 */ /* 0x000fe400078e0005 */
        /* <DEDUP_REMOVED lines=15> */
[----:B------:R0:W-:Y:S02]  /*88340*/  STL.64 [R1+0x28b8], R14 ;  /* 0x0028b80e01007387 */ /* 0x0001e40000100a00 */
[----:B0-----:R-:W-:-:S02]  /*88350*/  IMAD.MOV.U32 R14, RZ, RZ, R5 ;  /* 0x000000ffff0e7224 */ /* 0x001fc400078e0005 */
[----:B------:R-:W-:-:S05]  /*88360*/  IMAD.MOV.U32 R15, RZ, RZ, R4 ;  /* 0x000000ffff0f7224 */ /* 0x000fca00078e0004 */
[----:B------:R-:W-:Y:S01]  /*88370*/  STL.64 [R1+0x28d0], R14 ;  /* 0x0028d00e01007387 */ /* 0x000fe20000100a00 */
[----:B---3--:R-:W-:-:S15]  /*88380*/  HMMA.16816.F32 R20, R8, R26, R20 ;  /* 0x0000001a0814723c */ /* 0x008fde0000001814 */
[----:B------:R-:W-:-:S08]  /*88390*/  NOP ;  /* 0x0000000000007918 */ /* 0x000fd00000000000 */
[----:B------:R-:W-:Y:S04]  /*883a0*/  STL.64 [R1+0x820], R20 ;  /* 0x0008201401007387 */ /* 0x000fe80000100a00 */
[----:B------:R0:W-:Y:S04]  /*883b0*/  STL.64 [R1+0x828], R22 ;  /* 0x0008281601007387 */ /* 0x0001e80000100a00 */
[----:B0-----:R-:W2:Y:S04]  /*883c0*/  LDL.LU.64 R22, [R1+0x2a58] ;  /* 0x002a580001167983 */ /* 0x001ea80000300a00 */
[----:B------:R-:W2:Y:S01]  /*883d0*/  LDL.LU.64 R20, [R1+0x2a50] ;  /* 0x002a500001147983 */ /* 0x000ea20000300a00 */
[----:B------:R-:W-:-:S02]  /*883e0*/  IMAD.MOV.U32 R5, RZ, RZ, R26 ;  /* 0x000000ffff057224 */ /* 0x000fc400078e001a */
[----:B------:R-:W-:Y:S02]  /*883f0*/  IMAD.MOV.U32 R4, RZ, RZ, R27 ;  /* 0x000000ffff047224 */ /* 0x000fe400078e001b */
[----:B------:R-:W-:Y:S01]  /*88400*/  IMAD.MOV.U32 R14, RZ, RZ, R17 ;  /* 0x000000ffff0e7224 */ /* 0x000fe200078e0011 */
[----:B------:R-:W3:Y:S04]  /*88410*/  LDL.LU.64 R26, [R1+0x2a48] ;  /* 0x002a4800011a7983 */ /* 0x000ee80000300a00 */
[----:B------:R-:W4:Y:S01]  /*88420*/  LDL.LU.64 R24, [R1+0x2a40] ;  /* 0x002a400001187983 */ /* 0x000f220000300a00 */
[----:B------:R-:W-:Y:S01]  /*88430*/  MOV R15, R16 ;  /* 0x00000010000f7202 */ /* 0x000fe20000000f00 */
[----:B--2---:R-:W-:-:S15]  /*88440*/  HMMA.16816.F32 R20, R8, R18, R20 ;  /* 0x000000120814723c */ /* 0x004fde0000001814 */
[----:B------:R-:W-:-:S08]  /*88450*/  NOP ;  /* 0x0000000000007918 */ /* 0x000fd00000000000 */
[----:B------:R-:W-:Y:S04]  /*88460*/  STL.64 [R1+0x810], R20 ;  /* 0x0008101401007387 */ /* 0x000fe80000100a00 */
[----:B------:R0:W-:Y:S04]  /*88470*/  STL.64 [R1+0x818], R22 ;  /* 0x0008181601007387 */ /* 0x0001e80000100a00 */
[----:B0-----:R-:W2:Y:S04]  /*88480*/  LDL.LU.64 R22, [R1+0x2a38] ;  /* 0x002a380001167983 */ /* 0x001ea80000300a00 */
[----:B------:R-:W2:Y:S04]  /*88490*/  LDL.LU.64 R20, [R1+0x2a30] ;  /* 0x002a300001147983 */ /* 0x000ea80000300a00 */
[----:B------:R-:W-:Y:S04]  /*884a0*/  STL.64 [R1+0x28e8], R14 ;  /* 0x0028e80e01007387 */ /* 0x000fe80000100a00 */
[----:B------:R0:W-:Y:S04]  /*884b0*/  STL.64 [R1+0x28b0], R18 ;  /* 0x0028b01201007387 */ /* 0x0001e80000100a00 */
[----:B------:R-:W3:Y:S04]  /*884c0*/  LDL.LU R16, [R1+0x40] ;  /* 0x0000400001107983 */ /* 0x000ee80000300800 */
[----:B------:R-:W3:Y:S04]  /*884d0*/  LDL.LU R17, [R1+0x44] ;  /* 0x0000440001117983 */ /* 0x000ee80000300800 */
[----:B0-----:R-:W4:Y:S04]  /*884e0*/  LDL.LU R18, [R1+0x48] ;  /* 0x0000480001127983 */ /* 0x001f280000300800 */
[----:B------:R-:W4:Y:S01]  /*884f0*/  LDL.LU R19, [R1+0x4c] ;  /* 0x00004c0001137983 */ /* 0x000f220000300800 */
[----:B------:R-:W-:-:S02]  /*88500*/  IMAD.MOV.U32 R14, RZ, RZ, R13 ;  /* 0x000000ffff0e7224 */ /* 0x000fc400078e000d */
[----:B------:R-:W-:-:S05]  /*88510*/  IMAD.MOV.U32 R15, RZ, RZ, R12 ;  /* 0x000000ffff0f7224 */ /* 0x000fca00078e000c */
[----:B------:R0:W-:Y:S02]  /*88520*/  STL.64 [R1+0x2900], R14 ;  /* 0x0029000e01007387 */ /* 0x0001e40000100a00 */
[----:B0-----:R-:W-:Y:S02]  /*88530*/  IMAD.MOV.U32 R14, RZ, RZ, R7 ;  /* 0x000000ffff0e7224 */ /* 0x001fe400078e0007 */
        /* <DEDUP_REMOVED lines=19> */
[----:B------:R-:W4:Y:S01]  /*88670*/  LDL.LU R18, [R1+0x88] ;  /* 0x0000880001127983 */ /* 0x000f220000300800 */
[----:B------:R-:W-:-:S02]  /*88680*/  IMAD.MOV.U32 R14, RZ, RZ, R3 ;  /* 0x000000ffff0e7224 */ /* 0x000fc400078e0003 */
[----:B------:R-:W-:Y:S02]  /*88690*/  IMAD.MOV.U32 R15, RZ, RZ, R0 ;  /* 0x000000ffff0f7224 */ /* 0x000fe400078e0000 */
[----:B--2---:R-:W-:Y:S02]  /*886a0*/  IMAD.MOV.U32 R19, RZ, RZ, R2 ;  /* 0x000000ffff137224 */ /* 0x004fe400078e0002 */
[----:B------:R-:W2:Y:S04]  /*886b0*/  LDL.LU R2, [R1+0x2a18] ;  /* 0x002a180001027983 */ /* 0x000ea80000300800 */
[----:B------:R-:W2:Y:S04]  /*886c0*/  LDL.LU R3, [R1+0x2a14] ;  /* 0x002a140001037983 */ /* 0x000ea80000300800 */
[----:B------:R-:W2:Y:S04]  /*886d0*/  LDL.LU R0, [R1+0x2a10] ;  /* 0x002a100001007983 */ /* 0x000ea80000300800 */
[----:B------:R-:W-:Y:S04]  /*886e0*/  STL.64 [R1+0x2948], R14 ;  /* 0x0029480e01007387 */ /* 0x000fe80000100a00 */
[----:B----4-:R-:W-:Y:S04]  /*886f0*/  STL.64 [R1+0x28f8], R18 ;  /* 0x0028f81201007387 */ /* 0x010fe80000100a00 */
[----:B---3--:R0:W-:Y:S04]  /*88700*/  STL.64 [R1+0x28f0], R16 ;  /* 0x0028f01001007387 */ /* 0x0081e80000100a00 */
[----:B0-----:R-:W3:Y:S04]  /*88710*/  LDL.LU R16, [R1+0xa0] ;  /* 0x0000a00001107983 */ /* 0x001ee80000300800 */
[----:B------:R-:W3:Y:S01]  /*88720*/  LDL.LU R17, [R1+0xa4] ;  /* 0x0000a40001117983 */ /* 0x000ee20000300800 */
[----:B------:R-:W-:-:S02]  /*88730*/  IMAD.MOV.U32 R18, RZ, RZ, R24 ;  /* 0x000000ffff127224 */ /* 0x000fc400078e0018 */
[----:B------:R-:W-:Y:S02]  /*88740*/  IMAD.MOV.U32 R14, RZ, RZ, R26 ;  /* 0x000000ffff0e7224 */ /* 0x000fe400078e001a */
[----:B------:R-:W-:Y:S01]  /*88750*/  IMAD.MOV.U32 R15, RZ, RZ, R27 ;  /* 0x000000ffff0f7224 */ /* 0x000fe200078e001b */
[----:B------:R-:W4:Y:S01]  /*88760*/  LDL.LU R24, [R1+0x2a0c] ;  /* 0x002a0c0001187983 */ /* 0x000f220000300800 */
[----:B------:R-:W-:-:S03]  /*88770*/  MOV R19, R25 ;  /* 0x0000001900137202 */ /* 0x000fc60000000f00 */
[----:B------:R-:W4:Y:S04]  /*88780*/  LDL.LU R25, [R1+0x2a08] ;  /* 0x002a080001197983 */ /* 0x000f280000300800 */
[----:B------:R-:W4:Y:S04]  /*88790*/  LDL.LU R26, [R1+0x2a04] ;  /* 0x002a0400011a7983 */ /* 0x000f280000300800 */
[----:B------:R-:W4:Y:S04]  /*887a0*/  LDL.LU R27, [R1+0x2a00] ;  /* 0x002a0000011b7983 */ /* 0x000f280000300800 */
[----:B------:R-:W-:Y:S04]  /*887b0*/  STL.64 [R1+0x2960], R14 ;  /* 0x0029600e01007387 */ /* 0x000fe80000100a00 */
[----:B------:R-:W-:Y:S04]  /*887c0*/  STL.64 [R1+0x2910], R18 ;  /* 0x0029101201007387 */ /* 0x000fe80000100a00 */
[----:B---3--:R0:W-:Y:S04]  /*887d0*/  STL.64 [R1+0x2908], R16 ;  /* 0x0029081001007387 */ /* 0x0081e80000100a00 */
[----:B0-----:R-:W3:Y:S01]  /*887e0*/  LDL.LU R16, [R1+0x1b0] ;  /* 0x0001b00001107983 */ /* 0x001ee20000300800 */
[----:B------:R-:W-:-:S02]  /*887f0*/  IMAD.MOV.U32 R14, RZ, RZ, R29 ;  /* 0x000000ffff0e7224 */ /* 0x000fc400078e001d */
[----:B------:R-:W-:Y:S02]  /*88800*/  IMAD.MOV.U32 R15, RZ, RZ, R28 ;  /* 0x000000ffff0f7224 */ /* 0x000fe400078e001c */
[----:B--2---:R-:W-:Y:S02]  /*88810*/  IMAD.MOV.U32 R17, RZ, RZ, R0 ;  /* 0x000000ffff117224 */ /* 0x004fe400078e0000 */
[----:B------:R-:W-:Y:S01]  /*88820*/  IMAD.MOV.U32 R18, RZ, RZ, R3 ;  /* 0x000000ffff127224 */ /* 0x000fe200078e0003 */
[----:B------:R-:W2:Y:S04]  /*88830*/  LDL.LU R0, [R1+0x29fc] ;  /* 0x0029fc0001007983 */ /* 0x000ea80000300800 */
[----:B------:R-:W2:Y:S01]  /*88840*/  LDL.LU R3, [R1+0x29f8] ;  /* 0x0029f80001037983 */ /* 0x000ea20000300800 */
[----:B------:R-:W-:-:S03]  /*88850*/  IMAD.MOV.U32 R19, RZ, RZ, R2 ;  /* 0x000000ffff137224 */ /* 0x000fc600078e0002 */
[----:B------:R-:W2:Y:S04]  /*88860*/  LDL.LU R2, [R1+0x29f4] ;  /* 0x0029f40001027983 */ /* 0x000ea80000300800 */
[----:B------:R0:W-:Y:S04]  /*88870*/  STL.64 [R1+0x2978], R14 ;  /* 0x0029780e01007387 */ /* 0x0001e80000100a00 */
[----:B------:R4:W-:Y:S01]  /*88880*/  STL.64 [R1+0x2928], R18 ;  /* 0x0029281201007387 */ /* 0x0009e20000100a00 */
[----:B0-----:R-:W-:Y:S02]  /*88890*/  IMAD.MOV.U32 R14, RZ, RZ, R23 ;  /* 0x000000ffff0e7224 */ /* 0x001fe400078e0017 */
[----:B------:R-:W-:Y:S01]  /*888a0*/  IMAD.MOV.U32 R15, RZ, RZ, R22 ;  /* 0x000000ffff0f7224 */ /* 0x000fe200078e0016 */
[----:B----4-:R-:W-:Y:S01]  /*888b0*/  MOV R19, R24 ;  /* 0x0000001800137202 */ /* 0x010fe20000000f00 */
[----:B------:R-:W-:Y:S01]  /*888c0*/  IMAD.MOV.U32 R18, RZ, RZ, R25 ;  /* 0x000000ffff127224 */ /* 0x000fe200078e0019 */
[----:B---3--:R0:W-:Y:S04]  /*888d0*/  STL.64 [R1+0x2920], R16 ;  /* 0x0029201001007387 */ /* 0x0081e80000100a00 */
[----:B------:R1:W-:Y:S04]  /*888e0*/  STL.64 [R1+0x2990], R14 ;  /* 0x0029900e01007387 */ /* 0x0003e80000100a00 */
[----:B------:R-:W3:Y:S04]  /*888f0*/  LDL.LU R24, [R1+0x230] ;  /* 0x0002300001187983 */ /* 0x000ee80000300800 */
[----:B------:R-:W3:Y:S01]  /*88900*/  LDL.LU R25, [R1+0x234] ;  /* 0x0002340001197983 */ /* 0x000ee20000300800 */
[----:B0-----:R-:W-:-:S02]  /*88910*/  IMAD.MOV.U32 R17, RZ, RZ, R26 ;  /* 0x000000ffff117224 */ /* 0x001fc400078e001a */
[----:B------:R-:W-:Y:S01]  /*88920*/  IMAD.MOV.U32 R16, RZ, RZ, R27 ;  /* 0x000000ffff107224 */ /* 0x000fe200078e001b */
[----:B------:R-:W3:Y:S01]  /*88930*/  LDL.LU R26, [R1+0x238] ;  /* 0x00023800011a7983 */ /* 0x000ee20000300800 */
[----:B-1----:R-:W-:Y:S02]  /*88940*/  IMAD.MOV.U32 R14, RZ, RZ, R21 ;  /* 0x000000ffff0e7224 */ /* 0x002fe400078e0015 */
[----:B------:R-:W-:Y:S01]  /*88950*/  IMAD.MOV.U32 R15, RZ, RZ, R20 ;  /* 0x000000ffff0f7224 */ /* 0x000fe200078e0014 */
[----:B------:R-:W3:Y:S04]  /*88960*/  LDL.LU R27, [R1+0x23c] ;  /* 0x00023c00011b7983 */ /* 0x000ee80000300800 */
[----:B------:R-:W4:Y:S04]  /*88970*/  LDL.LU R20, [R1+0x240] ;  /* 0x0002400001147983 */ /* 0x000f280000300800 */
[----:B------:R-:W4:Y:S04]  /*88980*/  LDL.LU R21, [R1+0x244] ;  /* 0x0002440001157983 */ /* 0x000f280000300800 */
[----:B------:R-:W4:Y:S04]  /*88990*/  LDL.LU R22, [R1+0x248] ;  /* 0x0002480001167983 */ /* 0x000f280000300800 */
[----:B------:R-:W4:Y:S04]  /*889a0*/  LDL.LU R23, [R1+0x24c] ;  /* 0x00024c0001177983 */ /* 0x000f280000300800 */
[----:B------:R0:W-:Y:S04]  /*889b0*/  STL.64 [R1+0x29b8], R14 ;  /* 0x0029b80e01007387 */ /* 0x0001e80000100a00 */
[----:B0-----:R-:W3:Y:S04]  /*889c0*/  LDL.LU.64 R14, [R1+0xb8] ;  /* 0x0000b800010e7983 */ /* 0x001ee80000300a00 */
[----:B------:R-:W-:Y:S04]  /*889d0*/  STL.64 [R1+0x2940], R18 ;  /* 0x0029401201007387 */ /* 0x000fe80000100a00 */
[----:B------:R0:W-:Y:S04]  /*889e0*/  STL.64 [R1+0x2938], R16 ;  /* 0x0029381001007387 */ /* 0x0001e80000100a00 */
[----:B0-----:R-:W4:Y:S01]  /*889f0*/  LDL.LU R16, [R1+0x1d0] ;  /* 0x0001d00001107983 */ /* 0x001f220000300800 */
[----:B--2---:R-:W-:-:S02]  /*88a00*/  IMAD.MOV.U32 R18, RZ, RZ, R3 ;  /* 0x000000ffff127224 */ /* 0x004fc400078e0003 */
[----:B------:R-:W-:Y:S02]  /*88a10*/  IMAD.MOV.U32 R19, RZ, RZ, R0 ;  /* 0x000000ffff137224 */ /* 0x000fe400078e0000 */
[----:B------:R-:W-:Y:S02]  /*88a20*/  IMAD.MOV.U32 R17, RZ, RZ, R2 ;  /* 0x000000ffff117224 */ /* 0x000fe400078e0002 */
[----:B------:R-:W2:Y:S04]  /*88a30*/  LDL.LU R2, [R1+0x29f0] ;  /* 0x0029f00001027983 */ /* 0x000ea80000300800 */
[----:B------:R-:W3:Y:S04]  /*88a40*/  LDL.LU R3, [R1+0x29ec] ;  /* 0x0029ec0001037983 */ /* 0x000ee80000300800 */
[----:B------:R-:W2:Y:S04]  /*88a50*/  LDL.LU R0, [R1+0x29e8] ;  /* 0x0029e80001007983 */ /* 0x000ea80000300800 */
[----:B------:R-:W-:Y:S04]  /*88a60*/  STL.64 [R1+0x2958], R18 ;  /* 0x0029581201007387 */ /* 0x000fe80000100a00 */
[----:B----4-:R0:W-:Y:S04]  /*88a70*/  STL.64 [R1+0x2950], R16 ;  /* 0x0029501001007387 */ /* 0x0101e80000100a00 */
[----:B0-----:R-:W4:Y:S04]  /*88a80*/  LDL.LU R16, [R1+0x1e0] ;  /* 0x0001e00001107983 */ /* 0x001f280000300800 */
[----:B------:R-:W4:Y:S04]  /*88a90*/  LDL.LU R17, [R1+0x1e4] ;  /* 0x0001e40001117983 */ /* 0x000f280000300800 */
[----:B------:R-:W3:Y:S04]  /*88aa0*/  LDL.LU R18, [R1+0x1e8] ;  /* 0x0001e80001127983 */ /* 0x000ee80000300800 */
[----:B------:R-:W3:Y:S04]  /*88ab0*/  LDL.LU R19, [R1+0x1ec] ;  /* 0x0001ec0001137983 */ /* 0x000ee80000300800 */
[----:B---3--:R-:W-:Y:S04]  /*88ac0*/  STL.64 [R1+0x2970], R18 ;  /* 0x0029701201007387 */ /* 0x008fe80000100a00 */
[----:B----4-:R0:W-:Y:S04]  /*88ad0*/  STL.64 [R1+0x2968], R16 ;  /* 0x0029681001007387 */ /* 0x0101e80000100a00 */
[----:B0-----:R-:W3:Y:S01]  /*88ae0*/  LDL.LU R16, [R1+0x1f0] ;  /* 0x0001f00001107983 */ /* 0x001ee20000300800 */
[----:B------:R-:W-:-:S02]  /*88af0*/  IMAD.MOV.U32 R18, RZ, RZ, R3 ;  /* 0x000000ffff127224 */ /* 0x000fc400078e0003 */
[----:B--2---:R-:W-:Y:S02]  /*88b00*/  IMAD.MOV.U32 R19, RZ, RZ, R2 ;  /* 0x000000ffff137224 */ /* 0x004fe400078e0002 */
[----:B------:R-:W-:Y:S02]  /*88b10*/  IMAD.MOV.U32 R17, RZ, RZ, R0 ;  /* 0x000000ffff117224 */ /* 0x000fe400078e0000 */
[----:B------:R-:W2:Y:S04]  /*88b20*/  LDL.LU R0, [R1+0x29e4] ;  /* 0x0029e40001007983 */ /* 0x000ea80000300800 */
[----:B------:R-:W4:Y:S04]  /*88b30*/  LDL.LU R3, [R1+0x29e0] ;  /* 0x0029e00001037983 */ /* 0x000f280000300800 */
[----:B------:R-:W2:Y:S04]  /*88b40*/  LDL.LU R2, [R1+0x29dc] ;  /* 0x0029dc0001027983 */ /* 0x000ea80000300800 */
[----:B------:R-:W-:Y:S01]  /*88b50*/  STL.64 [R1+0x2988], R18 ;  /* 0x0029881201007387 */ /* 0x000fe20000100a00 */
[----:B------:R-:W-:Y:S03]  /*88b60*/  HMMA.16816.F32 R20, R8, R6, R20 ;  /* 0x000000060814723c */ /* 0x000fe60000001814 */
[----:B---3--:R0:W-:Y:S04]  /*88b70*/  STL.64 [R1+0x2980], R16 ;  /* 0x0029801001007387 */ /* 0x0081e80000100a00 */
[----:B0-----:R-:W3:Y:S04]  /*88b80*/  LDL.LU R16, [R1+0x200] ;  /* 0x0002000001107983 */ /* 0x001ee80000300800 */
[----:B------:R-:W3:Y:S04]  /*88b90*/  LDL.LU R17, [R1+0x204] ;  /* 0x0002040001117983 */ /* 0x000ee80000300800 */
[----:B------:R-:W4:Y:S04]  /*88ba0*/  LDL.LU R18, [R1+0x208] ;  /* 0x0002080001127983 */ /* 0x000f280000300800 */
[----:B------:R-:W4:Y:S04]  /*88bb0*/  LDL.LU R19, [R1+0x20c] ;  /* 0x00020c0001137983 */ /* 0x000f280000300800 */
[----:B----4-:R-:W-:Y:S04]  /*88bc0*/  STL.64 [R1+0x29a0], R18 ;  /* 0x0029a01201007387 */ /* 0x010fe80000100a00 */
[----:B---3--:R0:W-:Y:S04]  /*88bd0*/  STL.64 [R1+0x2998], R16 ;  /* 0x0029981001007387 */ /* 0x0081e80000100a00 */
[----:B0-----:R-:W3:Y:S01]  /*88be0*/  LDL.LU R16, [R1+0x210] ;  /* 0x0002100001107983 */ /* 0x001ee20000300800 */
[----:B--2---:R-:W-:-:S03]  /*88bf0*/  MOV R17, R2 ;  /* 0x0000000200117202 */ /* 0x004fc60000000f00 */
[----:B------:R-:W2:Y:S04]  /*88c00*/  LDL.LU R2, [R1+0x29d8] ;  /* 0x0029d80001027983 */ /* 0x000ea80000300800 */
[----:B------:R-:W-:Y:S04]  /*88c10*/  STL.64 [R1+0x800], R20 ;  /* 0x0008001401007387 */ /* 0x000fe80000100a00 */
[----:B------:R0:W-:Y:S04]  /*88c20*/  STL.64 [R1+0x808], R22 ;  /* 0x0008081601007387 */ /* 0x0001e80000100a00 */
[----:B0-----:R-:W4:Y:S02]  /*88c30*/  LDL.LU.64 R22, [R1+0x29d0] ;  /* 0x0029d00001167983 */ /* 0x001f240000300a00 */
[----:B----4-:R-:W-:-:S15]  /*88c40*/  HMMA.16816.F32 R24, R8, R22, R24 ;  /* 0x000000160818723c */ /* 0x010fde0000001818 */
[----:B------:R-:W-:-:S08]  /*88c50*/  NOP ;  /* 0x0000000000007918 */ /* 0x000fd00000000000 */
[----:B------:R-:W-:Y:S04]  /*88c60*/  STL.64 [R1+0x7f0], R24 ;  /* 0x0007f01801007387 */ /* 0x000fe80000100a00 */
[----:B------:R0:W-:Y:S04]  /*88c70*/  STL.64 [R1+0x7f8], R26 ;  /* 0x0007f81a01007387 */ /* 0x0001e80000100a00 */
[----:B0-----:R-:W4:Y:S04]  /*88c80*/  LDL.LU.64 R26, [R1+0x29c8] ;  /* 0x0029c800011a7983 */ /* 0x001f280000300a00 */
[----:B------:R-:W4:Y:S01]  /*88c90*/  LDL.LU.64 R24, [R1+0x29c0] ;  /* 0x0029c00001187983 */ /* 0x000f220000300a00 */
[----:B------:R-:W-:-:S02]  /*88ca0*/  IMAD.MOV.U32 R18, RZ, RZ, R3 ;  /* 0x000000ffff127224 */ /* 0x000fc400078e0003 */
[----:B------:R-:W-:Y:S02]  /*88cb0*/  IMAD.MOV.U32 R19, RZ, RZ, R0 ;  /* 0x000000ffff137224 */ /* 0x000fe400078e0000 */
[----:B------:R-:W-:Y:S02]  /*88cc0*/  IMAD.MOV.U32 R3, RZ, RZ, R14 ;  /* 0x000000ffff037224 */ /* 0x000fe400078e000e */
[----:B------:R-:W-:Y:S01]  /*88cd0*/  IMAD.MOV.U32 R0, RZ, RZ, R15 ;  /* 0x000000ffff007224 */ /* 0x000fe200078e000f */
[----:B----4-:R-:W-:Y:S01]  /*88ce0*/  HMMA.16816.F32 R24, R8, R14, R24 ;  /* 0x0000000e0818723c */ /* 0x010fe20000001818 */
[----:B------:R-:W3:-:S15]  /*88cf0*/  LDL.LU.64 R14, [R1+0x29b8] ;  /* 0x0029b800010e7983 */ /* 0x000ede0000300a00 */
[----:B------:R-:W-:-:S07]  /*88d00*/  NOP ;  /* 0x0000000000007918 */ /* 0x000fce0000000000 */
[----:B------:R-:W-:Y:S01]  /*88d10*/  STL.64 [R1+0x7e0], R24 ;  /* 0x0007e01801007387 */ /* 0x000fe20000100a00 */
[----:B------:R-:W-:-:S03]  /*88d20*/  IMAD.MOV.U32 R9, RZ, RZ, R26 ;  /* 0x000000ffff097224 */ /* 0x000fc600078e001a */
[----:B------:R0:W-:Y:S01]  /*88d30*/  STL.64 [R1+0x7e8], R26 ;  /* 0x0007e81a01007387 */ /* 0x0001e20000100a00 */
[----:B------:R-:W-:-:S03]  /*88d40*/  IMAD.MOV.U32 R8, RZ, RZ, R24 ;  /* 0x000000ffff087224 */ /* 0x000fc600078e0018 */
[----:B0-----:R-:W3:Y:S04]  /*88d50*/  LDL.LU.64 R26, [R1+0x29b0] ;  /* 0x0029b000011a7983 */ /* 0x001ee80000300a00 */
[----:B------:R-:W3:Y:S04]  /*88d60*/  LDL.LU.64 R24, [R1+0x29a8] ;  /* 0x0029a80001187983 */ /* 0x000ee80000300a00 */
[----:B------:R-:W-:Y:S04]  /*88d70*/  STL [R1+0x2624], R8 ;  /* 0x0026240801007387 */ /* 0x000fe80000100800 */
        /* <DEDUP_REMOVED lines=78> */
[----:B------:R-:W-:-:S02]  /*89260*/  IMAD.MOV.U32 R10, RZ, RZ, R5 ;  /* 0x000000ffff0a7224 */ /* 0x000fc400078e0005 */
[----:B------:R-:W-:-:S07]  /*89270*/  IMAD.MOV.U32 R11, RZ, RZ, R4 ;  /* 0x000000ffff0b7224 */ /* 0x000fce00078e0004 */
[----:B----4-:R-:W-:Y:S01]  /*89280*/  HMMA.16816.F32 R8, R24, R10, R12 ;  /* 0x0000000a1808723c */ /* 0x010fe2000000180c */
[----:B------:R-:W3:Y:S04]  /*89290*/  LDL.LU.64 R14, [R1+0x2898] ;  /* 0x00289800010e7983 */ /* 0x000ee80000300a00 */
[----:B------:R-:W3:-:S15]  /*892a0*/  LDL.LU.64 R12, [R1+0x2890] ;  /* 0x00289000010c7983 */ /* 0x000ede0000300a00 */
[----:B------:R-:W-:-:S03]  /*892b0*/  NOP ;  /* 0x0000000000007918 */ /* 0x000fc60000000000 */
[----:B------:R0:W-:Y:S04]  /*892c0*/  STL.64 [R1+0x880], R8 ;  /* 0x0008800801007387 */ /* 0x0001e80000100a00 */
[----:B------:R1:W-:Y:S01]  /*892d0*/  STL.64 [R1+0x888], R10 ;  /* 0x0008880a01007387 */ /* 0x0003e20000100a00 */
[----:B0-----:R-:W0:Y:S08]  /*892e0*/  LDC R9, c[0x0][0x238] ;  /* 0x00008e00ff097b82 */ /* 0x001e300000000800 */
[----:B-1----:R-:W1:Y:S01]  /*892f0*/  LDC R10, c[0x0][0x230] ;  /* 0x00008c00ff0a7b82 */ /* 0x002e620000000800 */
[----:B---3--:R-:W-:Y:S01]  /*89300*/  HMMA.16816.F32 R16, R24, R18, R12 ;  /* 0x000000121810723c */ /* 0x008fe2000000180c */
[----:B------:R-:W3:Y:S04]  /*89310*/  LDL.LU.64 R14, [R1+0x2888] ;  /* 0x00288800010e7983 */ /* 0x000ee80000300a00 */
[----:B------:R-:W3:-:S15]  /*89320*/  LDL.LU.64 R12, [R1+0x2880] ;  /* 0x00288000010c7983 */ /* 0x000ede0000300a00 */
[----:B------:R-:W-:-:S03]  /*89330*/  NOP ;  /* 0x0000000000007918 */ /* 0x000fc60000000000 */
[----:B------:R4:W-:Y:S04]  /*89340*/  STL.64 [R1+0x890], R16 ;  /* 0x0008901001007387 */ /* 0x0009e80000100a00 */
[----:B------:R-:W-:Y:S04]  /*89350*/  STL.64 [R1+0x898], R18 ;  /* 0x0008981201007387 */ /* 0x000fe80000100a00 */
[----:B----4-:R-:W4:Y:S01]  /*89360*/  LDL.LU R17, [R1+0x22ac] ;  /* 0x0022ac0001117983 */ /* 0x010f220000300800 */
[----:B---3--:R-:W-:Y:S03]  /*89370*/  HMMA.16816.F32 R12, R24, R6, R12 ;  /* 0x00000006180c723c */ /* 0x008fe6000000180c */
[----:B------:R-:W3:Y:S04]  /*89380*/  LDL.LU.64 R6, [R1+0x2878] ;  /* 0x0028780001067983 */ /* 0x000ee80000300a00 */
[----:B------:R-:W3:-:S15]  /*89390*/  LDL.LU.64 R4, [R1+0x2870] ;  /* 0x0028700001047983 */ /* 0x000ede0000300a00 */
[----:B------:R-:W-:-:S01]  /*893a0*/  NOP ;  /* 0x0000000000007918 */ /* 0x000fc20000000000 */
[----:B------:R2:W-:Y:S04]  /*893b0*/  STL.64 [R1+0x8a0], R12 ;  /* 0x0008a00c01007387 */ /* 0x0005e80000100a00 */
[----:B------:R-:W-:Y:S04]  /*893c0*/  STL.64 [R1+0x8a8], R14 ;  /* 0x0008a80e01007387 */ /* 0x000fe80000100a00 */
[----:B--2---:R-:W2:Y:S04]  /*893d0*/  LDL.LU R12, [R1+0x229c] ;  /* 0x00229c00010c7983 */ /* 0x004ea80000300800 */
[----:B------:R-:W4:Y:S01]  /*893e0*/  LDL.LU R28, [R1+0x2294] ;  /* 0x00229400011c7983 */ /* 0x000f220000300800 */
[----:B---3--:R-:W-:Y:S03]  /*893f0*/  HMMA.16816.F32 R4, R24, R22, R4 ;  /* 0x000000161804723c */ /* 0x008fe60000001804 */
[----:B------:R-:W3:Y:S04]  /*89400*/  LDL.LU.64 R22, [R1+0x2868] ;  /* 0x0028680001167983 */ /* 0x000ee80000300a00 */
[----:B------:R-:W3:-:S15]  /*89410*/  LDL.LU.64 R20, [R1+0x2860] ;  /* 0x0028600001147983 */ /* 0x000ede0000300a00 */
[----:B------:R-:W-:-:S01]  /*89420*/  NOP ;  /* 0x0000000000007918 */ /* 0x000fc20000000000 */
[----:B------:R-:W-:Y:S04]  /*89430*/  STL.64 [R1+0x8c0], R4 ;  /* 0x0008c00401007387 */ /* 0x000fe80000100a00 */
[----:B------:R0:W-:Y:S04]  /*89440*/  STL.64 [R1+0x8c8], R6 ;  /* 0x0008c80601007387 */ /* 0x0001e80000100a00 */
[----:B0-----:R-:W4:Y:S04]  /*89450*/  LDL.LU.64 R6, [R1+0xd80] ;  /* 0x000d800001067983 */ /* 0x001f280000300a00 */
[----:B------:R-:W2:Y:S04]  /*89460*/  LDL.LU R13, [R1+0x228c] ;  /* 0x00228c00010d7983 */ /* 0x000ea80000300800 */
[----:B------:R-:W3:Y:S04]  /*89470*/  LDL.LU R14, [R1+0x2284] ;  /* 0x00228400010e7983 */ /* 0x000ee80000300800 */
[----:B------:R-:W3:Y:S01]  /*89480*/  LDL.LU R15, [R1+0x22a8] ;  /* 0x0022a800010f7983 */ /* 0x000ee20000300800 */
[----:B------:R-:W-:-:S04]  /*89490*/  IMAD.SHL.U32 R9, R9, 0x80, RZ ;  /* 0x0000008009097824 */ /* 0x000fc800078e00ff */
[----:B------:R-:W-:Y:S01]  /*894a0*/  IMAD.SHL.U32 R9, R9, 0x2, RZ ;  /* 0x0000000209097824 */ /* 0x000fe200078e00ff */
[----:B---3--:R-:W-:Y:S04]  /*894b0*/  STL.64 [R1+0x2858], R14 ;  /* 0x0028580e01007387 */ /* 0x008fe80000100a00 */
[----:B--2---:R0:W-:Y:S04]  /*894c0*/  STL.64 [R1+0x2850], R12 ;  /* 0x0028500c01007387 */ /* 0x0041e80000100a00 */
[----:B0-----:R-:W2:Y:S04]  /*894d0*/  LDL.LU.64 R12, [R1+0xd78] ;  /* 0x000d7800010c7983 */ /* 0x001ea80000300a00 */
[----:B------:R-:W3:Y:S04]  /*894e0*/  LDL.LU R8, [R1+0x227c] ;  /* 0x00227c0001087983 */ /* 0x000ee80000300800 */
[----:B------:R-:W3:Y:S04]  /*894f0*/  LDL.LU R29, [R1+0x22a0] ;  /* 0x0022a000011d7983 */ /* 0x000ee80000300800 */
[----:B------:R-:W3:Y:S01]  /*89500*/  LDL.LU R19, [R1+0x2274] ;  /* 0x0022740001137983 */ /* 0x000ee20000300800 */
[----:B----4-:R-:W-:Y:S01]  /*89510*/  IADD3 R4, P0, R6, R9, RZ ;  /* 0x0000000906047210 */ /* 0x010fe20007f1e0ff */
[----:B------:R-:W-:-:S02]  /*89520*/  IMAD.MOV.U32 R15, RZ, RZ, R0 ;  /* 0x000000ffff0f7224 */ /* 0x000fc400078e0000 */
[----:B------:R-:W4:Y:S04]  /*89530*/  LDL.LU R18, [R1+0x2298] ;  /* 0x0022980001127983 */ /* 0x000f280000300800 */
[----:B------:R-:W4:Y:S01]  /*89540*/  LDL.LU R0, [R1+0x226c] ;  /* 0x00226c0001007983 */ /* 0x000f220000300800 */
[----:B------:R-:W-:-:S03]  /*89550*/  MOV R14, R3 ;  /* 0x00000003000e7202 */ /* 0x000fc60000000f00 */
[----:B------:R-:W4:Y:S04]  /*89560*/  LDL.LU R16, [R1+0x2290] ;  /* 0x0022900001107983 */ /* 0x000f280000300800 */
[----:B------:R-:W4:Y:S04]  /*89570*/  LDL.LU R3, [R1+0x2264] ;  /* 0x0022640001037983 */ /* 0x000f280000300800 */
[----:B------:R0:W-:Y:S04]  /*89580*/  STL [R1+0x2628], R4 ;  /* 0x0026280401007387 */ /* 0x0001e80000100800 */
[----:B0-----:R-:W3:Y:S01]  /*89590*/  LDL.LU R4, [R1+0x22a4] ;  /* 0x0022a40001047983 */ /* 0x001ee20000300800 */
[----:B--2---:R-:W-:-:S05]  /*895a0*/  IADD3 R5, P1, R12, R9, RZ ;  /* 0x000000090c057210 */ /* 0x004fca0007f3e0ff */
[----:B------:R0:W-:Y:S04]  /*895b0*/  STL [R1+0x262c], R5 ;  /* 0x00262c0501007387 */ /* 0x0001e80000100800 */
[----:B0-----:R-:W2:Y:S01]  /*895c0*/  LDL.LU R5, [R1+0xd8c] ;  /* 0x000d8c0001057983 */ /* 0x001ea20000300800 */
[--C-:B------:R-:W-:Y:S02]  /*895d0*/  IMAD.X R6, R7, 0x1, R2.reuse, P0 ;  /* 0x0000000107067824 */ /* 0x100fe400000e0602 */
[----:B------:R-:W-:Y:S01]  /*895e0*/  IMAD.X R7, R13, 0x1, R2, P1 ;  /* 0x000000010d077824 */ /* 0x000fe200008e0602 */
[----:B------:R-:W-:Y:S02]  /*895f0*/  HMMA.16816.F32 R20, R24, R14, R20 ;  /* 0x0000000e1814723c */ /* 0x000fe40000001814 */
[----:B------:R0:W-:Y:S01]  /*89600*/  STL [R1+0x2630], R6 ;  /* 0x0026300601007387 */ /* 0x0001e20000100800 */
[----:B-1----:R-:W-:-:S02]  /*89610*/  VIADD R10, R10, 0x7f ;  /* 0x0000007f0a0a7836 */ /* 0x002fc40000000000 */
[----:B--2---:R-:W-:-:S05]  /*89620*/  VIADD R5, R5, 0x1 ;  /* 0x0000000105057836 */ /* 0x004fca0000000000 */
[----:B------:R-:W-:Y:S04]  /*89630*/  STL [R1+0xd8c], R5 ;  /* 0x000d8c0501007387 */ /* 0x000fe80000100800 */
[----:B------:R-:W-:Y:S04]  /*89640*/  STL [R1+0x2634], R7 ;  /* 0x0026340701007387 */ /* 0x000fe80000100800 */
[----:B------:R-:W2:Y:S04]  /*89650*/  LDL.LU.64 R14, [R1+0x2858] ;  /* 0x00285800010e7983 */ /* 0x000ea80000300a00 */
[----:B------:R-:W2:Y:S01]  /*89660*/  LDL.LU.64 R12, [R1+0x2850] ;  /* 0x00285000010c7983 */ /* 0x000ea20000300a00 */
[----:B------:R-:W-:-:S02]  /*89670*/  SHF.R.S32.HI R11, RZ, 0x1f, R10 ;  /* 0x0000001fff0b7819 */ /* 0x000fc4000001140a */
[-C--:B------:R-:W-:Y:S02]  /*89680*/  IADD3 R17, P5, R17, R9.reuse, RZ ;  /* 0x0000000911117210 */ /* 0x080fe40007fbe0ff */
[----:B0-----:R-:W-:Y:S01]  /*89690*/  LEA.HI R6, R11, R10, RZ, 0x7 ;  /* 0x0000000a0b067211 */ /* 0x001fe200078f38ff */
[----:B------:R-:W-:Y:S02]  /*896a0*/  IMAD.MOV.U32 R10, RZ, RZ, R20 ;  /* 0x000000ffff0a7224 */ /* 0x000fe400078e0014 */
[----:B------:R-:W-:Y:S01]  /*896b0*/  IMAD.MOV.U32 R11, RZ, RZ, R22 ;  /* 0x000000ffff0b7224 */ /* 0x000fe200078e0016 */
[----:B------:R-:W-:Y:S04]  /*896c0*/  STL.64 [R1+0x8b0], R20 ;  /* 0x0008b01401007387 */ /* 0x000fe80000100a00 */
[----:B------:R-:W-:Y:S04]  /*896d0*/  STL.64 [R1+0x8b8], R22 ;  /* 0x0008b81601007387 */ /* 0x000fe80000100a00 */
[----:B------:R-:W-:Y:S04]  /*896e0*/  STL [R1+0x263c], R10 ;  /* 0x00263c0a01007387 */ /* 0x000fe80000100800 */
[----:B------:R-:W-:Y:S04]  /*896f0*/  STL [R1+0x2638], R11 ;  /* 0x0026380b01007387 */ /* 0x000fe80000100800 */
[----:B------:R0:W-:Y:S01]  /*89700*/  STL [R1+0x22ac], R17 ;  /* 0x0022ac1101007387 */ /* 0x0001e20000100800 */
[----:B------:R-:W-:-:S02]  /*89710*/  IADD3 R28, P2, R28, R9, RZ ;  /* 0x000000091c1c7210 */ /* 0x000fc40007f5e0ff */
[-C--:B---3--:R-:W-:Y:S01]  /*89720*/  IADD3 R4, P6, R4, R9.reuse, RZ ;  /* 0x0000000904047210 */ /* 0x088fe20007fde0ff */
[----:B0-----:R-:W3:Y:S04]  /*89730*/  LDL.LU R17, [R1+0x2288] ;  /* 0x0022880001117983 */ /* 0x001ee80000300800 */
[----:B------:R0:W-:Y:S04]  /*89740*/  STL [R1+0x2294], R28 ;  /* 0x0022941c01007387 */ /* 0x0001e80000100800 */
[----:B------:R-:W-:Y:S01]  /*89750*/  STL [R1+0x22a4], R4 ;  /* 0x0022a40401007387 */ /* 0x000fe20000100800 */
[----:B------:R-:W-:Y:S01]  /*89760*/  IMAD.X R29, R29, 0x1, R2, P6 ;  /* 0x000000011d1d7824 */ /* 0x000fe200030e0602 */
[----:B------:R-:W-:-:S02]  /*89770*/  IADD3 R19, P6, R19, R9, RZ ;  /* 0x0000000913137210 */ /* 0x000fc40007fde0ff */
[----:B0-----:R-:W3:Y:S01]  /*89780*/  LDL.LU R28, [R1+0x225c] ;  /* 0x00225c00011c7983 */ /* 0x001ee20000300800 */
[----:B----4-:R-:W-:Y:S02]  /*89790*/  IADD3.X R16, R16, R2, RZ, P2, !PT ;  /* 0x0000000210107210 */ /* 0x010fe400017fe4ff */
[-C--:B------:R-:W-:Y:S02]  /*897a0*/  IADD3 R3, P2, R3, R9.reuse, RZ ;  /* 0x0000000903037210 */ /* 0x080fe40007f5e0ff */
[-C--:B--2---:R-:W-:Y:S02]  /*897b0*/  IADD3 R12, P1, R12, R9.reuse, RZ ;  /* 0x000000090c0c7210 */ /* 0x084fe40007f3e0ff */
[-C--:B------:R-:W-:Y:S02]  /*897c0*/  IADD3 R13, P3, R13, R9.reuse, RZ ;  /* 0x000000090d0d7210 */ /* 0x080fe40007f7e0ff */
[-C--:B------:R-:W-:Y:S01]  /*897d0*/  IADD3 R14, P4, R14, R9.reuse, RZ ;  /* 0x000000090e0e7210 */ /* 0x080fe20007f9e0ff */
[--C-:B------:R-:W-:Y:S01]  /*897e0*/  IMAD.X R15, R15, 0x1, R2.reuse, P5 ;  /* 0x000000010f0f7824 */ /* 0x100fe200028e0602 */
[----:B------:R-:W-:Y:S01]  /*897f0*/  IADD3 R8, P5, R8, R9, RZ ;  /* 0x0000000908087210 */ /* 0x000fe20007fbe0ff */
[----:B------:R-:W-:Y:S04]  /*89800*/  STL [R1+0x229c], R12 ;  /* 0x00229c0c01007387 */ /* 0x000fe80000100800 */
[----:B------:R-:W-:Y:S04]  /*89810*/  STL [R1+0x228c], R13 ;  /* 0x00228c0d01007387 */ /* 0x000fe80000100800 */
[----:B------:R-:W-:Y:S04]  /*89820*/  STL [R1+0x2284], R14 ;  /* 0x0022840e01007387 */ /* 0x000fe80000100800 */
[----:B------:R-:W-:Y:S01]  /*89830*/  STL [R1+0x22a8], R15 ;  /* 0x0022a80f01007387 */ /* 0x000fe20000100800 */
[----:B------:R-:W-:-:S03]  /*89840*/  IMAD.X R18, R18, 0x1, R2, P1 ;  /* 0x0000000112127824 */ /* 0x000fc600008e0602 */
[----:B------:R-:W-:Y:S04]  /*89850*/  STL [R1+0x227c], R8 ;  /* 0x00227c0801007387 */ /* 0x000fe80000100800 */
[----:B------:R-:W-:Y:S01]  /*89860*/  STL [R1+0x22a0], R29 ;  /* 0x0022a01d01007387 */ /* 0x000fe20000100800 */
[----:B------:R-:W-:-:S03]  /*89870*/  IADD3 R0, P1, R0, R9, RZ ;  /* 0x0000000900007210 */ /* 0x000fc60007f3e0ff */
[----:B------:R-:W2:Y:S04]  /*89880*/  LDL.LU R11, [R1+0x2280] ;  /* 0x00228000010b7983 */ /* 0x000ea80000300800 */
[----:B------:R-:W-:Y:S04]  /*89890*/  STL [R1+0x2274], R19 ;  /* 0x0022741301007387 */ /* 0x000fe80000100800 */
[----:B------:R-:W4:Y:S04]  /*898a0*/  LDL.LU R10, [R1+0x2254] ;  /* 0x00225400010a7983 */ /* 0x000f280000300800 */
[----:B------:R0:W-:Y:S04]  /*898b0*/  STL [R1+0x2298], R18 ;  /* 0x0022981201007387 */ /* 0x0001e80000100800 */
[----:B------:R-:W4:Y:S04]  /*898c0*/  LDL.LU R24, [R1+0x2278] ;  /* 0x0022780001187983 */ /* 0x000f280000300800 */
[----:B------:R1:W-:Y:S04]  /*898d0*/  STL [R1+0x226c], R0 ;  /* 0x00226c0001007387 */ /* 0x0003e80000100800 */
[----:B0-----:R-:W4:Y:S04]  /*898e0*/  LDL.LU R18, [R1+0x224c] ;  /* 0x00224c0001127983 */ /* 0x001f280000300800 */
[----:B-1----:R-:W4:Y:S04]  /*898f0*/  LDL.LU R0, [R1+0x2270] ;  /* 0x0022700001007983 */ /* 0x002f280000300800 */
[----:B------:R-:W4:Y:S04]  /*89900*/  LDL.LU R25, [R1+0x2244] ;  /* 0x0022440001197983 */ /* 0x000f280000300800 */
[----:B------:R-:W4:Y:S04]  /*89910*/  LDL.LU R26, [R1+0x2268] ;  /* 0x00226800011a7983 */ /* 0x000f280000300800 */
[----:B------:R-:W-:Y:S04]  /*89920*/  STL [R1+0x2290], R16 ;  /* 0x0022901001007387 */ /* 0x000fe80000100800 */
[----:B------:R-:W4:Y:S01]  /*89930*/  LDL.LU R27, [R1+0x223c] ;  /* 0x00223c00011b7983 */ /* 0x000f220000300800 */
[----:B------:R-:W-:-:S03]  /*89940*/  SHF.R.S32.HI R6, RZ, 0x7, R6 ;  /* 0x00000007ff067819 */ /* 0x000fc60000011406 */
[----:B------:R0:W-:Y:S04]  /*89950*/  STL [R1+0x2264], R3 ;  /* 0x0022640301007387 */ /* 0x0001e80000100800 */
[----:B------:R-:W4:Y:S04]  /*89960*/  LDL.LU R20, [R1+0x2260] ;  /* 0x0022600001147983 */ /* 0x000f280000300800 */
[----:B------:R-:W4:Y:S04]  /*89970*/  LDL.LU R21, [R1+0x2234] ;  /* 0x0022340001157983 */ /* 0x000f280000300800 */
[----:B------:R-:W4:Y:S04]  /*89980*/  LDL.LU R22, [R1+0x2258] ;  /* 0x0022580001167983 */ /* 0x000f280000300800 */
[----:B------:R-:W4:Y:S01]  /*89990*/  LDL.LU R23, [R1+0x222c] ;  /* 0x00222c0001177983 */ /* 0x000f220000300800 */
[----:B------:R-:W-:-:S03]  /*899a0*/  ISETP.NE.U32.AND P0, PT, R5, R6, PT ;  /* 0x000000060500720c */ /* 0x000fc60003f05070 */
[----:B------:R-:W4:Y:S04]  /*899b0*/  LDL.LU R7, [R1+0x2250] ;  /* 0x0022500001077983 */ /* 0x000f280000300800 */
[----:B------:R-:W4:Y:S04]  /*899c0*/  LDL.LU R6, [R1+0x2224] ;  /* 0x0022240001067983 */ /* 0x000f280000300800 */
[----:B------:R-:W4:Y:S04]  /*899d0*/  LDL.LU R5, [R1+0x2248] ;  /* 0x0022480001057983 */ /* 0x000f280000300800 */
[----:B0-----:R-:W4:Y:S01]  /*899e0*/  LDL.LU R3, [R1+0x221c] ;  /* 0x00221c0001037983 */ /* 0x001f220000300800 */
[----:B---3--:R-:W-:-:S03]  /*899f0*/  IMAD.X R17, R17, 0x1, R2, P3 ;  /* 0x0000000111117824 */ /* 0x008fc600018e0602 */
[----:B------:R-:W3:Y:S04]  /*89a00*/  LDL.LU R4, [R1+0x2240] ;  /* 0x0022400001047983 */ /* 0x000ee80000300800 */
[----:B------:R-:W3:Y:S01]  /*89a10*/  LDL.LU R12, [R1+0x2214] ;  /* 0x00221400010c7983 */ /* 0x000ee20000300800 */
[----:B------:R-:W-:-:S03]  /*89a20*/  IADD3 R28, P3, R28, R9, RZ ;  /* 0x000000091c1c7210 */ /* 0x000fc60007f7e0ff */
[----:B------:R0:W-:Y:S04]  /*89a30*/  STL [R1+0x2288], R17 ;  /* 0x0022881101007387 */ /* 0x0001e80000100800 */
[----:B0-----:R-:W3:Y:S04]  /*89a40*/  LDL.LU R17, [R1+0x2238] ;  /* 0x0022380001117983 */ /* 0x001ee80000300800 */
[----:B------:R-:W3:Y:S04]  /*89a50*/  LDL.LU R13, [R1+0x220c] ;  /* 0x00220c00010d7983 */ /* 0x000ee80000300800 */
[----:B------:R-:W3:Y:S04]  /*89a60*/  LDL.LU R14, [R1+0x2230] ;  /* 0x00223000010e7983 */ /* 0x000ee80000300800 */
[----:B------:R-:W3:Y:S04]  /*89a70*/  LDL.LU R15, [R1+0x2204] ;  /* 0x00220400010f7983 */ /* 0x000ee80000300800 */
[----:B------:R0:W-:Y:S04]  /*89a80*/  STL [R1+0x225c], R28 ;  /* 0x00225c1c01007387 */ /* 0x0001e80000100800 */
[----:B------:R-:W3:Y:S04]  /*89a90*/  LDL.LU R8, [R1+0x2228] ;  /* 0x0022280001087983 */ /* 0x000ee80000300800 */
[----:B------:R-:W3:Y:S04]  /*89aa0*/  LDL.LU R29, [R1+0x21fc] ;  /* 0x0021fc00011d7983 */ /* 0x000ee80000300800 */
[----:B------:R-:W3:Y:S04]  /*89ab0*/  LDL.LU R19, [R1+0x2220] ;  /* 0x0022200001137983 */ /* 0x000ee80000300800 */
[----:B------:R-:W3:Y:S04]  /*89ac0*/  LDL.LU R16, [R1+0x21f4] ;  /* 0x0021f40001107983 */ /* 0x000ee80000300800 */
[----:B0-----:R-:W3:Y:S01]  /*89ad0*/  LDL.LU R28, [R1+0x2218] ;  /* 0x00221800011c7983 */ /* 0x001ee20000300800 */
[--C-:B--2---:R-:W-:Y:S01]  /*89ae0*/  IMAD.X R11, R11, 0x1, R2.reuse, P4 ;  /* 0x000000010b0b7824 */ /* 0x104fe200020e0602 */
[----:B----4-:R-:W-:Y:S01]  /*89af0*/  IADD3 R10, P4, R10, R9, RZ ;  /* 0x000000090a0a7210 */ /* 0x010fe20007f9e0ff */
[----:B------:R-:W-:-:S03]  /*89b00*/  IMAD.X R24, R24, 0x1, R2, P5 ;  /* 0x0000000118187824 */ /* 0x000fc600028e0602 */
[----:B------:R-:W-:Y:S04]  /*89b10*/  STL [R1+0x2280], R11 ;  /* 0x0022800b01007387 */ /* 0x000fe80000100800 */
[----:B------:R-:W-:Y:S01]  /*89b20*/  STL [R1+0x2254], R10 ;  /* 0x0022540a01007387 */ /* 0x000fe20000100800 */
[----:B------:R-:W-:Y:S01]  /*89b30*/  IADD3 R18, P5, R18, R9, RZ ;  /* 0x0000000912127210 */ /* 0x000fe20007fbe0ff */
[----:B------:R-:W-:-:S04]  /*89b40*/  IMAD.X R0, R0, 0x1, R2, P6 ;  /* 0x0000000100007824 */ /* 0x000fc800030e0602 */
[----:B------:R0:W-:Y:S04]  /*89b50*/  STL [R1+0x224c], R18 ;  /* 0x00224c1201007387 */ /* 0x0001e80000100800 */
[----:B------:R-:W-:Y:S04]  /*89b60*/  STL [R1+0x2278], R24 ;  /* 0x0022781801007387 */ /* 0x000fe80000100800 */
[----:B0-----:R-:W2:Y:S04]  /*89b70*/  LDL.LU R18, [R1+0x21ec] ;  /* 0x0021ec0001127983 */ /* 0x001ea80000300800 */
[----:B------:R0:W-:Y:S04]  /*89b80*/  STL [R1+0x2270], R0 ;  /* 0x0022700001007387 */ /* 0x0001e80000100800 */
[----:B0-----:R-:W4:Y:S01]  /*89b90*/  LDL.LU R0, [R1+0x2210] ;  /* 0x0022100001007983 */ /* 0x001f220000300800 */
[-C--:B------:R-:W-:Y:S01]  /*89ba0*/  IADD3 R25, P6, R25, R9.reuse, RZ ;  /* 0x0000000919197210 */ /* 0x080fe20007fde0ff */
[--C-:B------:R-:W-:Y:S01]  /*89bb0*/  IMAD.X R26, R26, 0x1, R2.reuse, P1 ;  /* 0x000000011a1a7824 */ /* 0x100fe200008e0602 */
[-C--:B------:R-:W-:Y:S01]  /*89bc0*/  IADD3 R27, P1, R27, R9.reuse, RZ ;  /* 0x000000091b1b7210 */ /* 0x080fe20007f3e0ff */
[--C-:B------:R-:W-:Y:S01]  /*89bd0*/  IMAD.X R20, R20, 0x1, R2.reuse, P2 ;  /* 0x0000000114147824 */ /* 0x100fe200010e0602 */
[----:B------:R-:W-:Y:S01]  /*89be0*/  IADD3 R21, P2, R21, R9, RZ ;  /* 0x0000000915157210 */ /* 0x000fe20007f5e0ff */
[----:B------:R-:W-:Y:S01]  /*89bf0*/  STL [R1+0x2244], R25 ;  /* 0x0022441901007387 */ /* 0x000fe20000100800 */
[----:B------:R-:W-:-:S03]  /*89c00*/  IMAD.X R22, R22, 0x1, R2, P3 ;  /* 0x0000000116167824 */ /* 0x000fc600018e0602 */
[----:B------:R-:W-:Y:S01]  /*89c10*/  STL [R1+0x2268], R26 ;  /* 0x0022681a01007387 */ /* 0x000fe20000100800 */
[----:B------:R-:W-:-:S03]  /*89c20*/  IADD3 R23, P3, R23, R9, RZ ;  /* 0x0000000917177210 */ /* 0x000fc60007f7e0ff */
[----:B------:R-:W-:Y:S01]  /*89c30*/  STL [R1+0x223c], R27 ;  /* 0x00223c1b01007387 */ /* 0x000fe20000100800 */
[--C-:B------:R-:W-:Y:S02]  /*89c40*/  IMAD.X R7, R7, 0x1, R2.reuse, P4 ;  /* 0x0000000107077824 */ /* 0x100fe400020e0602 */
[----:B------:R-:W-:Y:S01]  /*89c50*/  IMAD.X R5, R5, 0x1, R2, P5 ;  /* 0x0000000105057824 */ /* 0x000fe200028e0602 */
[----:B------:R-:W-:Y:S01]  /*89c60*/  STL [R1+0x2260], R20 ;  /* 0x0022601401007387 */ /* 0x000fe20000100800 */
[----:B------:R-:W-:-:S03]  /*89c70*/  IADD3 R3, P5, R3, R9, RZ ;  /* 0x0000000903037210 */ /* 0x000fc60007fbe0ff */
[----:B------:R-:W-:Y:S01]  /*89c80*/  STL [R1+0x2234], R21 ;  /* 0x0022341501007387 */ /* 0x000fe20000100800 */
[----:B------:R-:W-:-:S03]  /*89c90*/  IADD3 R6, P4, R6, R9, RZ ;  /* 0x0000000906067210 */ /* 0x000fc60007f9e0ff */
[----:B------:R-:W-:Y:S04]  /*89ca0*/  STL [R1+0x2258], R22 ;  /* 0x0022581601007387 */ /* 0x000fe80000100800 */
[----:B------:R-:W-:Y:S04]  /*89cb0*/  STL [R1+0x222c], R23 ;  /* 0x00222c1701007387 */ /* 0x000fe80000100800 */
[----:B------:R-:W-:Y:S04]  /*89cc0*/  STL [R1+0x2250], R7 ;  /* 0x0022500701007387 */ /* 0x000fe80000100800 */
[----:B------:R0:W-:Y:S04]  /*89cd0*/  STL [R1+0x221c], R3 ;  /* 0x00221c0301007387 */ /* 0x0001e80000100800 */
[----:B------:R-:W-:Y:S04]  /*89ce0*/  STL [R1+0x2224], R6 ;  /* 0x0022240601007387 */ /* 0x000fe80000100800 */
[----:B0-----:R-:W4:Y:S01]  /*89cf0*/  LDL.LU R3, [R1+0x21e4] ;  /* 0x0021e40001037983 */ /* 0x001f220000300800 */
[----:B---3--:R-:W-:Y:S01]  /*89d00*/  IADD3.X R17, R17, R2, RZ, P1, !PT ;  /* 0x0000000211117210 */ /* 0x008fe20000ffe4ff */
[----:B------:R-:W-:Y:S01]  /*89d10*/  IMAD.X R4, R4, 0x1, R2, P6 ;  /* 0x0000000104047824 */ /* 0x000fe200030e0602 */
[-C--:B------:R-:W-:Y:S01]  /*89d20*/  IADD3 R12, P6, R12, R9.reuse, RZ ;  /* 0x000000090c0c7210 */ /* 0x080fe20007fde0ff */
[----:B------:R-:W-:Y:S01]  /*89d30*/  STL [R1+0x2248], R5 ;  /* 0x0022480501007387 */ /* 0x000fe20000100800 */
[----:B------:R-:W-:-:S03]  /*89d40*/  IADD3 R13, P1, R13, R9, RZ ;  /* 0x000000090d0d7210 */ /* 0x000fc60007f3e0ff */
[----:B------:R0:W-:Y:S01]  /*89d50*/  STL [R1+0x2238], R17 ;  /* 0x0022381101007387 */ /* 0x0001e20000100800 */
[----:B------:R-:W-:-:S03]  /*89d60*/  IMAD.X R14, R14, 0x1, R2, P2 ;  /* 0x000000010e0e7824 */ /* 0x000fc600010e0602 */
[----:B------:R-:W-:Y:S01]  /*89d70*/  STL [R1+0x2240], R4 ;  /* 0x0022400401007387 */ /* 0x000fe20000100800 */
[-C--:B------:R-:W-:Y:S01]  /*89d80*/  IADD3 R15, P2, R15, R9.reuse, RZ ;  /* 0x000000090f0f7210 */ /* 0x080fe20007f5e0ff */
[--C-:B------:R-:W-:Y:S01]  /*89d90*/  IMAD.X R8, R8, 0x1, R2.reuse, P3 ;  /* 0x0000000108087824 */ /* 0x100fe200018e0602 */
[-C--:B------:R-:W-:Y:S01]  /*89da0*/  IADD3 R29, P3, R29, R9.reuse, RZ ;  /* 0x000000091d1d7210 */ /* 0x080fe20007f7e0ff */
[----:B------:R-:W-:Y:S01]  /*89db0*/  IMAD.X R19, R19, 0x1, R2, P4 ;  /* 0x0000000113137824 */ /* 0x000fe200020e0602 */
[----:B0-----:R-:W3:Y:S04]  /*89dc0*/  LDL.LU R17, [R1+0x2208] ;  /* 0x0022080001117983 */ /* 0x001ee80000300800 */
[----:B------:R-:W-:Y:S04]  /*89dd0*/  STL [R1+0x2214], R12 ;  /* 0x0022140c01007387 */ /* 0x000fe80000100800 */
[----:B------:R-:W-:Y:S04]  /*89de0*/  STL [R1+0x220c], R13 ;  /* 0x00220c0d01007387 */ /* 0x000fe80000100800 */
[----:B------:R-:W-:Y:S04]  /*89df0*/  STL [R1+0x2230], R14 ;  /* 0x0022300e01007387 */ /* 0x000fe80000100800 */
[----:B------:R-:W-:Y:S01]  /*89e00*/  STL [R1+0x2204], R15 ;  /* 0x0022040f01007387 */ /* 0x000fe20000100800 */
[----:B------:R-:W-:-:S03]  /*89e10*/  IADD3 R16, P4, R16, R9, RZ ;  /* 0x0000000910107210 */ /* 0x000fc60007f9e0ff */
[----:B------:R-:W-:Y:S04]  /*89e20*/  STL [R1+0x2228], R8 ;  /* 0x0022280801007387 */ /* 0x000fe80000100800 */
[----:B------:R-:W-:Y:S01]  /*89e30*/  STL [R1+0x21fc], R29 ;  /* 0x0021fc1d01007387 */ /* 0x000fe20000100800 */
[----:B------:R-:W-:-:S03]  /*89e40*/  IMAD.X R28, R28, 0x1, R2, P5 ;  /* 0x000000011c1c7824 */ /* 0x000fc600028e0602 */
[----:B------:R-:W3:Y:S04]  /*89e50*/  LDL.LU R11, [R1+0x21dc] ;  /* 0x0021dc00010b7983 */ /* 0x000ee80000300800 */
[----:B------:R-:W-:Y:S04]  /*89e60*/  STL [R1+0x2220], R19 ;  /* 0x0022201301007387 */ /* 0x000fe80000100800 */
[----:B------:R-:W3:Y:S04]  /*89e70*/  LDL.LU R10, [R1+0x2200] ;  /* 0x00220000010a7983 */ /* 0x000ee80000300800 */
[----:B------:R0:W-:Y:S04]  /*89e80*/  STL [R1+0x21f4], R16 ;  /* 0x0021f41001007387 */ /* 0x0001e80000100800 */
[----:B------:R-:W3:Y:S04]  /*89e90*/  LDL.LU R24, [R1+0x21d4] ;  /* 0x0021d40001187983 */ /* 0x000ee80000300800 */
[----:B------:R1:W-:Y:S04]  /*89ea0*/  STL [R1+0x2218], R28 ;  /* 0x0022181c01007387 */ /* 0x0003e80000100800 */
[----:B0-----:R-:W3:Y:S04]  /*89eb0*/  LDL.LU R16, [R1+0x21f8] ;  /* 0x0021f80001107983 */ /* 0x001ee80000300800 */
[----:B-1----:R-:W3:Y:S04]  /*89ec0*/  LDL.LU R28, [R1+0x21cc] ;  /* 0x0021cc00011c7983 */ /* 0x002ee80000300800 */
[----:B------:R-:W3:Y:S04]  /*89ed0*/  LDL.LU R25, [R1+0x21f0] ;  /* 0x0021f00001197983 */ /* 0x000ee80000300800 */
[----:B------:R-:W3:Y:S01]  /*89ee0*/  LDL.LU R26, [R1+0x21c4] ;  /* 0x0021c400011a7983 */ /* 0x000ee20000300800 */
[----:B--2---:R-:W-:-:S05]  /*89ef0*/  IADD3 R18, P5, R18, R9, RZ ;  /* 0x0000000912127210 */ /* 0x004fca0007fbe0ff */
[----:B------:R-:W-:Y:S04]  /*89f00*/  STL [R1+0x21ec], R18 ;  /* 0x0021ec1201007387 */ /* 0x000fe80000100800 */
[----:B------:R-:W2:Y:S01]  /*89f10*/  LDL.LU R27, [R1+0x21e8] ;  /* 0x0021e800011b7983 */ /* 0x000ea20000300800 */
[----:B----4-:R-:W-:-:S05]  /*89f20*/  IMAD.X R0, R0, 0x1, R2, P6 ;  /* 0x0000000100007824 */ /* 0x010fca00030e0602 */
        /* <DEDUP_REMOVED lines=10> */
[----:B------:R-:W4:Y:S01]  /*89fd0*/  LDL.LU R12, [R1+0x21c0] ;  /* 0x0021c000010c7983 */ /* 0x000f220000300800 */
[----:B------:R-:W-:-:S05]  /*89fe0*/  IADD3 R3, P6, R3, R9, RZ ;  /* 0x0000000903037210 */ /* 0x000fca0007fde0ff */
[----:B------:R0:W-:Y:S04]  /*89ff0*/  STL [R1+0x21e4], R3 ;  /* 0x0021e40301007387 */ /* 0x0001e80000100800 */
[----:B0-----:R-:W4:Y:S01]  /*8a000*/  LDL.LU R3, [R1+0x2194] ;  /* 0x0021940001037983 */ /* 0x001f220000300800 */
[----:B---3--:R-:W-:-:S03]  /*8a010*/  IMAD.X R17, R17, 0x1, R2, P1 ;  /* 0x0000000111117824 */ /* 0x008fc600008e0602 */
[----:B------:R-:W3:Y:S04]  /*8a020*/  LDL.LU R13, [R1+0x21b8] ;  /* 0x0021b800010d7983 */ /* 0x000ee80000300800 */
[----:B------:R-:W3:Y:S04]  /*8a030*/  LDL.LU R14, [R1+0x218c] ;  /* 0x00218c00010e7983 */ /* 0x000ee80000300800 */
[----:B------:R-:W3:Y:S04]  /*8a040*/  LDL.LU R15, [R1+0x21b0] ;  /* 0x0021b000010f7983 */ /* 0x000ee80000300800 */
[----:B------:R0:W-:Y:S04]  /*8a050*/  STL [R1+0x2208], R17 ;  /* 0x0022081101007387 */ /* 0x0001e80000100800 */
[----:B------:R-:W3:Y:S04]  /*8a060*/  LDL.LU R8, [R1+0x2184] ;  /* 0x0021840001087983 */ /* 0x000ee80000300800 */
[----:B------:R-:W3:Y:S04]  /*8a070*/  LDL.LU R29, [R1+0x21a8] ;  /* 0x0021a800011d7983 */ /* 0x000ee80000300800 */
[----:B------:R-:W3:Y:S04]  /*8a080*/  LDL.LU R19, [R1+0x217c] ;  /* 0x00217c0001137983 */ /* 0x000ee80000300800 */
[----:B------:R-:W3:Y:S01]  /*8a090*/  LDL.LU R18, [R1+0x21a0] ;  /* 0x0021a00001127983 */ /* 0x000ee20000300800 */
[-C--:B------:R-:W-:Y:S01]  /*8a0a0*/  IADD3 R11, P1, R11, R9.reuse, RZ ;  /* 0x000000090b0b7210 */ /* 0x080fe20007f3e0ff */
[--C-:B------:R-:W-:Y:S01]  /*8a0b0*/  IMAD.X R10, R10, 0x1, R2.reuse, P2 ;  /* 0x000000010a0a7824 */ /* 0x100fe200010e0602 */
[-C--:B------:R-:W-:Y:S01]  /*8a0c0*/  IADD3 R24, P2, R24, R9.reuse, RZ ;  /* 0x0000000918187210 */ /* 0x080fe20007f5e0ff */
[----:B0-----:R-:W3:Y:S04]  /*8a0d0*/  LDL.LU R17, [R1+0x2174] ;  /* 0x0021740001117983 */ /* 0x001ee80000300800 */
[----:B------:R-:W-:Y:S04]  /*8a0e0*/  STL [R1+0x21dc], R11 ;  /* 0x0021dc0b01007387 */ /* 0x000fe80000100800 */
[----:B------:R-:W-:Y:S01]  /*8a0f0*/  STL [R1+0x2200], R10 ;  /* 0x0022000a01007387 */ /* 0x000fe20000100800 */
[--C-:B------:R-:W-:Y:S01]  /*8a100*/  IMAD.X R16, R16, 0x1, R2.reuse, P3 ;  /* 0x0000000110107824 */ /* 0x100fe200018e0602 */
[----:B------:R-:W-:Y:S01]  /*8a110*/  IADD3 R28, P3, R28, R9, RZ ;  /* 0x000000091c1c7210 */ /* 0x000fe20007f7e0ff */
[----:B------:R-:W-:-:S03]  /*8a120*/  IMAD.X R25, R25, 0x1, R2, P4 ;  /* 0x0000000119197824 */ /* 0x000fc600020e0602 */
[----:B------:R0:W-:Y:S04]  /*8a130*/  STL [R1+0x21f8], R16 ;  /* 0x0021f81001007387 */ /* 0x0001e80000100800 */
[----:B------:R-:W-:Y:S01]  /*8a140*/  STL [R1+0x21d4], R24 ;  /* 0x0021d41801007387 */ /* 0x000fe20000100800 */
[----:B------:R-:W-:-:S03]  /*8a150*/  IADD3 R26, P4, R26, R9, RZ ;  /* 0x000000091a1a7210 */ /* 0x000fc60007f9e0ff */
[----:B0-----:R-:W3:Y:S04]  /*8a160*/  LDL.LU R16, [R1+0x2198] ;  /* 0x0021980001107983 */ /* 0x001ee80000300800 */
[----:B------:R0:W-:Y:S04]  /*8a170*/  STL [R1+0x21cc], R28 ;  /* 0x0021cc1c01007387 */ /* 0x0001e80000100800 */
[----:B0-----:R-:W3:Y:S04]  /*8a180*/  LDL.LU R28, [R1+0x216c] ;  /* 0x00216c00011c7983 */ /* 0x001ee80000300800 */
[----:B------:R-:W-:Y:S04]  /*8a190*/  STL [R1+0x21f0], R25 ;  /* 0x0021f01901007387 */ /* 0x000fe80000100800 */
[----:B------:R-:W-:Y:S01]  /*8a1a0*/  STL [R1+0x21c4], R26 ;  /* 0x0021c41a01007387 */ /* 0x000fe20000100800 */
[----:B--2---:R-:W-:-:S05]  /*8a1b0*/  IMAD.X R27, R27, 0x1, R2, P5 ;  /* 0x000000011b1b7824 */ /* 0x004fca00028e0602 */
[----:B------:R-:W-:Y:S01]  /*8a1c0*/  STL [R1+0x21e8], R27 ;  /* 0x0021e81b01007387 */ /* 0x000fe20000100800 */
[-C--:B----4-:R-:W-:Y:S02]  /*8a1d0*/  IADD3 R20, P5, R20, R9.reuse, RZ ;  /* 0x0000000914147210 */ /* 0x090fe40007fbe0ff */
[----:B------:R-:W-:Y:S02]  /*8a1e0*/  IADD3.X R21, R21, R2, RZ, P6, !PT ;  /* 0x0000000215157210 */ /* 0x000fe400037fe4ff */
[-C--:B------:R-:W-:Y:S01]  /*8a1f0*/  IADD3 R22, P6, R22, R9.reuse, RZ ;  /* 0x0000000916167210 */ /* 0x080fe20007fde0ff */
[--C-:B------:R-:W-:Y:S01]  /*8a200*/  IMAD.X R23, R23, 0x1, R2.reuse, P1 ;  /* 0x0000000117177824 */ /* 0x100fe200008e0602 */
[----:B------:R-:W-:Y:S01]  /*8a210*/  IADD3 R7, P1, R7, R9, RZ ;  /* 0x0000000907077210 */ /* 0x000fe20007f3e0ff */
[----:B------:R-:W-:Y:S04]  /*8a220*/  STL [R1+0x21bc], R20 ;  /* 0x0021bc1401007387 */ /* 0x000fe80000100800 */
[----:B------:R-:W-:Y:S01]  /*8a230*/  STL [R1+0x21e0], R21 ;  /* 0x0021e01501007387 */ /* 0x000fe20000100800 */
[----:B------:R-:W-:-:S02]  /*8a240*/  IMAD.X R0, R0, 0x1, R2, P3 ;  /* 0x0000000100007824 */ /* 0x000fc400018e0602 */
[--C-:B------:R-:W-:Y:S01]  /*8a250*/  IMAD.X R6, R6, 0x1, R2.reuse, P2 ;  /* 0x0000000106067824 */ /* 0x100fe200010e0602 */
[----:B------:R-:W-:Y:S04]  /*8a260*/  STL [R1+0x21b4], R22 ;  /* 0x0021b41601007387 */ /* 0x000fe80000100800 */
[----:B------:R-:W-:Y:S04]  /*8a270*/  STL [R1+0x21d8], R23 ;  /* 0x0021d81701007387 */ /* 0x000fe80000100800 */
[----:B------:R-:W-:Y:S04]  /*8a280*/  STL [R1+0x21ac], R7 ;  /* 0x0021ac0701007387 */ /* 0x000fe80000100800 */
[----:B------:R0:W-:Y:S04]  /*8a290*/  STL [R1+0x21c8], R0 ;  /* 0x0021c80001007387 */ /* 0x0001e80000100800 */
[----:B------:R-:W-:Y:S04]  /*8a2a0*/  STL [R1+0x21d0], R6 ;  /* 0x0021d00601007387 */ /* 0x000fe80000100800 */
[----:B0-----:R-:W2:Y:S01]  /*8a2b0*/  LDL.LU R0, [R1+0x2190] ;  /* 0x0021900001007983 */ /* 0x001ea20000300800 */
[-C--:B------:R-:W-:Y:S01]  /*8a2c0*/  IADD3 R5, P2, R5, R9.reuse, RZ ;  /* 0x0000000905057210 */ /* 0x080fe20007f5e0ff */
[----:B------:R-:W-:Y:S01]  /*8a2d0*/  IMAD.X R12, R12, 0x1, R2, P4 ;  /* 0x000000010c0c7824 */ /* 0x000fe200020e0602 */
[----:B------:R-:W-:-:S03]  /*8a2e0*/  IADD3 R4, P3, R4, R9, RZ ;  /* 0x0000000904047210 */ /* 0x000fc60007f7e0ff */
[----:B------:R-:W-:Y:S01]  /*8a2f0*/  STL [R1+0x21a4], R5 ;  /* 0x0021a40501007387 */ /* 0x000fe20000100800 */
[----:B------:R-:W-:-:S05]  /*8a300*/  IADD3 R3, P4, R3, R9, RZ ;  /* 0x0000000903037210 */ /* 0x000fca0007f9e0ff */
[----:B------:R0:W-:Y:S04]  /*8a310*/  STL [R1+0x2194], R3 ;  /* 0x0021940301007387 */ /* 0x0001e80000100800 */
[----:B------:R-:W-:Y:S04]  /*8a320*/  STL [R1+0x219c], R4 ;  /* 0x00219c0401007387 */ /* 0x000fe80000100800 */
[----:B0-----:R-:W4:Y:S01]  /*8a330*/  LDL.LU R3, [R1+0x2164] ;  /* 0x0021640001037983 */ /* 0x001f220000300800 */
[--C-:B---3--:R-:W-:Y:S01]  /*8a340*/  IMAD.X R13, R13, 0x1, R2.reuse, P5 ;  /* 0x000000010d0d7824 */ /* 0x108fe200028e0602 */
[-C--:B------:R-:W-:Y:S01]  /*8a350*/  IADD3 R14, P5, R14, R9.reuse, RZ ;  /* 0x000000090e0e7210 */ /* 0x080fe20007fbe0ff */
[--C-:B------:R-:W-:Y:S01]  /*8a360*/  IMAD.X R15, R15, 0x1, R2.reuse, P6 ;  /* 0x000000010f0f7824 */ /* 0x100fe200030e0602 */
[----:B------:R-:W-:Y:S01]  /*8a370*/  IADD3 R8, P6, R8, R9, RZ ;  /* 0x0000000908087210 */ /* 0x000fe20007fde0ff */
[----:B------:R-:W-:Y:S01]  /*8a380*/  STL [R1+0x21c0], R12 ;  /* 0x0021c00c01007387 */ /* 0x000fe20000100800 */
[----:B------:R-:W-:-:S03]  /*8a390*/  IMAD.X R29, R29, 0x1, R2, P1 ;  /* 0x000000011d1d7824 */ /* 0x000fc600008e0602 */
[----:B------:R-:W-:Y:S04]  /*8a3a0*/  STL [R1+0x21b8], R13 ;  /* 0x0021b80d01007387 */ /* 0x000fe80000100800 */
[----:B------:R-:W-:Y:S01]  /*8a3b0*/  STL [R1+0x218c], R14 ;  /* 0x00218c0e01007387 */ /* 0x000fe20000100800 */
[----:B------:R-:W-:-:S03]  /*8a3c0*/  IADD3 R19, P1, R19, R9, RZ ;  /* 0x0000000913137210 */ /* 0x000fc60007f3e0ff */
[----:B------:R-:W-:Y:S01]  /*8a3d0*/  STL [R1+0x21b0], R15 ;  /* 0x0021b00f01007387 */ /* 0x000fe20000100800 */
[----:B------:R-:W-:-:S03]  /*8a3e0*/  IMAD.X R18, R18, 0x1, R2, P2 ;  /* 0x0000000112127824 */ /* 0x000fc600010e0602 */
[----:B------:R-:W-:Y:S04]  /*8a3f0*/  STL [R1+0x2184], R8 ;  /* 0x0021840801007387 */ /* 0x000fe80000100800 */
[----:B------:R-:W-:Y:S01]  /*8a400*/  STL [R1+0x21a8], R29 ;  /* 0x0021a81d01007387 */ /* 0x000fe20000100800 */
[----:B------:R-:W-:-:S03]  /*8a410*/  IADD3 R17, P2, R17, R9, RZ ;  /* 0x0000000911117210 */ /* 0x000fc60007f5e0ff */
[----:B------:R-:W3:Y:S04]  /*8a420*/  LDL.LU R11, [R1+0x2188] ;  /* 0x00218800010b7983 */ /* 0x000ee80000300800 */
[----:B------:R-:W-:Y:S04]  /*8a430*/  STL [R1+0x217c], R19 ;  /* 0x00217c1301007387 */ /* 0x000fe80000100800 */
[----:B------:R-:W3:Y:S04]  /*8a440*/  LDL.LU R10, [R1+0x215c] ;  /* 0x00215c00010a7983 */ /* 0x000ee80000300800 */
[----:B------:R0:W-:Y:S04]  /*8a450*/  STL [R1+0x21a0], R18 ;  /* 0x0021a01201007387 */ /* 0x0001e80000100800 */
[----:B------:R-:W3:Y:S04]  /*8a460*/  LDL.LU R24, [R1+0x2180] ;  /* 0x0021800001187983 */ /* 0x000ee80000300800 */
[----:B------:R1:W-:Y:S01]  /*8a470*/  STL [R1+0x2174], R17 ;  /* 0x0021741101007387 */ /* 0x0003e20000100800 */
[----:B------:R-:W-:-:S03]  /*8a480*/  IMAD.X R16, R16, 0x1, R2, P3 ;  /* 0x0000000110107824 */ /* 0x000fc600018e0602 */
[----:B0-----:R-:W3:Y:S04]  /*8a490*/  LDL.LU R18, [R1+0x2154] ;  /* 0x0021540001127983 */ /* 0x001ee80000300800 */
[----:B-1----:R-:W3:Y:S04]  /*8a4a0*/  LDL.LU R17, [R1+0x2178] ;  /* 0x0021780001117983 */ /* 0x002ee80000300800 */
[----:B------:R-:W3:Y:S04]  /*8a4b0*/  LDL.LU R25, [R1+0x214c] ;  /* 0x00214c0001197983 */ /* 0x000ee80000300800 */
[----:B------:R-:W3:Y:S01]  /*8a4c0*/  LDL.LU R26, [R1+0x2170] ;  /* 0x00217000011a7983 */ /* 0x000ee20000300800 */
[----:B------:R-:W-:-:S03]  /*8a4d0*/  IADD3 R28, P3, R28, R9, RZ ;  /* 0x000000091c1c7210 */ /* 0x000fc60007f7e0ff */
[----:B------:R-:W-:Y:S04]  /*8a4e0*/  STL [R1+0x2198], R16 ;  /* 0x0021981001007387 */ /* 0x000fe80000100800 */
[----:B------:R-:W3:Y:S04]  /*8a4f0*/  LDL.LU R27, [R1+0x2144] ;  /* 0x00214400011b7983 */ /* 0x000ee80000300800 */
        /* <DEDUP_REMOVED lines=10> */
[----:B------:R-:W3:Y:S01]  /*8a5a0*/  LDL.LU R12, [R1+0x211c] ;  /* 0x00211c00010c7983 */ /* 0x000ee20000300800 */
[----:B--2---:R-:W-:-:S05]  /*8a5b0*/  IMAD.X R0, R0, 0x1, R2, P4 ;  /* 0x0000000100007824 */ /* 0x004fca00020e0602 */
[----:B------:R0:W-:Y:S04]  /*8a5c0*/  STL [R1+0x2190], R0 ;  /* 0x0021900001007387 */ /* 0x0001e80000100800 */
[----:B0-----:R-:W2:Y:S04]  /*8a5d0*/  LDL.LU R0, [R1+0x2140] ;  /* 0x0021400001007983 */ /* 0x001ea80000300800 */
[----:B------:R-:W2:Y:S04]  /*8a5e0*/  LDL.LU R13, [R1+0x2114] ;  /* 0x00211400010d7983 */ /* 0x000ea80000300800 */
[----:B------:R-:W2:Y:S04]  /*8a5f0*/  LDL.LU R14, [R1+0x2138] ;  /* 0x00213800010e7983 */ /* 0x000ea80000300800 */
[----:B------:R-:W2:Y:S01]  /*8a600*/  LDL.LU R15, [R1+0x210c] ;  /* 0x00210c00010f7983 */ /* 0x000ea20000300800 */
[----:B----4-:R-:W-:-:S05]  /*8a610*/  IADD3 R3, P4, R3, R9, RZ ;  /* 0x0000000903037210 */ /* 0x010fca0007f9e0ff */
[----:B------:R0:W-:Y:S04]  /*8a620*/  STL [R1+0x2164], R3 ;  /* 0x0021640301007387 */ /* 0x0001e80000100800 */
[----:B------:R-:W4:Y:S04]  /*8a630*/  LDL.LU R8, [R1+0x2130] ;  /* 0x0021300001087983 */ /* 0x000f280000300800 */
[----:B------:R-:W4:Y:S04]  /*8a640*/  LDL.LU R29, [R1+0x2104] ;  /* 0x00210400011d7983 */ /* 0x000f280000300800 */
[----:B------:R-:W4:Y:S04]  /*8a650*/  LDL.LU R19, [R1+0x2128] ;  /* 0x0021280001137983 */ /* 0x000f280000300800 */
[----:B------:R-:W4:Y:S04]  /*8a660*/  LDL.LU R16, [R1+0x20fc] ;  /* 0x0020fc0001107983 */ /* 0x000f280000300800 */
[----:B0-----:R-:W4:Y:S01]  /*8a670*/  LDL.LU R3, [R1+0x2120] ;  /* 0x0021200001037983 */ /* 0x001f220000300800 */
[----:B---3--:R-:W-:-:S02]  /*8a680*/  IADD3.X R11, R11, R2, RZ, P5, !PT ;  /* 0x000000020b0b7210 */ /* 0x008fc40002ffe4ff */
[-C--:B------:R-:W-:Y:S01]  /*8a690*/  IADD3 R10, P5, R10, R9.reuse, RZ ;  /* 0x000000090a0a7210 */ /* 0x080fe20007fbe0ff */
[--C-:B------:R-:W-:Y:S02]  /*8a6a0*/  IMAD.X R24, R24, 0x1, R2.reuse, P6 ;  /* 0x0000000118187824 */ /* 0x100fe400030e0602 */
[----:B------:R-:W-:Y:S04]  /*8a6b0*/  STL [R1+0x2188], R11 ;  /* 0x0021880b01007387 */ /* 0x000fe80000100800 */
[----:B------:R-:W-:Y:S01]  /*8a6c0*/  STL [R1+0x215c], R10 ;  /* 0x00215c0a01007387 */ /* 0x000fe20000100800 */
[-C--:B------:R-:W-:Y:S01]  /*8a6d0*/  IADD3 R18, P6, R18, R9.reuse, RZ ;  /* 0x0000000912127210 */ /* 0x080fe20007fde0ff */
[----:B------:R-:W-:Y:S01]  /*8a6e0*/  IMAD.X R17, R17, 0x1, R2, P1 ;  /* 0x0000000111117824 */ /* 0x000fe200008e0602 */
[----:B------:R-:W-:-:S03]  /*8a6f0*/  IADD3 R25, P1, R25, R9, RZ ;  /* 0x0000000919197210 */ /* 0x000fc60007f3e0ff */
[----:B------:R0:W-:Y:S04]  /*8a700*/  STL [R1+0x2154], R18 ;  /* 0x0021541201007387 */ /* 0x0001e80000100800 */
[----:B------:R-:W-:Y:S01]  /*8a710*/  STL [R1+0x2180], R24 ;  /* 0x0021801801007387 */ /* 0x000fe20000100800 */
[--C-:B------:R-:W-:Y:S01]  /*8a720*/  IMAD.X R26, R26, 0x1, R2.reuse, P2 ;  /* 0x000000011a1a7824 */ /* 0x100fe200010e0602 */
[-C--:B------:R-:W-:Y:S02]  /*8a730*/  IADD3 R27, P2, R27, R9.reuse, RZ ;  /* 0x000000091b1b7210 */ /* 0x080fe40007f5e0ff */
[----:B0-----:R-:W3:Y:S04]  /*8a740*/  LDL.LU R18, [R1+0x20f4] ;  /* 0x0020f40001127983 */ /* 0x001ee80000300800 */
[----:B------:R0:W-:Y:S01]  /*8a750*/  STL [R1+0x2178], R17 ;  /* 0x0021781101007387 */ /* 0x0001e20000100800 */
[--C-:B------:R-:W-:Y:S01]  /*8a760*/  IMAD.X R20, R20, 0x1, R2.reuse, P3 ;  /* 0x0000000114147824 */ /* 0x100fe200018e0602 */
[-C--:B------:R-:W-:Y:S01]  /*8a770*/  IADD3 R21, P3, R21, R9.reuse, RZ ;  /* 0x0000000915157210 */ /* 0x080fe20007f7e0ff */
[--C-:B------:R-:W-:Y:S01]  /*8a780*/  IMAD.X R22, R22, 0x1, R2.reuse, P4 ;  /* 0x0000000116167824 */ /* 0x100fe200020e0602 */
[----:B------:R-:W-:Y:S01]  /*8a790*/  IADD3 R23, P4, R23, R9, RZ ;  /* 0x0000000917177210 */ /* 0x000fe20007f9e0ff */
[----:B0-----:R-:W3:Y:S04]  /*8a7a0*/  LDL.LU R17, [R1+0x2118] ;  /* 0x0021180001117983 */ /* 0x001ee80000300800 */
[----:B------:R-:W-:Y:S04]  /*8a7b0*/  STL [R1+0x214c], R25 ;  /* 0x00214c1901007387 */ /* 0x000fe80000100800 */
[----:B------:R-:W-:Y:S04]  /*8a7c0*/  STL [R1+0x2170], R26 ;  /* 0x0021701a01007387 */ /* 0x000fe80000100800 */
[----:B------:R-:W-:Y:S01]  /*8a7d0*/  STL [R1+0x2144], R27 ;  /* 0x0021441b01007387 */ /* 0x000fe20000100800 */
[----:B------:R-:W-:-:S02]  /*8a7e0*/  IMAD.X R7, R7, 0x1, R2, P5 ;  /* 0x0000000107077824 */ /* 0x000fc400028e0602 */
        /* <DEDUP_REMOVED lines=9> */
[----:B------:R-:W-:Y:S01]  /*8a880*/  STL [R1+0x212c], R6 ;  /* 0x00212c0601007387 */ /* 0x000fe20000100800 */
[----:B------:R-:W-:-:S03]  /*8a890*/  IMAD.X R4, R4, 0x1, R2, P1 ;  /* 0x0000000104047824 */ /* 0x000fc600008e0602 */
[----:B0-----:R-:W3:Y:S04]  /*8a8a0*/  LDL.LU R28, [R1+0x20ec] ;  /* 0x0020ec00011c7983 */ /* 0x001ee80000300800 */
[----:B------:R-:W-:Y:S01]  /*8a8b0*/  STL [R1+0x2150], R5 ;  /* 0x0021500501007387 */ /* 0x000fe20000100800 */
[----:B--2---:R-:W-:-:S05]  /*8a8c0*/  IMAD.X R0, R0, 0x1, R2, P2 ;  /* 0x0000000100007824 */ /* 0x004fca00010e0602 */
[----:B------:R0:W-:Y:S04]  /*8a8d0*/  STL [R1+0x2140], R0 ;  /* 0x0021400001007387 */ /* 0x0001e80000100800 */
[----:B------:R-:W-:Y:S04]  /*8a8e0*/  STL [R1+0x2148], R4 ;  /* 0x0021480401007387 */ /* 0x000fe80000100800 */
[----:B0-----:R-:W2:Y:S01]  /*8a8f0*/  LDL.LU R0, [R1+0x2110] ;  /* 0x0021100001007983 */ /* 0x001ea20000300800 */
[-C--:B------:R-:W-:Y:S02]  /*8a900*/  IADD3 R12, P1, R12, R9.reuse, RZ ;  /* 0x000000090c0c7210 */ /* 0x080fe40007f3e0ff */
[-C--:B------:R-:W-:Y:S01]  /*8a910*/  IADD3 R13, P2, R13, R9.reuse, RZ ;  /* 0x000000090d0d7210 */ /* 0x080fe20007f5e0ff */
[----:B------:R-:W-:Y:S01]  /*8a920*/  IMAD.X R14, R14, 0x1, R2, P3 ;  /* 0x000000010e0e7824 */ /* 0x000fe200018e0602 */
[----:B------:R-:W-:Y:S01]  /*8a930*/  IADD3 R15, P3, R15, R9, RZ ;  /* 0x000000090f0f7210 */ /* 0x000fe20007f7e0ff */
[----:B------:R-:W-:Y:S01]  /*8a940*/  STL [R1+0x211c], R12 ;  /* 0x00211c0c01007387 */ /* 0x000fe20000100800 */
[----:B----4-:R-:W-:-:S02]  /*8a950*/  IADD3.X R8, R8, R2, RZ, P4, !PT ;  /* 0x0000000208087210 */ /* 0x010fc400027fe4ff */
[----:B------:R-:W-:Y:S01]  /*8a960*/  IADD3 R29, P4, R29, R9, RZ ;  /* 0x000000091d1d7210 */ /* 0x000fe20007f9e0ff */
[----:B------:R-:W-:Y:S04]  /*8a970*/  STL [R1+0x2114], R13 ;  /* 0x0021140d01007387 */ /* 0x000fe80000100800 */
[----:B------:R-:W-:Y:S01]  /*8a980*/  STL [R1+0x2138], R14 ;  /* 0x0021380e01007387 */ /* 0x000fe20000100800 */
[----:B------:R-:W-:-:S03]  /*8a990*/  IMAD.X R19, R19, 0x1, R2, P5 ;  /* 0x0000000113137824 */ /* 0x000fc600028e0602 */
[----:B------:R-:W-:Y:S01]  /*8a9a0*/  STL [R1+0x210c], R15 ;  /* 0x00210c0f01007387 */ /* 0x000fe20000100800 */
[----:B------:R-:W-:-:S03]  /*8a9b0*/  IADD3 R16, P5, R16, R9, RZ ;  /* 0x0000000910107210 */ /* 0x000fc60007fbe0ff */
[----:B------:R-:W-:Y:S04]  /*8a9c0*/  STL [R1+0x2130], R8 ;  /* 0x0021300801007387 */ /* 0x000fe80000100800 */
[----:B------:R-:W-:Y:S01]  /*8a9d0*/  STL [R1+0x2104], R29 ;  /* 0x0021041d01007387 */ /* 0x000fe20000100800 */
[----:B------:R-:W-:-:S03]  /*8a9e0*/  IMAD.X R3, R3, 0x1, R2, P6 ;  /* 0x0000000103037824 */ /* 0x000fc600030e0602 */
[----:B------:R-:W4:Y:S04]  /*8a9f0*/  LDL.LU R11, [R1+0x20e4] ;  /* 0x0020e400010b7983 */ /* 0x000f280000300800 */
        /* <DEDUP_REMOVED lines=8> */
[----:B------:R-:W4:Y:S01]  /*8aa80*/  LDL.LU R26, [R1+0x20cc] ;  /* 0x0020cc00011a7983 */ /* 0x000f220000300800 */
[----:B---3--:R-:W-:-:S05]  /*8aa90*/  IADD3 R18, P6, R18, R9, RZ ;  /* 0x0000000912127210 */ /* 0x008fca0007fde0ff */
[----:B------:R-:W-:Y:S04]  /*8aaa0*/  STL [R1+0x20f4], R18 ;  /* 0x0020f41201007387 */ /* 0x000fe80000100800 */
[----:B------:R-:W3:Y:S01]  /*8aab0*/  LDL.LU R27, [R1+0x20f0] ;  /* 0x0020f000011b7983 */ /* 0x000ee20000300800 */
[----:B------:R-:W-:-:S05]  /*8aac0*/  IMAD.X R17, R17, 0x1, R2, P1 ;  /* 0x0000000111117824 */ /* 0x000fca00008e0602 */
        /* <DEDUP_REMOVED lines=11> */
[----:B------:R-:W-:-:S05]  /*8ab80*/  IADD3 R28, P1, R28, R9, RZ ;  /* 0x000000091c1c7210 */ /* 0x000fca0007f3e0ff */
[----:B------:R0:W-:Y:S04]  /*8ab90*/  STL [R1+0x20ec], R28 ;  /* 0x0020ec1c01007387 */ /* 0x0001e80000100800 */
[----:B0-----:R-:W3:Y:S04]  /*8aba0*/  LDL.LU R28, [R1+0x209c] ;  /* 0x00209c00011c7983 */ /* 0x001ee80000300800 */
[----:B------:R-:W3:Y:S04]  /*8abb0*/  LDL.LU R13, [R1+0x20c0] ;  /* 0x0020c000010d7983 */ /* 0x000ee80000300800 */
[----:B------:R-:W3:Y:S04]  /*8abc0*/  LDL.LU R14, [R1+0x2094] ;  /* 0x00209400010e7983 */ /* 0x000ee80000300800 */
[----:B------:R-:W3:Y:S01]  /*8abd0*/  LDL.LU R15, [R1+0x20b8] ;  /* 0x0020b800010f7983 */ /* 0x000ee20000300800 */
[----:B--2---:R-:W-:-:S05]  /*8abe0*/  IMAD.X R0, R0, 0x1, R2, P2 ;  /* 0x0000000100007824 */ /* 0x004fca00010e0602 */
[----:B------:R0:W-:Y:S04]  /*8abf0*/  STL [R1+0x2110], R0 ;  /* 0x0021100001007387 */ /* 0x0001e80000100800 */
[----:B------:R-:W2:Y:S04]  /*8ac00*/  LDL.LU R8, [R1+0x208c] ;  /* 0x00208c0001087983 */ /* 0x000ea80000300800 */
[----:B------:R-:W2:Y:S04]  /*8ac10*/  LDL.LU R29, [R1+0x20b0] ;  /* 0x0020b000011d7983 */ /* 0x000ea80000300800 */
[----:B------:R-:W2:Y:S04]  /*8ac20*/  LDL.LU R19, [R1+0x2084] ;  /* 0x0020840001137983 */ /* 0x000ea80000300800 */
[----:B------:R-:W2:Y:S04]  /*8ac30*/  LDL.LU R18, [R1+0x20a8] ;  /* 0x0020a80001127983 */ /* 0x000ea80000300800 */
[----:B0-----:R-:W2:Y:S01]  /*8ac40*/  LDL.LU R0, [R1+0x207c] ;  /* 0x00207c0001007983 */ /* 0x001ea20000300800 */
[-C--:B----4-:R-:W-:Y:S01]  /*8ac50*/  IADD3 R11, P2, R11, R9.reuse, RZ ;  /* 0x000000090b0b7210 */ /* 0x090fe20007f5e0ff */
[----:B------:R-:W-:Y:S01]  /*8ac60*/  IMAD.X R10, R10, 0x1, R2, P3 ;  /* 0x000000010a0a7824 */ /* 0x000fe200018e0602 */
[----:B------:R-:W-:-:S03]  /*8ac70*/  IADD3 R24, P3, R24, R9, RZ ;  /* 0x0000000918187210 */ /* 0x000fc60007f7e0ff */
[----:B------:R-:W-:Y:S04]  /*8ac80*/  STL [R1+0x20e4], R11 ;  /* 0x0020e40b01007387 */ /* 0x000fe80000100800 */
[----:B------:R-:W-:Y:S01]  /*8ac90*/  STL [R1+0x2108], R10 ;  /* 0x0021080a01007387 */ /* 0x000fe20000100800 */
[----:B------:R-:W-:Y:S01]  /*8aca0*/  IMAD.X R16, R16, 0x1, R2, P4 ;  /* 0x0000000110107824 */ /* 0x000fe200020e0602 */
[----:B------:R-:W-:-:S04]  /*8acb0*/  IADD3 R3, P4, R3, R9, RZ ;  /* 0x0000000903037210 */ /* 0x000fc80007f9e0ff */
[----:B------:R0:W-:Y:S04]  /*8acc0*/  STL [R1+0x2100], R16 ;  /* 0x0021001001007387 */ /* 0x0001e80000100800 */
[----:B------:R-:W-:Y:S04]  /*8acd0*/  STL [R1+0x20dc], R24 ;  /* 0x0020dc1801007387 */ /* 0x000fe80000100800 */
[----:B0-----:R-:W4:Y:S04]  /*8ace0*/  LDL.LU R16, [R1+0x20a0] ;  /* 0x0020a00001107983 */ /* 0x001f280000300800 */
[----:B------:R0:W-:Y:S04]  /*8acf0*/  STL [R1+0x20d4], R3 ;  /* 0x0020d40301007387 */ /* 0x0001e80000100800 */
[----:B0-----:R-:W4:Y:S01]  /*8ad00*/  LDL.LU R3, [R1+0x2074] ;  /* 0x0020740001037983 */ /* 0x001f220000300800 */
[--C-:B------:R-:W-:Y:S01]  /*8ad10*/  IMAD.X R25, R25, 0x1, R2.reuse, P5 ;  /* 0x0000000119197824 */ /* 0x100fe200028e0602 */
[-C--:B------:R-:W-:Y:S01]  /*8ad20*/  IADD3 R26, P5, R26, R9.reuse, RZ ;  /* 0x000000091a1a7210 */ /* 0x080fe20007fbe0ff */
[--C-:B---3--:R-:W-:Y:S01]  /*8ad30*/  IMAD.X R27, R27, 0x1, R2.reuse, P6 ;  /* 0x000000011b1b7824 */ /* 0x108fe200030e0602 */
[-C--:B------:R-:W-:Y:S01]  /*8ad40*/  IADD3 R20, P6, R20, R9.reuse, RZ ;  /* 0x0000000914147210 */ /* 0x080fe20007fde0ff */
[----:B------:R-:W-:Y:S01]  /*8ad50*/  IMAD.X R21, R21, 0x1, R2, P1 ;  /* 0x0000000115157824 */ /* 0x000fe200008e0602 */
[----:B------:R-:W-:Y:S01]  /*8ad60*/  STL [R1+0x20f8], R25 ;  /* 0x0020f81901007387 */ /* 0x000fe20000100800 */
[----:B------:R-:W-:-:S03]  /*8ad70*/  IADD3 R22, P1, R22, R9, RZ ;  /* 0x0000000916167210 */ /* 0x000fc60007f3e0ff */
[----:B------:R-:W-:Y:S01]  /*8ad80*/  STL [R1+0x20cc], R26 ;  /* 0x0020cc1a01007387 */ /* 0x000fe20000100800 */
[----:B------:R-:W-:-:S03]  /*8ad90*/  IMAD.X R23, R23, 0x1, R2, P2 ;  /* 0x0000000117177824 */ /* 0x000fc600010e0602 */
[----:B------:R-:W-:Y:S01]  /*8ada0*/  STL [R1+0x20f0], R27 ;  /* 0x0020f01b01007387 */ /* 0x000fe20000100800 */
[----:B------:R-:W-:-:S03]  /*8adb0*/  IADD3 R7, P2, R7, R9, RZ ;  /* 0x0000000907077210 */ /* 0x000fc60007f5e0ff */
[----:B------:R-:W-:Y:S01]  /*8adc0*/  STL [R1+0x20c4], R20 ;  /* 0x0020c41401007387 */ /* 0x000fe20000100800 */
[----:B------:R-:W-:-:S03]  /*8add0*/  IMAD.X R17, R17, 0x1, R2, P4 ;  /* 0x0000000111117824 */ /* 0x000fc600020e0602 */
[----:B------:R-:W-:Y:S01]  /*8ade0*/  STL [R1+0x20e8], R21 ;  /* 0x0020e81501007387 */ /* 0x000fe20000100800 */
[----:B------:R-:W-:-:S03]  /*8adf0*/  IADD3.X R6, R6, R2, RZ, P3, !PT ;  /* 0x0000000206067210 */ /* 0x000fc60001ffe4ff */
[----:B------:R-:W-:Y:S04]  /*8ae00*/  STL [R1+0x20bc], R22 ;  /* 0x0020bc1601007387 */ /* 0x000fe80000100800 */
[----:B------:R-:W-:Y:S04]  /*8ae10*/  STL [R1+0x20e0], R23 ;  /* 0x0020e01701007387 */ /* 0x000fe80000100800 */
[----:B------:R-:W-:Y:S04]  /*8ae20*/  STL [R1+0x20b4], R7 ;  /* 0x0020b40701007387 */ /* 0x000fe80000100800 */
[----:B------:R0:W-:Y:S01]  /*8ae30*/  STL [R1+0x20d0], R17 ;  /* 0x0020d01101007387 */ /* 0x0001e20000100800 */
[----:B------:R-:W-:-:S03]  /*8ae40*/  IADD3 R5, P3, R5, R9, RZ ;  /* 0x0000000905057210 */ /* 0x000fc60007f7e0ff */
[----:B------:R-:W-:Y:S01]  /*8ae50*/  STL [R1+0x20d8], R6 ;  /* 0x0020d80601007387 */ /* 0x000fe20000100800 */
[--C-:B------:R-:W-:Y:S01]  /*8ae60*/  IMAD.X R12, R12, 0x1, R2.reuse, P5 ;  /* 0x000000010c0c7824 */ /* 0x100fe200028e0602 */
[-C--:B------:R-:W-:Y:S02]  /*8ae70*/  IADD3 R4, P4, R4, R9.reuse, RZ ;  /* 0x0000000904047210 */ /* 0x080fe40007f9e0ff */
[----:B0-----:R-:W3:Y:S04]  /*8ae80*/  LDL.LU R17, [R1+0x2098] ;  /* 0x0020980001117983 */ /* 0x001ee80000300800 */
[----:B------:R-:W-:Y:S01]  /*8ae90*/  STL [R1+0x20ac], R5 ;  /* 0x0020ac0501007387 */ /* 0x000fe20000100800 */
[-C--:B------:R-:W-:Y:S01]  /*8aea0*/  IADD3 R28, P5, R28, R9.reuse, RZ ;  /* 0x000000091c1c7210 */ /* 0x080fe20007fbe0ff */
[--C-:B------:R-:W-:Y:S01]  /*8aeb0*/  IMAD.X R13, R13, 0x1, R2.reuse, P6 ;  /* 0x000000010d0d7824 */ /* 0x100fe200030e0602 */
[----:B------:R-:W-:Y:S01]  /*8aec0*/  IADD3 R14, P6, R14, R9, RZ ;  /* 0x000000090e0e7210 */ /* 0x000fe20007fde0ff */
[----:B------:R-:W-:-:S02]  /*8aed0*/  IMAD.X R15, R15, 0x1, R2, P1 ;  /* 0x000000010f0f7824 */ /* 0x000fc400008e0602 */
[----:B------:R0:W-:Y:S04]  /*8aee0*/  STL [R1+0x209c], R28 ;  /* 0x00209c1c01007387 */ /* 0x0001e80000100800 */
[----:B------:R-:W-:Y:S04]  /*8aef0*/  STL [R1+0x20a4], R4 ;  /* 0x0020a40401007387 */ /* 0x000fe80000100800 */
[----:B0-----:R-:W3:Y:S04]  /*8af00*/  LDL.LU R28, [R1+0x206c] ;  /* 0x00206c00011c7983 */ /* 0x001ee80000300800 */
[----:B------:R-:W-:Y:S04]  /*8af10*/  STL [R1+0x20c8], R12 ;  /* 0x0020c80c01007387 */ /* 0x000fe80000100800 */
[----:B------:R-:W-:Y:S04]  /*8af20*/  STL [R1+0x20c0], R13 ;  /* 0x0020c00d01007387 */ /* 0x000fe80000100800 */
[----:B------:R-:W-:Y:S04]  /*8af30*/  STL [R1+0x2094], R14 ;  /* 0x0020940e01007387 */ /* 0x000fe80000100800 */
[----:B------:R-:W-:Y:S01]  /*8af40*/  STL [R1+0x20b8], R15 ;  /* 0x0020b80f01007387 */ /* 0x000fe20000100800 */
[-C--:B--2---:R-:W-:Y:S01]  /*8af50*/  IADD3 R8, P1, R8, R9.reuse, RZ ;  /* 0x0000000908087210 */ /* 0x084fe20007f3e0ff */
[--C-:B------:R-:W-:Y:S01]  /*8af60*/  IMAD.X R29, R29, 0x1, R2.reuse, P2 ;  /* 0x000000011d1d7824 */ /* 0x100fe200010e0602 */
[----:B------:R-:W-:Y:S01]  /*8af70*/  IADD3 R19, P2, R19, R9, RZ ;  /* 0x0000000913137210 */ /* 0x000fe20007f5e0ff */
[----:B------:R-:W-:-:S02]  /*8af80*/  IMAD.X R18, R18, 0x1, R2, P3 ;  /* 0x0000000112127824 */ /* 0x000fc400018e0602 */
[----:B------:R-:W-:Y:S04]  /*8af90*/  STL [R1+0x208c], R8 ;  /* 0x00208c0801007387 */ /* 0x000fe80000100800 */
[----:B------:R-:W-:Y:S04]  /*8afa0*/  STL [R1+0x20b0], R29 ;  /* 0x0020b01d01007387 */ /* 0x000fe80000100800 */
[----:B------:R-:W2:Y:S04]  /*8afb0*/  LDL.LU R11, [R1+0x2090] ;  /* 0x00209000010b7983 */ /* 0x000ea80000300800 */
[----:B------:R-:W-:Y:S01]  /*8afc0*/  STL [R1+0x2084], R19 ;  /* 0x0020841301007387 */ /* 0x000fe20000100800 */
[----:B------:R-:W-:-:S03]  /*8afd0*/  IADD3 R0, P3, R0, R9, RZ ;  /* 0x0000000900007210 */ /* 0x000fc60007f7e0ff */
[----:B------:R-:W2:Y:S04]  /*8afe0*/  LDL.LU R10, [R1+0x2064] ;  /* 0x00206400010a7983 */ /* 0x000ea80000300800 */
[----:B------:R0:W-:Y:S04]  /*8aff0*/  STL [R1+0x20a8], R18 ;  /* 0x0020a81201007387 */ /* 0x0001e80000100800 */
[----:B------:R-:W2:Y:S04]  /*8b000*/  LDL.LU R24, [R1+0x2088] ;  /* 0x0020880001187983 */ /* 0x000ea80000300800 */
[----:B------:R1:W-:Y:S04]  /*8b010*/  STL [R1+0x207c], R0 ;  /* 0x00207c0001007387 */ /* 0x0003e80000100800 */
[----:B0-----:R-:W2:Y:S04]  /*8b020*/  LDL.LU R18, [R1+0x205c] ;  /* 0x00205c0001127983 */ /* 0x001ea80000300800 */
[----:B-1----:R-:W2:Y:S04]  /*8b030*/  LDL.LU R0, [R1+0x2080] ;  /* 0x0020800001007983 */ /* 0x002ea80000300800 */
[----:B------:R-:W2:Y:S04]  /*8b040*/  LDL.LU R25, [R1+0x2054] ;  /* 0x0020540001197983 */ /* 0x000ea80000300800 */
[----:B------:R-:W2:Y:S01]  /*8b050*/  LDL.LU R26, [R1+0x2078] ;  /* 0x00207800011a7983 */ /* 0x000ea20000300800 */
[----:B----4-:R-:W-:-:S05]  /*8b060*/  IMAD.X R16, R16, 0x1, R2, P4 ;  /* 0x0000000110107824 */ /* 0x010fca00020e0602 */
[----:B------:R-:W-:Y:S04]  /*8b070*/  STL [R1+0x20a0], R16 ;  /* 0x0020a01001007387 */ /* 0x000fe80000100800 */
[----:B------:R-:W4:Y:S01]  /*8b080*/  LDL.LU R27, [R1+0x204c] ;  /* 0x00204c00011b7983 */ /* 0x000f220000300800 */
[----:B------:R-:W-:-:S05]  /*8b090*/  IADD3 R3, P4, R3, R9, RZ ;  /* 0x0000000903037210 */ /* 0x000fca0007f9e0ff */
        /* <DEDUP_REMOVED lines=11> */
[----:B---3--:R-:W-:-:S05]  /*8b150*/  IMAD.X R17, R17, 0x1, R2, P5 ;  /* 0x0000000111117824 */ /* 0x008fca00028e0602 */
[----:B------:R0:W-:Y:S04]  /*8b160*/  STL [R1+0x2098], R17 ;  /* 0x0020981101007387 */ /* 0x0001e80000100800 */
[----:B0-----:R-:W3:Y:S04]  /*8b170*/  LDL.LU R17, [R1+0x2048] ;  /* 0x0020480001117983 */ /* 0x001ee80000300800 */
[----:B------:R-:W3:Y:S04]  /*8b180*/  LDL.LU R13, [R1+0x201c] ;  /* 0x00201c00010d7983 */ /* 0x000ee80000300800 */
[----:B------:R-:W3:Y:S04]  /*8b190*/  LDL.LU R14, [R1+0x2040] ;  /* 0x00204000010e7983 */ /* 0x000ee80000300800 */
[----:B------:R-:W3:Y:S01]  /*8b1a0*/  LDL.LU R15, [R1+0x2014] ;  /* 0x00201400010f7983 */ /* 0x000ee20000300800 */
[----:B------:R-:W-:-:S05]  /*8b1b0*/  IADD3 R28, P5, R28, R9, RZ ;  /* 0x000000091c1c7210 */ /* 0x000fca0007fbe0ff */
[----:B------:R0:W-:Y:S04]  /*8b1c0*/  STL [R1+0x206c], R28 ;  /* 0x00206c1c01007387 */ /* 0x0001e80000100800 */
[----:B------:R-:W3:Y:S04]  /*8b1d0*/  LDL.LU R8, [R1+0x2038] ;  /* 0x0020380001087983 */ /* 0x000ee80000300800 */
[----:B------:R-:W3:Y:S04]  /*8b1e0*/  LDL.LU R29, [R1+0x200c] ;  /* 0x00200c00011d7983 */ /* 0x000ee80000300800 */
[----:B------:R-:W3:Y:S04]  /*8b1f0*/  LDL.LU R19, [R1+0x2030] ;  /* 0x0020300001137983 */ /* 0x000ee80000300800 */
[----:B------:R-:W3:Y:S04]  /*8b200*/  LDL.LU R16, [R1+0x2004] ;  /* 0x0020040001107983 */ /* 0x000ee80000300800 */
[----:B0-----:R-:W3:Y:S01]  /*8b210*/  LDL.LU R28, [R1+0x2028] ;  /* 0x00202800011c7983 */ /* 0x001ee20000300800 */
[--C-:B--2---:R-:W-:Y:S01]  /*8b220*/  IMAD.X R11, R11, 0x1, R2.reuse, P6 ;  /* 0x000000010b0b7824 */ /* 0x104fe200030e0602 */
[----:B------:R-:W-:Y:S01]  /*8b230*/  IADD3 R10, P6, R10, R9, RZ ;  /* 0x000000090a0a7210 */ /* 0x000fe20007fde0ff */
[----:B------:R-:W-:-:S03]  /*8b240*/  IMAD.X R24, R24, 0x1, R2, P1 ;  /* 0x0000000118187824 */ /* 0x000fc600008e0602 */
[----:B------:R-:W-:Y:S04]  /*8b250*/  STL [R1+0x2090], R11 ;  /* 0x0020900b01007387 */ /* 0x000fe80000100800 */
[----:B------:R-:W-:Y:S01]  /*8b260*/  STL [R1+0x2064], R10 ;  /* 0x0020640a01007387 */ /* 0x000fe20000100800 */
[----:B------:R-:W-:Y:S02]  /*8b270*/  IADD3 R18, P1, R18, R9, RZ ;  /* 0x0000000912127210 */ /* 0x000fe40007f3e0ff */
[----:B------:R-:W-:-:S03]  /*8b280*/  IADD3.X R0, R0, R2, RZ, P2, !PT ;  /* 0x0000000200007210 */ /* 0x000fc600017fe4ff */
[----:B------:R0:W-:Y:S04]  /*8b290*/  STL [R1+0x205c], R18 ;  /* 0x00205c1201007387 */ /* 0x0001e80000100800 */
[----:B------:R-:W-:Y:S04]  /*8b2a0*/  STL [R1+0x2088], R24 ;  /* 0x0020881801007387 */ /* 0x000fe80000100800 */
[----:B0-----:R-:W2:Y:S04]  /*8b2b0*/  LDL.LU R18, [R1+0x1ffc] ;  /* 0x001ffc0001127983 */ /* 0x001ea80000300800 */
[----:B------:R0:W-:Y:S04]  /*8b2c0*/  STL [R1+0x2080], R0 ;  /* 0x0020800001007387 */ /* 0x0001e80000100800 */
[----:B0-----:R-:W2:Y:S01]  /*8b2d0*/  LDL.LU R0, [R1+0x2020] ;  /* 0x0020200001007983 */ /* 0x001ea20000300800 */
[-C--:B------:R-:W-:Y:S01]  /*8b2e0*/  IADD3 R25, P2, R25, R9.reuse, RZ ;  /* 0x0000000919197210 */ /* 0x080fe20007f5e0ff */
[----:B------:R-:W-:Y:S01]  /*8b2f0*/  IMAD.X R26, R26, 0x1, R2, P3 ;  /* 0x000000011a1a7824 */ /* 0x000fe200018e0602 */
[----:B----4-:R-:W-:-:S03]  /*8b300*/  IADD3 R27, P3, R27, R9, RZ ;  /* 0x000000091b1b7210 */ /* 0x010fc60007f7e0ff */
[----:B------:R-:W-:Y:S04]  /*8b310*/  STL [R1+0x2054], R25 ;  /* 0x0020541901007387 */ /* 0x000fe80000100800 */
[----:B------:R-:W-:Y:S01]  /*8b320*/  STL [R1+0x2078], R26 ;  /* 0x0020781a01007387 */ /* 0x000fe20000100800 */
[--C-:B------:R-:W-:Y:S01]  /*8b330*/  IMAD.X R20, R20, 0x1, R2.reuse, P4 ;  /* 0x0000000114147824 */ /* 0x100fe200020e0602 */
[-C--:B------:R-:W-:Y:S01]  /*8b340*/  IADD3 R21, P4, R21, R9.reuse, RZ ;  /* 0x0000000915157210 */ /* 0x080fe20007f9e0ff */
[--C-:B------:R-:W-:Y:S01]  /*8b350*/  IMAD.X R22, R22, 0x1, R2.reuse, P5 ;  /* 0x0000000116167824 */ /* 0x100fe200028e0602 */
[----:B------:R-:W-:Y:S01]  /*8b360*/  IADD3 R23, P5, R23, R9, RZ ;  /* 0x0000000917177210 */ /* 0x000fe20007fbe0ff */
[----:B------:R-:W-:Y:S01]  /*8b370*/  STL [R1+0x204c], R27 ;  /* 0x00204c1b01007387 */ /* 0x000fe20000100800 */
[----:B------:R-:W-:-:S02]  /*8b380*/  IMAD.X R7, R7, 0x1, R2, P6 ;  /* 0x0000000107077824 */ /* 0x000fc400030e0602 */
[--C-:B------:R-:W-:Y:S01]  /*8b390*/  IMAD.X R5, R5, 0x1, R2.reuse, P1 ;  /* 0x0000000105057824 */ /* 0x100fe200008e0602 */
[----:B------:R-:W-:Y:S04]  /*8b3a0*/  STL [R1+0x2070], R20 ;  /* 0x0020701401007387 */ /* 0x000fe80000100800 */
[----:B------:R-:W-:Y:S01]  /*8b3b0*/  STL [R1+0x2044], R21 ;  /* 0x0020441501007387 */ /* 0x000fe20000100800 */
[-C--:B------:R-:W-:Y:S02]  /*8b3c0*/  IADD3 R3, P1, R3, R9.reuse, RZ ;  /* 0x0000000903037210 */ /* 0x080fe40007f3e0ff */
[-C--:B------:R-:W-:Y:S01]  /*8b3d0*/  IADD3 R6, P6, R6, R9.reuse, RZ ;  /* 0x0000000906067210 */ /* 0x080fe20007fde0ff */
[----:B------:R-:W-:Y:S04]  /*8b3e0*/  STL [R1+0x2068], R22 ;  /* 0x0020681601007387 */ /* 0x000fe80000100800 */
[----:B------:R-:W-:Y:S04]  /*8b3f0*/  STL [R1+0x203c], R23 ;  /* 0x00203c1701007387 */ /* 0x000fe80000100800 */
[----:B------:R-:W-:Y:S04]  /*8b400*/  STL [R1+0x2060], R7 ;  /* 0x0020600701007387 */ /* 0x000fe80000100800 */
[----:B------:R0:W-:Y:S04]  /*8b410*/  STL [R1+0x202c], R3 ;  /* 0x00202c0301007387 */ /* 0x0001e80000100800 */
[----:B------:R-:W-:Y:S04]  /*8b420*/  STL [R1+0x2034], R6 ;  /* 0x0020340601007387 */ /* 0x000fe80000100800 */
[----:B0-----:R-:W4:Y:S01]  /*8b430*/  LDL.LU R3, [R1+0x1ff4] ;  /* 0x001ff40001037983 */ /* 0x001f220000300800 */
[----:B------:R-:W-:Y:S01]  /*8b440*/  IMAD.X R4, R4, 0x1, R2, P2 ;  /* 0x0000000104047824 */ /* 0x000fe200010e0602 */
[----:B------:R-:W-:-:S02]  /*8b450*/  IADD3 R12, P2, R12, R9, RZ ;  /* 0x000000090c0c7210 */ /* 0x000fc40007f5e0ff */
[----:B------:R-:W-:Y:S01]  /*8b460*/  STL [R1+0x2058], R5 ;  /* 0x0020580501007387 */ /* 0x000fe20000100800 */
[--C-:B---3--:R-:W-:Y:S01]  /*8b470*/  IMAD.X R17, R17, 0x1, R2.reuse, P3 ;  /* 0x0000000111117824 */ /* 0x108fe200018e0602 */
[-C--:B------:R-:W-:Y:S01]  /*8b480*/  IADD3 R13, P3, R13, R9.reuse, RZ ;  /* 0x000000090d0d7210 */ /* 0x080fe20007f7e0ff */
[--C-:B------:R-:W-:Y:S01]  /*8b490*/  IMAD.X R14, R14, 0x1, R2.reuse, P4 ;  /* 0x000000010e0e7824 */ /* 0x100fe200020e0602 */
[-C--:B------:R-:W-:Y:S02]  /*8b4a0*/  IADD3 R15, P4, R15, R9.reuse, RZ ;  /* 0x000000090f0f7210 */ /* 0x080fe40007f9e0ff */
[----:B------:R0:W-:Y:S04]  /*8b4b0*/  STL [R1+0x2048], R17 ;  /* 0x0020481101007387 */ /* 0x0001e80000100800 */
[----:B------:R-:W-:Y:S01]  /*8b4c0*/  STL [R1+0x2050], R4 ;  /* 0x0020500401007387 */ /* 0x000fe20000100800 */
[----:B------:R-:W-:Y:S01]  /*8b4d0*/  IMAD.X R8, R8, 0x1, R2, P5 ;  /* 0x0000000108087824 */ /* 0x000fe200028e0602 */
[----:B------:R-:W-:-:S02]  /*8b4e0*/  IADD3 R29, P5, R29, R9, RZ ;  /* 0x000000091d1d7210 */ /* 0x000fc40007fbe0ff */
[----:B0-----:R-:W3:Y:S04]  /*8b4f0*/  LDL.LU R17, [R1+0x2018] ;  /* 0x0020180001117983 */ /* 0x001ee80000300800 */
[----:B------:R-:W-:Y:S04]  /*8b500*/  STL [R1+0x2024], R12 ;  /* 0x0020240c01007387 */ /* 0x000fe80000100800 */
[----:B------:R-:W-:Y:S04]  /*8b510*/  STL [R1+0x201c], R13 ;  /* 0x00201c0d01007387 */ /* 0x000fe80000100800 */
[----:B------:R-:W-:Y:S01]  /*8b520*/  STL [R1+0x2040], R14 ;  /* 0x0020400e01007387 */ /* 0x000fe20000100800 */
[----:B------:R-:W-:-:S03]  /*8b530*/  IMAD.X R19, R19, 0x1, R2, P6 ;  /* 0x0000000113137824 */ /* 0x000fc600030e0602 */
[----:B------:R-:W-:Y:S01]  /*8b540*/  STL [R1+0x2014], R15 ;  /* 0x0020140f01007387 */ /* 0x000fe20000100800 */
[----:B------:R-:W-:-:S03]  /*8b550*/  IADD3 R16, P6, R16, R9, RZ ;  /* 0x0000000910107210 */ /* 0x000fc60007fde0ff */
[----:B------:R-:W-:Y:S04]  /*8b560*/  STL [R1+0x2038], R8 ;  /* 0x0020380801007387 */ /* 0x000fe80000100800 */
[----:B------:R-:W-:Y:S01]  /*8b570*/  STL [R1+0x200c], R29 ;  /* 0x00200c1d01007387 */ /* 0x000fe20000100800 */
[----:B------:R-:W-:-:S03]  /*8b580*/  IADD3.X R28, R28, R2, RZ, P1, !PT ;  /* 0x000000021c1c7210 */ /* 0x000fc60000ffe4ff */
        /* <DEDUP_REMOVED lines=13> */
[----:B------:R-:W-:-:S05]  /*8b660*/  IMAD.X R0, R0, 0x1, R2, P2 ;  /* 0x0000000100007824 */ /* 0x000fca00010e0602 */
        /* <DEDUP_REMOVED lines=10> */
[----:B------:R-:W2:Y:S01]  /*8b710*/  LDL.LU R12, [R1+0x1fd0] ;  /* 0x001fd000010c7983 */ /* 0x000ea20000300800 */
[----:B----4-:R-:W-:-:S05]  /*8b720*/  IADD3 R3, P2, R3, R9, RZ ;  /* 0x0000000903037210 */ /* 0x010fca0007f5e0ff */
[----:B------:R0:W-:Y:S04]  /*8b730*/  STL [R1+0x1ff4], R3 ;  /* 0x001ff40301007387 */ /* 0x0001e80000100800 */
[----:B0-----:R-:W4:Y:S04]  /*8b740*/  LDL.LU R3, [R1+0x1fa4] ;  /* 0x001fa40001037983 */ /* 0x001f280000300800 */
[----:B------:R-:W4:Y:S04]  /*8b750*/  LDL.LU R13, [R1+0x1fc8] ;  /* 0x001fc800010d7983 */ /* 0x000f280000300800 */
[----:B------:R-:W4:Y:S04]  /*8b760*/  LDL.LU R14, [R1+0x1f9c] ;  /* 0x001f9c00010e7983 */ /* 0x000f280000300800 */
[----:B------:R-:W4:Y:S01]  /*8b770*/  LDL.LU R15, [R1+0x1fc0] ;  /* 0x001fc000010f7983 */ /* 0x000f220000300800 */
[----:B---3--:R-:W-:-:S05]  /*8b780*/  IMAD.X R17, R17, 0x1, R2, P3 ;  /* 0x0000000111117824 */ /* 0x008fca00018e0602 */
        /* <DEDUP_REMOVED lines=24> */
[-C--:B------:R-:W-:Y:S01]  /*8b910*/  IADD3 R20, P1, R20, R9.reuse, RZ ;  /* 0x0000000914147210 */ /* 0x080fe20007f3e0ff */
[--C-:B------:R-:W-:Y:S01]  /*8b920*/  IMAD.X R21, R21, 0x1, R2.reuse, P2 ;  /* 0x0000000115157824 */ /* 0x100fe200010e0602 */
[-C--:B------:R-:W-:Y:S01]  /*8b930*/  IADD3 R22, P2, R22, R9.reuse, RZ ;  /* 0x0000000916167210 */ /* 0x080fe20007f5e0ff */
[--C-:B------:R-:W-:Y:S01]  /*8b940*/  IMAD.X R23, R23, 0x1, R2.reuse, P3 ;  /* 0x0000000117177824 */ /* 0x100fe200018e0602 */
[----:B------:R-:W-:Y:S01]  /*8b950*/  IADD3 R7, P3, R7, R9, RZ ;  /* 0x0000000907077210 */ /* 0x000fe20007f7e0ff */
[----:B------:R-:W-:Y:S04]  /*8b960*/  STL [R1+0x1fcc], R20 ;  /* 0x001fcc1401007387 */ /* 0x000fe80000100800 */
[----:B------:R-:W-:Y:S01]  /*8b970*/  STL [R1+0x1ff0], R21 ;  /* 0x001ff01501007387 */ /* 0x000fe20000100800 */
[----:B------:R-:W-:-:S02]  /*8b980*/  IMAD.X R0, R0, 0x1, R2, P5 ;  /* 0x0000000100007824 */ /* 0x000fc400028e0602 */
[----:B------:R-:W-:Y:S01]  /*8b990*/  IMAD.X R6, R6, 0x1, R2, P4 ;  /* 0x0000000106067824 */ /* 0x000fe200020e0602 */
[----:B------:R-:W-:Y:S04]  /*8b9a0*/  STL [R1+0x1fc4], R22 ;  /* 0x001fc41601007387 */ /* 0x000fe80000100800 */
[----:B------:R-:W-:Y:S04]  /*8b9b0*/  STL [R1+0x1fe8], R23 ;  /* 0x001fe81701007387 */ /* 0x000fe80000100800 */
[----:B------:R-:W-:Y:S04]  /*8b9c0*/  STL [R1+0x1fbc], R7 ;  /* 0x001fbc0701007387 */ /* 0x000fe80000100800 */
[----:B------:R0:W-:Y:S04]  /*8b9d0*/  STL [R1+0x1fd8], R0 ;  /* 0x001fd80001007387 */ /* 0x0001e80000100800 */
[----:B------:R-:W-:Y:S04]  /*8b9e0*/  STL [R1+0x1fe0], R6 ;  /* 0x001fe00601007387 */ /* 0x000fe80000100800 */
[----:B0-----:R-:W2:Y:S01]  /*8b9f0*/  LDL.LU R0, [R1+0x1fa0] ;  /* 0x001fa00001007983 */ /* 0x001ea20000300800 */
[----:B------:R-:W-:-:S02]  /*8ba00*/  IADD3 R5, P4, R5, R9, RZ ;  /* 0x0000000905057210 */ /* 0x000fc40007f9e0ff */
[----:B------:R-:W-:Y:S02]  /*8ba10*/  IADD3.X R12, R12, R2, RZ, P6, !PT ;  /* 0x000000020c0c7210 */ /* 0x000fe400037fe4ff */
[-C--:B------:R-:W-:Y:S01]  /*8ba20*/  IADD3 R4, P5, R4, R9.reuse, RZ ;  /* 0x0000000904047210 */ /* 0x080fe20007fbe0ff */
[----:B------:R-:W-:Y:S01]  /*8ba30*/  STL [R1+0x1fb4], R5 ;  /* 0x001fb40501007387 */ /* 0x000fe20000100800 */
[----:B----4-:R-:W-:-:S05]  /*8ba40*/  IADD3 R3, P6, R3, R9, RZ ;  /* 0x0000000903037210 */ /* 0x010fca0007fde0ff */
[----:B------:R0:W-:Y:S04]  /*8ba50*/  STL [R1+0x1fa4], R3 ;  /* 0x001fa40301007387 */ /* 0x0001e80000100800 */
[----:B------:R-:W-:Y:S04]  /*8ba60*/  STL [R1+0x1fac], R4 ;  /* 0x001fac0401007387 */ /* 0x000fe80000100800 */
[----:B0-----:R-:W4:Y:S01]  /*8ba70*/  LDL.LU R3, [R1+0x1f74] ;  /* 0x001f740001037983 */ /* 0x001f220000300800 */
[--C-:B------:R-:W-:Y:S01]  /*8ba80*/  IMAD.X R13, R13, 0x1, R2.reuse, P1 ;  /* 0x000000010d0d7824 */ /* 0x100fe200008e0602 */
[-C--:B------:R-:W-:Y:S01]  /*8ba90*/  IADD3 R14, P1, R14, R9.reuse, RZ ;  /* 0x000000090e0e7210 */ /* 0x080fe20007f3e0ff */
[--C-:B------:R-:W-:Y:S01]  /*8baa0*/  IMAD.X R15, R15, 0x1, R2.reuse, P2 ;  /* 0x000000010f0f7824 */ /* 0x100fe200010e0602 */
[----:B------:R-:W-:Y:S01]  /*8bab0*/  STL [R1+0x1fd0], R12 ;  /* 0x001fd00c01007387 */ /* 0x000fe20000100800 */
[----:B---3--:R-:W-:Y:S01]  /*8bac0*/  IADD3 R8, P2, R8, R9, RZ ;  /* 0x0000000908087210 */ /* 0x008fe20007f5e0ff */
[----:B------:R-:W-:-:S02]  /*8bad0*/  IMAD.X R29, R29, 0x1, R2, P3 ;  /* 0x000000011d1d7824 */ /* 0x000fc400018e0602 */
        /* <DEDUP_REMOVED lines=18> */
[----:B------:R-:W-:-:S05]  /*8bc00*/  IMAD.X R16, R16, 0x1, R2, P5 ;  /* 0x0000000110107824 */ /* 0x000fca00028e0602 */
[----:B------:R-:W-:Y:S04]  /*8bc10*/  STL [R1+0x1fa8], R16 ;  /* 0x001fa81001007387 */ /* 0x000fe80000100800 */
[----:B------:R-:W3:Y:S01]  /*8bc20*/  LDL.LU R27, [R1+0x1f54] ;  /* 0x001f5400011b7983 */ /* 0x000ee20000300800 */
[----:B------:R-:W-:-:S05]  /*8bc30*/  IADD3 R28, P5, R28, R9, RZ ;  /* 0x000000091c1c7210 */ /* 0x000fca0007fbe0ff */
        /* <DEDUP_REMOVED lines=24> */
[--C-:B---3--:R-:W-:Y:S01]  /*8bdc0*/  IMAD.X R11, R11, 0x1, R2.reuse, P1 ;  /* 0x000000010b0b7824 */ /* 0x108fe200008e0602 */
[----:B------:R-:W-:Y:S01]  /*8bdd0*/  IADD3 R10, P1, R10, R9, RZ ;  /* 0x000000090a0a7210 */ /* 0x000fe20007f3e0ff */
[----:B------:R-:W-:-:S03]  /*8bde0*/  IMAD.X R24, R24, 0x1, R2, P2 ;  /* 0x0000000118187824 */ /* 0x000fc600010e0602 */
[----:B------:R-:W-:Y:S04]  /*8bdf0*/  STL [R1+0x1f98], R11 ;  /* 0x001f980b01007387 */ /* 0x000fe80000100800 */
[----:B------:R-:W-:Y:S01]  /*8be00*/  STL [R1+0x1f6c], R10 ;  /* 0x001f6c0a01007387 */ /* 0x000fe20000100800 */
[-C--:B------:R-:W-:Y:S01]  /*8be10*/  IADD3 R18, P2, R18, R9.reuse, RZ ;  /* 0x0000000912127210 */ /* 0x080fe20007f5e0ff */
[----:B------:R-:W-:Y:S01]  /*8be20*/  IMAD.X R17, R17, 0x1, R2, P3 ;  /* 0x0000000111117824 */ /* 0x000fe200018e0602 */
[----:B------:R-:W-:-:S03]  /*8be30*/  IADD3 R25, P3, R25, R9, RZ ;  /* 0x0000000919197210 */ /* 0x000fc60007f7e0ff */
[----:B------:R0:W-:Y:S04]  /*8be40*/  STL [R1+0x1f64], R18 ;  /* 0x001f641201007387 */ /* 0x0001e80000100800 */
[----:B------:R-:W-:Y:S01]  /*8be50*/  STL [R1+0x1f90], R24 ;  /* 0x001f901801007387 */ /* 0x000fe20000100800 */
[----:B------:R-:W-:-:S03]  /*8be60*/  IMAD.X R26, R26, 0x1, R2, P4 ;  /* 0x000000011a1a7824 */ /* 0x000fc600020e0602 */
[----:B0-----:R-:W3:Y:S04]  /*8be70*/  LDL.LU R18, [R1+0x1f04] ;  /* 0x001f040001127983 */ /* 0x001ee80000300800 */
[----:B------:R0:W-:Y:S01]  /*8be80*/  STL [R1+0x1f88], R17 ;  /* 0x001f881101007387 */ /* 0x0001e20000100800 */
[----:B------:R-:W-:-:S03]  /*8be90*/  IADD3 R27, P4, R27, R9, RZ ;  /* 0x000000091b1b7210 */ /* 0x000fc60007f9e0ff */
[----:B0-----:R-:W3:Y:S01]  /*8bea0*/  LDL.LU R17, [R1+0x1f28] ;  /* 0x001f280001117983 */ /* 0x001ee20000300800 */
[----:B------:R-:W-:Y:S02]  /*8beb0*/  IADD3.X R20, R20, R2, RZ, P5, !PT ;  /* 0x0000000214147210 */ /* 0x000fe40002ffe4ff */
        /* <DEDUP_REMOVED lines=26> */
[--C-:B------:R-:W-:Y:S01]  /*8c060*/  IMAD.X R14, R14, 0x1, R2.reuse, P5 ;  /* 0x000000010e0e7824 */ /* 0x100fe200028e0602 */
[-C--:B------:R-:W-:Y:S01]  /*8c070*/  IADD3 R15, P5, R15, R9.reuse, RZ ;  /* 0x000000090f0f7210 */ /* 0x080fe20007fbe0ff */
[----:B------:R-:W-:Y:S04]  /*8c080*/  STL [R1+0x1f2c], R12 ;  /* 0x001f2c0c01007387 */ /* 0x000fe80000100800 */
[----:B------:R-:W-:Y:S04]  /*8c090*/  STL [R1+0x1f24], R13 ;  /* 0x001f240d01007387 */ /* 0x000fe80000100800 */
[----:B------:R-:W-:Y:S01]  /*8c0a0*/  STL [R1+0x1f48], R14 ;  /* 0x001f480e01007387 */ /* 0x000fe20000100800 */
[--C-:B----4-:R-:W-:Y:S01]  /*8c0b0*/  IMAD.X R8, R8, 0x1, R2.reuse, P6 ;  /* 0x0000000108087824 */ /* 0x110fe200030e0602 */
[-C--:B------:R-:W-:Y:S01]  /*8c0c0*/  IADD3 R29, P6, R29, R9.reuse, RZ ;  /* 0x000000091d1d7210 */ /* 0x080fe20007fde0ff */
[----:B------:R-:W-:Y:S01]  /*8c0d0*/  IMAD.X R19, R19, 0x1, R2, P1 ;  /* 0x0000000113137824 */ /* 0x000fe200008e0602 */
        /* <DEDUP_REMOVED lines=36> */
[----:B--2---:R-:W-:-:S05]  /*8c320*/  IADD3.X R0, R0, R2, RZ, P4, !PT ;  /* 0x0000000200007210 */ /* 0x004fca00027fe4ff */
        /* <DEDUP_REMOVED lines=19> */
[----:B------:R-:W-:Y:S01]  /*8c460*/  IADD3 R26, P1, R26, R9, RZ ;  /* 0x000000091a1a7210 */ /* 0x000fe20007f3e0ff */
[----:B---3--:R-:W-:-:S03]  /*8c470*/  IMAD.X R27, R27, 0x1, R2, P2 ;  /* 0x000000011b1b7824 */ /* 0x008fc600010e0602 */
[----:B------:R-:W-:Y:S01]  /*8c480*/  STL [R1+0x1f08], R25 ;  /* 0x001f081901007387 */ /* 0x000fe20000100800 */
[-C--:B------:R-:W-:Y:S01]  /*8c490*/  IADD3 R20, P2, R20, R9.reuse, RZ ;  /* 0x0000000914147210 */ /* 0x080fe20007f5e0ff */
[--C-:B------:R-:W-:Y:S01]  /*8c4a0*/  IMAD.X R21, R21, 0x1, R2.reuse, P3 ;  /* 0x0000000115157824 */ /* 0x100fe200018e0602 */
[----:B------:R-:W-:Y:S01]  /*8c4b0*/  IADD3 R22, P3, R22, R9, RZ ;  /* 0x0000000916167210 */ /* 0x000fe20007f7e0ff */
[----:B------:R-:W-:Y:S01]  /*8c4c0*/  STL [R1+0x1edc], R26 ;  /* 0x001edc1a01007387 */ /* 0x000fe20000100800 */
[----:B------:R-:W-:-:S03]  /*8c4d0*/  IMAD.X R23, R23, 0x1, R2, P4 ;  /* 0x0000000117177824 */ /* 0x000fc600020e0602 */
[----:B------:R-:W-:Y:S01]  /*8c4e0*/  STL [R1+0x1f00], R27 ;  /* 0x001f001b01007387 */ /* 0x000fe20000100800 */
[----:B------:R-:W-:-:S03]  /*8c4f0*/  IADD3 R7, P4, R7, R9, RZ ;  /* 0x0000000907077210 */ /* 0x000fc60007f9e0ff */
[----:B------:R-:W-:Y:S04]  /*8c500*/  STL [R1+0x1ed4], R20 ;  /* 0x001ed41401007387 */ /* 0x000fe80000100800 */
[----:B------:R-:W-:Y:S01]  /*8c510*/  STL [R1+0x1ef8], R21 ;  /* 0x001ef81501007387 */ /* 0x000fe20000100800 */
[--C-:B------:R-:W-:Y:S02]  /*8c520*/  IMAD.X R17, R17, 0x1, R2.reuse, P6 ;  /* 0x0000000111117824 */ /* 0x100fe400030e0602 */
[----:B------:R-:W-:Y:S01]  /*8c530*/  IMAD.X R6, R6, 0x1, R2, P5 ;  /* 0x0000000106067824 */ /* 0x000fe200028e0602 */
        /* <DEDUP_REMOVED lines=11> */
[----:B------:R-:W-:Y:S01]  /*8c5f0*/  IMAD.X R13, R13, 0x1, R2, P2 ;  /* 0x000000010d0d7824 */ /* 0x000fe200010e0602 */
[----:B------:R-:W-:-:S02]  /*8c600*/  IADD3 R14, P2, R14, R9, RZ ;  /* 0x000000090e0e7210 */ /* 0x000fc40007f5e0ff */
[----:B------:R-:W-:Y:S01]  /*8c610*/  IADD3.X R15, R15, R2, RZ, P3, !PT ;  /* 0x000000020f0f7210 */ /* 0x000fe20001ffe4ff */
        /* <DEDUP_REMOVED lines=68> */
[----:B------:R-:W-:Y:S04]  /*8ca60*/  STL [R1+0x1e88], R26 ;  /* 0x001e881a01007387 */ /* 0x000fe80000100800 */
[----:B------:R-:W-:Y:S01]  /*8ca70*/  STL [R1+0x1e5c], R27 ;  /* 0x001e5c1b01007387 */ /* 0x000fe20000100800 */
[--C-:B------:R-:W-:Y:S01]  /*8ca80*/  IMAD.X R20, R20, 0x1, R2.reuse, P6 ;  /* 0x0000000114147824 */ /* 0x100fe200030e0602 */
[-C--:B------:R-:W-:Y:S01]  /*8ca90*/  IADD3 R21, P6, R21, R9.reuse, RZ ;  /* 0x0000000915157210 */ /* 0x080fe20007fde0ff */
[----:B------:R-:W-:Y:S01]  /*8caa0*/  IMAD.X R22, R22, 0x1, R2, P1 ;  /* 0x0000000116167824 */ /* 0x000fe200008e0602 */
[----:B------:R-:W-:-:S02]  /*8cab0*/  IADD3 R23, P1, R23, R9, RZ ;  /* 0x0000000917177210 */ /* 0x000fc40007f3e0ff */
[----:B------:R-:W-:Y:S01]  /*8cac0*/  IADD3.X R7, R7, R2, RZ, P2, !PT ;  /* 0x0000000207077210 */ /* 0x000fe200017fe4ff */
[----:B------:R-:W-:Y:S01]  /*8cad0*/  STL [R1+0x1e80], R20 ;  /* 0x001e801401007387 */ /* 0x000fe20000100800 */
[----:B------:R-:W-:-:S03]  /*8cae0*/  IMAD.X R5, R5, 0x1, R2, P3 ;  /* 0x0000000105057824 */ /* 0x000fc600018e0602 */
        /* <DEDUP_REMOVED lines=15> */
[----:B------:R-:W-:Y:S02]  /*8cbe0*/  IADD3 R15, P6, R15, R9, RZ ;  /* 0x000000090f0f7210 */ /* 0x000fe40007fde0ff */
[----:B------:R0:W-:Y:S04]  /*8cbf0*/  STL [R1+0x1e58], R17 ;  /* 0x001e581101007387 */ /* 0x0001e80000100800 */
[----:B------:R-:W-:Y:S04]  /*8cc00*/  STL [R1+0x1e60], R4 ;  /* 0x001e600401007387 */ /* 0x000fe80000100800 */
[----:B0-----:R-:W3:Y:S04]  /*8cc10*/  LDL.LU R17, [R1+0x1e28] ;  /* 0x001e280001117983 */ /* 0x001ee80000300800 */
[----:B------:R-:W-:Y:S01]  /*8cc20*/  STL [R1+0x1e34], R12 ;  /* 0x001e340c01007387 */ /* 0x000fe20000100800 */
[----:B------:R-:W-:-:S03]  /*8cc30*/  IMAD.X R8, R8, 0x1, R2, P1 ;  /* 0x0000000108087824 */ /* 0x000fc600008e0602 */
[----:B------:R-:W-:Y:S01]  /*8cc40*/  STL [R1+0x1e2c], R13 ;  /* 0x001e2c0d01007387 */ /* 0x000fe20000100800 */
[----:B------:R-:W-:-:S03]  /*8cc50*/  IADD3 R29, P1, R29, R9, RZ ;  /* 0x000000091d1d7210 */ /* 0x000fc60007f3e0ff */
[----:B------:R-:W-:Y:S01]  /*8cc60*/  STL [R1+0x1e50], R14 ;  /* 0x001e500e01007387 */ /* 0x000fe20000100800 */
[----:B------:R-:W-:-:S03]  /*8cc70*/  IMAD.X R19, R19, 0x1, R2, P2 ;  /* 0x0000000113137824 */ /* 0x000fc600010e0602 */
        /* <DEDUP_REMOVED lines=42> */
[----:B------:R-:W-:Y:S01]  /*8cf20*/  IADD3 R11, P5, R11, R9, RZ ;  /* 0x000000090b0b7210 */ /* 0x000fe20007fbe0ff */
[----:B------:R-:W-:-:S02]  /*8cf30*/  IMAD.X R10, R10, 0x1, R2, P6 ;  /* 0x000000010a0a7824 */ /* 0x000fc400030e0602 */
[----:B0-----:R-:W3:Y:S01]  /*8cf40*/  LDL.LU R17, [R1+0x1d94] ;  /* 0x001d940001117983 */ /* 0x001ee20000300800 */
[----:B------:R-:W-:-:S03]  /*8cf50*/  IADD3 R24, P6, R24, R9, RZ ;  /* 0x0000000918187210 */ /* 0x000fc60007fde0ff */
[----:B------:R-:W-:Y:S04]  /*8cf60*/  STL [R1+0x1dfc], R11 ;  /* 0x001dfc0b01007387 */ /* 0x000fe80000100800 */
[----:B------:R-:W-:Y:S01]  /*8cf70*/  STL [R1+0x1e20], R10 ;  /* 0x001e200a01007387 */ /* 0x000fe20000100800 */
[----:B------:R-:W-:Y:S02]  /*8cf80*/  IADD3.X R16, R16, R2, RZ, P1, !PT ;  /* 0x0000000210107210 */ /* 0x000fe40000ffe4ff */
[-C--:B------:R-:W-:Y:S01]  /*8cf90*/  IADD3 R28, P1, R28, R9.reuse, RZ ;  /* 0x000000091c1c7210 */ /* 0x080fe20007f3e0ff */
[----:B------:R-:W-:Y:S02]  /*8cfa0*/  IMAD.X R25, R25, 0x1, R2, P2 ;  /* 0x0000000119197824 */ /* 0x000fe400010e0602 */
        /* <DEDUP_REMOVED lines=36> */
[----:B------:R-:W-:Y:S04]  /*8d1f0*/  STL [R1+0x1de0], R12 ;  /* 0x001de00c01007387 */ /* 0x000fe80000100800 */
[----:B------:R-:W-:Y:S01]  /*8d200*/  STL [R1+0x1dd8], R13 ;  /* 0x001dd80d01007387 */ /* 0x000fe20000100800 */
[----:B---3--:R-:W-:Y:S01]  /*8d210*/  IADD3 R8, P4, R8, R9, RZ ;  /* 0x0000000908087210 */ /* 0x008fe20007f9e0ff */
[----:B------:R-:W-:-:S02]  /*8d220*/  IMAD.X R29, R29, 0x1, R2, P5 ;  /* 0x000000011d1d7824 */ /* 0x000fc400028e0602 */
[----:B------:R-:W-:Y:S01]  /*8d230*/  STL [R1+0x1dac], R14 ;  /* 0x001dac0e01007387 */ /* 0x000fe20000100800 */
[----:B------:R-:W-:-:S03]  /*8d240*/  IADD3 R19, P5, R19, R9, RZ ;  /* 0x0000000913137210 */ /* 0x000fc60007fbe0ff */
[----:B------:R-:W-:Y:S01]  /*8d250*/  STL [R1+0x1dd0], R15 ;  /* 0x001dd00f01007387 */ /* 0x000fe20000100800 */
[----:B------:R-:W-:-:S03]  /*8d260*/  IADD3.X R18, R18, R2, RZ, P6, !PT ;  /* 0x0000000212127210 */ /* 0x000fc600037fe4ff */
[----:B------:R-:W-:Y:S04]  /*8d270*/  STL [R1+0x1da4], R8 ;  /* 0x001da40801007387 */ /* 0x000fe80000100800 */
[----:B------:R-:W-:Y:S04]  /*8d280*/  STL [R1+0x1dc8], R29 ;  /* 0x001dc81d01007387 */ /* 0x000fe80000100800 */
[----:B------:R-:W3:Y:S01]  /*8d290*/  LDL.LU R11, [R1+0x1da8] ;  /* 0x001da800010b7983 */ /* 0x000ee20000300800 */
[----:B------:R-:W-:-:S03]  /*8d2a0*/  IADD3 R17, P6, R17, R9, RZ ;  /* 0x0000000911117210 */ /* 0x000fc60007fde0ff */
        /* <DEDUP_REMOVED lines=43> */
[--C-:B------:R-:W-:Y:S01]  /*8d560*/  IMAD.X R17, R17, 0x1, R2.reuse, P5 ;  /* 0x0000000111117824 */ /* 0x100fe200028e0602 */
[-C--:B------:R-:W-:Y:S01]  /*8d570*/  IADD3 R25, P5, R25, R9.reuse, RZ ;  /* 0x0000000919197210 */ /* 0x080fe20007fbe0ff */
[----:B------:R-:W-:Y:S02]  /*8d580*/  IMAD.X R26, R26, 0x1, R2, P6 ;  /* 0x000000011a1a7824 */ /* 0x000fe400030e0602 */
[----:B------:R0:W-:Y:S04]  /*8d590*/  STL [R1+0x1d74], R18 ;  /* 0x001d741201007387 */ /* 0x0001e80000100800 */
[----:B------:R-:W-:Y:S04]  /*8d5a0*/  STL [R1+0x1da0], R24 ;  /* 0x001da01801007387 */ /* 0x000fe80000100800 */
[----:B0-----:R-:W3:Y:S04]  /*8d5b0*/  LDL.LU R18, [R1+0x1d14] ;  /* 0x001d140001127983 */ /* 0x001ee80000300800 */
[----:B------:R0:W-:Y:S01]  /*8d5c0*/  STL [R1+0x1d98], R17 ;  /* 0x001d981101007387 */ /* 0x0001e20000100800 */
[----:B------:R-:W-:-:S03]  /*8d5d0*/  IADD3 R27, P6, R27, R9, RZ ;  /* 0x000000091b1b7210 */ /* 0x000fc60007fde0ff */
[----:B0-----:R-:W3:Y:S04]  /*8d5e0*/  LDL.LU R17, [R1+0x1d38] ;  /* 0x001d380001117983 */ /* 0x001ee80000300800 */
[----:B------:R-:W-:Y:S01]  /*8d5f0*/  STL [R1+0x1d6c], R25 ;  /* 0x001d6c1901007387 */ /* 0x000fe20000100800 */
[--C-:B------:R-:W-:Y:S01]  /*8d600*/  IMAD.X R20, R20, 0x1, R2.reuse, P1 ;  /* 0x0000000114147824 */ /* 0x100fe200008e0602 */
[-C--:B------:R-:W-:Y:S01]  /*8d610*/  IADD3 R21, P1, R21, R9.reuse, RZ ;  /* 0x0000000915157210 */ /* 0x080fe20007f3e0ff */
[----:B------:R-:W-:Y:S01]  /*8d620*/  IMAD.X R22, R22, 0x1, R2, P2 ;  /* 0x0000000116167824 */ /* 0x000fe200010e0602 */
        /* <DEDUP_REMOVED lines=14> */
[----:B------:R-:W-:-:S03]  /*8d710*/  IADD3.X R4, R4, R2, RZ, P5, !PT ;  /* 0x0000000204047210 */ /* 0x000fc60002ffe4ff */
        /* <DEDUP_REMOVED lines=12> */
[----:B------:R-:W-:Y:S04]  /*8d7e0*/  STL [R1+0x1d58], R14 ;  /* 0x001d580e01007387 */ /* 0x000fe80000100800 */
[----:B------:R-:W-:Y:S01]  /*8d7f0*/  STL [R1+0x1d2c], R15 ;  /* 0x001d2c0f01007387 */ /* 0x000fe20000100800 */
[--C-:B----4-:R-:W-:Y:S01]  /*8d800*/  IMAD.X R8, R8, 0x1, R2.reuse, P2 ;  /* 0x0000000108087824 */ /* 0x110fe200010e0602 */
[-C--:B------:R-:W-:Y:S01]  /*8d810*/  IADD3 R29, P2, R29, R9.reuse, RZ ;  /* 0x000000091d1d7210 */ /* 0x080fe20007f5e0ff */
[----:B------:R-:W-:Y:S01]  /*8d820*/  IMAD.X R19, R19, 0x1, R2, P3 ;  /* 0x0000000113137824 */ /* 0x000fe200018e0602 */
[----:B------:R-:W-:-:S02]  /*8d830*/  IADD3 R16, P3, R16, R9, RZ ;  /* 0x0000000910107210 */ /* 0x000fc40007f7e0ff */
        /* <DEDUP_REMOVED lines=53> */
[----:B------:R-:W-:Y:S01]  /*8db90*/  IMAD.X R25, R25, 0x1, R2, P3 ;  /* 0x0000000119197824 */ /* 0x000fe200018e0602 */
[----:B------:R-:W-:-:S02]  /*8dba0*/  IADD3 R26, P3, R26, R9, RZ ;  /* 0x000000091a1a7210 */ /* 0x000fc40007f7e0ff */
[----:B---3--:R-:W-:Y:S02]  /*8dbb0*/  IADD3.X R27, R27, R2, RZ, P4, !PT ;  /* 0x000000021b1b7210 */ /* 0x008fe400027fe4ff */
        /* <DEDUP_REMOVED lines=12> */
[----:B------:R-:W-:Y:S01]  /*8dc80*/  STL [R1+0x1cdc], R22 ;  /* 0x001cdc1601007387 */ /* 0x000fe20000100800 */
[----:B------:R-:W-:-:S03]  /*8dc90*/  IADD3 R5, P1, R5, R9, RZ ;  /* 0x0000000905057210 */ /* 0x000fc60007f3e0ff */
[----:B------:R-:W-:Y:S01]  /*8dca0*/  STL [R1+0x1d00], R23 ;  /* 0x001d001701007387 */ /* 0x000fe20000100800 */
[----:B------:R-:W-:-:S03]  /*8dcb0*/  IMAD.X R12, R12, 0x1, R2, P3 ;  /* 0x000000010c0c7824 */ /* 0x000fc600018e0602 */
[----:B------:R-:W-:Y:S04]  /*8dcc0*/  STL [R1+0x1cd4], R7 ;  /* 0x001cd40701007387 */ /* 0x000fe80000100800 */
[----:B------:R0:W-:Y:S01]  /*8dcd0*/  STL [R1+0x1cf0], R17 ;  /* 0x001cf01101007387 */ /* 0x0001e20000100800 */
[----:B------:R-:W-:-:S03]  /*8dce0*/  IADD3 R4, P2, R4, R9, RZ ;  /* 0x0000000904047210 */ /* 0x000fc60007f5e0ff */
[----:B------:R-:W-:Y:S04]  /*8dcf0*/  STL [R1+0x1cf8], R6 ;  /* 0x001cf80601007387 */ /* 0x000fe80000100800 */
        /* <DEDUP_REMOVED lines=45> */
[----:B------:R-:W4:Y:S01]  /*8dfd0*/  LDL.LU R16, [R1+0x1c68] ;  /* 0x001c680001107983 */ /* 0x000f220000300800 */
[----:B---3--:R-:W-:-:S05]  /*8dfe0*/  IADD3.X R17, R17, R2, RZ, P3, !PT ;  /* 0x0000000211117210 */ /* 0x008fca0001ffe4ff */
[----:B------:R0:W-:Y:S04]  /*8dff0*/  STL [R1+0x1cb8], R17 ;  /* 0x001cb81101007387 */ /* 0x0001e80000100800 */
        /* <DEDUP_REMOVED lines=8> */
[----:B0-----:R-:W3:Y:S04]  /*8e080*/  LDL.LU R17, [R1+0x1c24] ;  /* 0x001c240001117983 */ /* 0x001ee80000300800 */
[----:B-1----:R-:W3:Y:S01]  /*8e090*/  LDL.LU R28, [R1+0x1c48] ;  /* 0x001c4800011c7983 */ /* 0x002ee20000300800 */
        /* <DEDUP_REMOVED lines=20> */
[--C-:B------:R-:W-:Y:S01]  /*8e1e0*/  IMAD.X R22, R22, 0x1, R2.reuse, P3 ;  /* 0x0000000116167824 */ /* 0x100fe200018e0602 */
[----:B------:R-:W-:Y:S01]  /*8e1f0*/  IADD3 R23, P3, R23, R9, RZ ;  /* 0x0000000917177210 */ /* 0x000fe20007f7e0ff */
[--C-:B------:R-:W-:Y:S01]  /*8e200*/  IMAD.X R7, R7, 0x1, R2.reuse, P4 ;  /* 0x0000000107077824 */ /* 0x100fe200020e0602 */
[----:B------:R-:W-:Y:S01]  /*8e210*/  STL [R1+0x1c90], R20 ;  /* 0x001c901401007387 */ /* 0x000fe20000100800 */
[----:B------:R-:W-:-:S03]  /*8e220*/  IMAD.X R5, R5, 0x1, R2, P5 ;  /* 0x0000000105057824 */ /* 0x000fc600028e0602 */
[----:B------:R-:W-:Y:S01]  /*8e230*/  STL [R1+0x1c64], R21 ;  /* 0x001c641501007387 */ /* 0x000fe20000100800 */
[-C--:B------:R-:W-:Y:S02]  /*8e240*/  IADD3 R6, P4, R6, R9.reuse, RZ ;  /* 0x0000000906067210 */ /* 0x080fe40007f9e0ff */
[----:B------:R-:W-:Y:S01]  /*8e250*/  IADD3 R3, P5, R3, R9, RZ ;  /* 0x0000000903037210 */ /* 0x000fe20007fbe0ff */
[----:B------:R-:W-:Y:S04]  /*8e260*/  STL [R1+0x1c88], R22 ;  /* 0x001c881601007387 */ /* 0x000fe80000100800 */
[----:B------:R-:W-:Y:S04]  /*8e270*/  STL [R1+0x1c5c], R23 ;  /* 0x001c5c1701007387 */ /* 0x000fe80000100800 */
[----:B------:R-:W-:Y:S04]  /*8e280*/  STL [R1+0x1c80], R7 ;  /* 0x001c800701007387 */ /* 0x000fe80000100800 */
[----:B------:R0:W-:Y:S04]  /*8e290*/  STL [R1+0x1c4c], R3 ;  /* 0x001c4c0301007387 */ /* 0x0001e80000100800 */
[----:B------:R-:W-:Y:S01]  /*8e2a0*/  STL [R1+0x1c54], R6 ;  /* 0x001c540601007387 */ /* 0x000fe20000100800 */
[----:B------:R-:W-:-:S02]  /*8e2b0*/  IMAD.X R16, R16, 0x1, R2, P1 ;  /* 0x0000000110107824 */ /* 0x000fc400008e0602 */
[----:B------:R-:W-:Y:S01]  /*8e2c0*/  IMAD.X R4, R4, 0x1, R2, P6 ;  /* 0x0000000104047824 */ /* 0x000fe200030e0602 */
[----:B0-----:R-:W4:Y:S04]  /*8e2d0*/  LDL.LU R3, [R1+0x1c14] ;  /* 0x001c140001037983 */ /* 0x001f280000300800 */
[----:B------:R-:W-:Y:S04]  /*8e2e0*/  STL [R1+0x1c78], R5 ;  /* 0x001c780501007387 */ /* 0x000fe80000100800 */
[----:B------:R0:W-:Y:S04]  /*8e2f0*/  STL [R1+0x1c68], R16 ;  /* 0x001c681001007387 */ /* 0x0001e80000100800 */
[----:B------:R-:W-:Y:S04]  /*8e300*/  STL [R1+0x1c70], R4 ;  /* 0x001c700401007387 */ /* 0x000fe80000100800 */
[----:B0-----:R-:W4:Y:S01]  /*8e310*/  LDL.LU R16, [R1+0x1c38] ;  /* 0x001c380001107983 */ /* 0x001f220000300800 */
[----:B------:R-:W-:-:S02]  /*8e320*/  IADD3 R12, P6, R12, R9, RZ ;  /* 0x000000090c0c7210 */ /* 0x000fc40007fde0ff */
[-C--:B---3--:R-:W-:Y:S02]  /*8e330*/  IADD3 R13, P1, R13, R9.reuse, RZ ;  /* 0x000000090d0d7210 */ /* 0x088fe40007f3e0ff */
[----:B------:R-:W-:Y:S02]  /*8e340*/  IADD3.X R14, R14, R2, RZ, P2, !PT ;  /* 0x000000020e0e7210 */ /* 0x000fe400017fe4ff */
[-C--:B------:R-:W-:Y:S01]  /*8e350*/  IADD3 R15, P2, R15, R9.reuse, RZ ;  /* 0x000000090f0f7210 */ /* 0x080fe20007f5e0ff */
[----:B------:R-:W-:Y:S04]  /*8e360*/  STL [R1+0x1c44], R12 ;  /* 0x001c440c01007387 */ /* 0x000fe80000100800 */
[----:B------:R-:W-:Y:S04]  /*8e370*/  STL [R1+0x1c3c], R13 ;  /* 0x001c3c0d01007387 */ /* 0x000fe80000100800 */
[----:B------:R-:W-:Y:S04]  /*8e380*/  STL [R1+0x1c60], R14 ;  /* 0x001c600e01007387 */ /* 0x000fe80000100800 */
[----:B------:R-:W-:Y:S01]  /*8e390*/  STL [R1+0x1c34], R15 ;  /* 0x001c340f01007387 */ /* 0x000fe20000100800 */
[--C-:B------:R-:W-:Y:S01]  /*8e3a0*/  IMAD.X R8, R8, 0x1, R2.reuse, P3 ;  /* 0x0000000108087824 */ /* 0x100fe200018e0602 */
[-C--:B------:R-:W-:Y:S01]  /*8e3b0*/  IADD3 R29, P3, R29, R9.reuse, RZ ;  /* 0x000000091d1d7210 */ /* 0x080fe20007f7e0ff */
[----:B------:R-:W-:Y:S01]  /*8e3c0*/  IMAD.X R19, R19, 0x1, R2, P4 ;  /* 0x0000000113137824 */ /* 0x000fe200020e0602 */
[----:B------:R-:W-:-:S02]  /*8e3d0*/  IADD3 R17, P4, R17, R9, RZ ;  /* 0x0000000911117210 */ /* 0x000fc40007f9e0ff */
        /* <DEDUP_REMOVED lines=29> */
[----:B------:R0:W-:Y:S01]  /*8e5b0*/  STL [R1+0x1c14], R3 ;  /* 0x001c140301007387 */ /* 0x0001e20000100800 */
[----:B------:R-:W-:-:S03]  /*8e5c0*/  IMAD.X R16, R16, 0x1, R2, P1 ;  /* 0x0000000110107824 */ /* 0x000fc600008e0602 */
[----:B0-----:R-:W4:Y:S04]  /*8e5d0*/  LDL.LU R3, [R1+0x1bc4] ;  /* 0x001bc40001037983 */ /* 0x001f280000300800 */
[----:B------:R-:W4:Y:S04]  /*8e5e0*/  LDL.LU R13, [R1+0x1be8] ;  /* 0x001be800010d7983 */ /* 0x000f280000300800 */
        /* <DEDUP_REMOVED lines=8> */
[-C--:B---3--:R-:W-:Y:S01]  /*8e670*/  IADD3 R11, P1, R11, R9.reuse, RZ ;  /* 0x000000090b0b7210 */ /* 0x088fe20007f3e0ff */
[----:B------:R-:W-:Y:S01]  /*8e680*/  IMAD.X R10, R10, 0x1, R2, P2 ;  /* 0x000000010a0a7824 */ /* 0x000fe200010e0602 */
[----:B------:R-:W-:-:S03]  /*8e690*/  IADD3 R24, P2, R24, R9, RZ ;  /* 0x0000000918187210 */ /* 0x000fc60007f5e0ff */
[----:B------:R-:W-:Y:S04]  /*8e6a0*/  STL [R1+0x1c0c], R11 ;  /* 0x001c0c0b01007387 */ /* 0x000fe80000100800 */
[----:B------:R-:W-:Y:S01]  /*8e6b0*/  STL [R1+0x1c30], R10 ;  /* 0x001c300a01007387 */ /* 0x000fe20000100800 */
[--C-:B------:R-:W-:Y:S01]  /*8e6c0*/  IMAD.X R17, R17, 0x1, R2.reuse, P3 ;  /* 0x0000000111117824 */ /* 0x100fe200018e0602 */
[-C--:B------:R-:W-:Y:S01]  /*8e6d0*/  IADD3 R28, P3, R28, R9.reuse, RZ ;  /* 0x000000091c1c7210 */ /* 0x080fe20007f7e0ff */
[--C-:B------:R-:W-:Y:S01]  /*8e6e0*/  IMAD.X R25, R25, 0x1, R2.reuse, P4 ;  /* 0x0000000119197824 */ /* 0x100fe200020e0602 */
[----:B------:R-:W-:Y:S02]  /*8e6f0*/  IADD3 R26, P4, R26, R9, RZ ;  /* 0x000000091a1a7210 */ /* 0x000fe40007f9e0ff */
[----:B------:R0:W-:Y:S04]  /*8e700*/  STL [R1+0x1c28], R17 ;  /* 0x001c281101007387 */ /* 0x0001e80000100800 */
[----:B------:R-:W-:Y:S04]  /*8e710*/  STL [R1+0x1c04], R24 ;  /* 0x001c041801007387 */ /* 0x000fe80000100800 */
        /* <DEDUP_REMOVED lines=9> */
[-C--:B------:R-:W-:Y:S02]  /*8e7b0*/  IADD3 R22, P6, R22, R9.reuse, RZ ;  /* 0x0000000916167210 */ /* 0x080fe40007fde0ff */
[----:B------:R-:W-:Y:S02]  /*8e7c0*/  IADD3.X R23, R23, R2, RZ, P1, !PT ;  /* 0x0000000217177210 */ /* 0x000fe40000ffe4ff */
        /* <DEDUP_REMOVED lines=15> */
[-C--:B----4-:R-:W-:Y:S01]  /*8e8c0*/  IADD3 R3, P4, R3, R9.reuse, RZ ;  /* 0x0000000903037210 */ /* 0x090fe20007f9e0ff */
[--C-:B------:R-:W-:Y:S01]  /*8e8d0*/  IMAD.X R13, R13, 0x1, R2.reuse, P5 ;  /* 0x000000010d0d7824 */ /* 0x100fe200028e0602 */
[-C--:B------:R-:W-:Y:S01]  /*8e8e0*/  IADD3 R14, P5, R14, R9.reuse, RZ ;  /* 0x000000090e0e7210 */ /* 0x080fe20007fbe0ff */
[--C-:B------:R-:W-:Y:S02]  /*8e8f0*/  IMAD.X R15, R15, 0x1, R2.reuse, P6 ;  /* 0x000000010f0f7824 */ /* 0x100fe400030e0602 */
[----:B------:R0:W-:Y:S04]  /*8e900*/  STL [R1+0x1bc4], R3 ;  /* 0x001bc40301007387 */ /* 0x0001e80000100800 */
[----:B------:R-:W-:Y:S01]  /*8e910*/  STL [R1+0x1bcc], R4 ;  /* 0x001bcc0401007387 */ /* 0x000fe20000100800 */
[-C--:B------:R-:W-:Y:S01]  /*8e920*/  IADD3 R8, P6, R8, R9.reuse, RZ ;  /* 0x0000000908087210 */ /* 0x080fe20007fde0ff */
[--C-:B------:R-:W-:Y:S01]  /*8e930*/  IMAD.X R29, R29, 0x1, R2.reuse, P1 ;  /* 0x000000011d1d7824 */ /* 0x100fe200008e0602 */
[-C--:B------:R-:W-:Y:S01]  /*8e940*/  IADD3 R19, P1, R19, R9.reuse, RZ ;  /* 0x0000000913137210 */ /* 0x080fe20007f3e0ff */
[----:B------:R-:W-:Y:S01]  /*8e950*/  IMAD.X R18, R18, 0x1, R2, P2 ;  /* 0x0000000112127824 */ /* 0x000fe200010e0602 */
[----:B0-----:R-:W4:Y:S04]  /*8e960*/  LDL.LU R3, [R1+0x1b94] ;  /* 0x001b940001037983 */ /* 0x001f280000300800 */
[----:B------:R-:W-:Y:S04]  /*8e970*/  STL [R1+0x1bf0], R12 ;  /* 0x001bf00c01007387 */ /* 0x000fe80000100800 */
[----:B------:R-:W-:Y:S04]  /*8e980*/  STL [R1+0x1be8], R13 ;  /* 0x001be80d01007387 */ /* 0x000fe80000100800 */
[----:B------:R-:W-:Y:S04]  /*8e990*/  STL [R1+0x1bbc], R14 ;  /* 0x001bbc0e01007387 */ /* 0x000fe80000100800 */
[----:B------:R-:W-:Y:S04]  /*8e9a0*/  STL [R1+0x1be0], R15 ;  /* 0x001be00f01007387 */ /* 0x000fe80000100800 */
[----:B------:R-:W-:Y:S04]  /*8e9b0*/  STL [R1+0x1bb4], R8 ;  /* 0x001bb40801007387 */ /* 0x000fe80000100800 */
[----:B------:R-:W-:Y:S01]  /*8e9c0*/  STL [R1+0x1bd8], R29 ;  /* 0x001bd81d01007387 */ /* 0x000fe20000100800 */
[----:B------:R-:W-:-:S03]  /*8e9d0*/  IADD3 R16, P2, R16, R9, RZ ;  /* 0x0000000910107210 */ /* 0x000fc60007f5e0ff */
        /* <DEDUP_REMOVED lines=10> */
[----:B---3--:R-:W-:-:S05]  /*8ea80*/  IMAD.X R17, R17, 0x1, R2, P3 ;  /* 0x0000000111117824 */ /* 0x008fca00018e0602 */
[----:B------:R0:W-:Y:S04]  /*8ea90*/  STL [R1+0x1bc8], R17 ;  /* 0x001bc81101007387 */ /* 0x0001e80000100800 */
[----:B------:R-:W3:Y:S01]  /*8eaa0*/  LDL.LU R27, [R1+0x1b74] ;  /* 0x001b7400011b7983 */ /* 0x000ee20000300800 */
[----:B------:R-:W-:-:S05]  /*8eab0*/  IADD3 R28, P3, R28, R9, RZ ;  /* 0x000000091c1c7210 */ /* 0x000fca0007f7e0ff */
[----:B------:R-:W-:Y:S04]  /*8eac0*/  STL [R1+0x1b9c], R28 ;  /* 0x001b9c1c01007387 */ /* 0x000fe80000100800 */
        /* <DEDUP_REMOVED lines=20> */
[----:B------:R-:W4:Y:S01]  /*8ec10*/  LDL.LU R19, [R1+0x1b58] ;  /* 0x001b580001137983 */ /* 0x000f220000300800 */
[----:B------:R-:W-:Y:S01]  /*8ec20*/  IMAD.X R11, R11, 0x1, R2, P5 ;  /* 0x000000010b0b7824 */ /* 0x000fe200028e0602 */
[----:B------:R-:W-:-:S02]  /*8ec30*/  IADD3 R10, P5, R10, R9, RZ ;  /* 0x000000090a0a7210 */ /* 0x000fc40007fbe0ff */
[----:B------:R-:W4:Y:S01]  /*8ec40*/  LDL.LU R28, [R1+0x1b2c] ;  /* 0x001b2c00011c7983 */ /* 0x000f220000300800 */
[----:B------:R-:W-:-:S03]  /*8ec50*/  IADD3.X R24, R24, R2, RZ, P6, !PT ;  /* 0x0000000218187210 */ /* 0x000fc600037fe4ff */
[----:B0-----:R-:W4:Y:S04]  /*8ec60*/  LDL.LU R3, [R1+0x1b50] ;  /* 0x001b500001037983 */ /* 0x001f280000300800 */
[----:B------:R-:W-:Y:S04]  /*8ec70*/  STL [R1+0x1bb8], R11 ;  /* 0x001bb80b01007387 */ /* 0x000fe80000100800 */
[----:B------:R-:W-:Y:S01]  /*8ec80*/  STL [R1+0x1b8c], R10 ;  /* 0x001b8c0a01007387 */ /* 0x000fe20000100800 */
[----:B------:R-:W-:Y:S01]  /*8ec90*/  IADD3 R18, P6, R18, R9, RZ ;  /* 0x0000000912127210 */ /* 0x000fe20007fde0ff */
[----:B------:R-:W-:-:S04]  /*8eca0*/  IMAD.X R16, R16, 0x1, R2, P1 ;  /* 0x0000000110107824 */ /* 0x000fc800008e0602 */
[----:B------:R0:W-:Y:S04]  /*8ecb0*/  STL [R1+0x1b84], R18 ;  /* 0x001b841201007387 */ /* 0x0001e80000100800 */
[----:B------:R-:W-:Y:S04]  /*8ecc0*/  STL [R1+0x1bb0], R24 ;  /* 0x001bb01801007387 */ /* 0x000fe80000100800 */
[----:B0-----:R-:W4:Y:S04]  /*8ecd0*/  LDL.LU R18, [R1+0x1b24] ;  /* 0x001b240001127983 */ /* 0x001f280000300800 */
[----:B------:R0:W-:Y:S04]  /*8ece0*/  STL [R1+0x1ba8], R16 ;  /* 0x001ba81001007387 */ /* 0x0001e80000100800 */
[----:B0-----:R-:W4:Y:S01]  /*8ecf0*/  LDL.LU R16, [R1+0x1b48] ;  /* 0x001b480001107983 */ /* 0x001f220000300800 */
[-C--:B------:R-:W-:Y:S01]  /*8ed00*/  IADD3 R25, P1, R25, R9.reuse, RZ ;  /* 0x0000000919197210 */ /* 0x080fe20007f3e0ff */
[----:B------:R-:W-:Y:S01]  /*8ed10*/  IMAD.X R26, R26, 0x1, R2, P2 ;  /* 0x000000011a1a7824 */ /* 0x000fe200010e0602 */
[----:B---3--:R-:W-:-:S03]  /*8ed20*/  IADD3 R27, P2, R27, R9, RZ ;  /* 0x000000091b1b7210 */ /* 0x008fc60007f5e0ff */
[----:B------:R-:W-:Y:S04]  /*8ed30*/  STL [R1+0x1b7c], R25 ;  /* 0x001b7c1901007387 */ /* 0x000fe80000100800 */
[----:B------:R-:W-:Y:S04]  /*8ed40*/  STL [R1+0x1ba0], R26 ;  /* 0x001ba01a01007387 */ /* 0x000fe80000100800 */
[----:B------:R-:W-:Y:S01]  /*8ed50*/  STL [R1+0x1b74], R27 ;  /* 0x001b741b01007387 */ /* 0x000fe20000100800 */
[--C-:B------:R-:W-:Y:S01]  /*8ed60*/  IMAD.X R20, R20, 0x1, R2.reuse, P3 ;  /* 0x0000000114147824 */ /* 0x100fe200018e0602 */
[-C--:B------:R-:W-:Y:S01]  /*8ed70*/  IADD3 R21, P3, R21, R9.reuse, RZ ;  /* 0x0000000915157210 */ /* 0x080fe20007f7e0ff */
[--C-:B------:R-:W-:Y:S01]  /*8ed80*/  IMAD.X R22, R22, 0x1, R2.reuse, P4 ;  /* 0x0000000116167824 */ /* 0x100fe200020e0602 */
[-C--:B------:R-:W-:Y:S01]  /*8ed90*/  IADD3 R23, P4, R23, R9.reuse, RZ ;  /* 0x0000000917177210 */ /* 0x080fe20007f9e0ff */
[--C-:B------:R-:W-:Y:S01]  /*8eda0*/  IMAD.X R7, R7, 0x1, R2.reuse, P5 ;  /* 0x0000000107077824 */ /* 0x100fe200028e0602 */
[----:B------:R-:W-:Y:S01]  /*8edb0*/  STL [R1+0x1b98], R20 ;  /* 0x001b981401007387 */ /* 0x000fe20000100800 */
[----:B------:R-:W-:Y:S01]  /*8edc0*/  IMAD.X R5, R5, 0x1, R2, P6 ;  /* 0x0000000105057824 */ /* 0x000fe200030e0602 */
[----:B------:R-:W-:-:S02]  /*8edd0*/  IADD3 R17, P6, R17, R9, RZ ;  /* 0x0000000911117210 */ /* 0x000fc40007fde0ff */
[----:B------:R-:W-:Y:S01]  /*8ede0*/  STL [R1+0x1b6c], R21 ;  /* 0x001b6c1501007387 */ /* 0x000fe20000100800 */
[----:B------:R-:W-:-:S03]  /*8edf0*/  IADD3 R6, P5, R6, R9, RZ ;  /* 0x0000000906067210 */ /* 0x000fc60007fbe0ff */
[----:B------:R-:W-:Y:S04]  /*8ee00*/  STL [R1+0x1b90], R22 ;  /* 0x001b901601007387 */ /* 0x000fe80000100800 */
[----:B------:R-:W-:Y:S04]  /*8ee10*/  STL [R1+0x1b64], R23 ;  /* 0x001b641701007387 */ /* 0x000fe80000100800 */
[----:B------:R-:W-:Y:S04]  /*8ee20*/  STL [R1+0x1b88], R7 ;  /* 0x001b880701007387 */ /* 0x000fe80000100800 */
[----:B------:R0:W-:Y:S01]  /*8ee30*/  STL [R1+0x1b54], R17 ;  /* 0x001b541101007387 */ /* 0x0001e20000100800 */
[----:B------:R-:W-:-:S03]  /*8ee40*/  IMAD.X R4, R4, 0x1, R2, P1 ;  /* 0x0000000104047824 */ /* 0x000fc600008e0602 */
[----:B------:R-:W-:Y:S04]  /*8ee50*/  STL [R1+0x1b5c], R6 ;  /* 0x001b5c0601007387 */ /* 0x000fe80000100800 */
        /* <DEDUP_REMOVED lines=14> */
[----:B----4-:R-:W-:Y:S01]  /*8ef40*/  IMAD.X R8, R8, 0x1, R2, P4 ;  /* 0x0000000108087824 */ /* 0x010fe200020e0602 */
[----:B------:R-:W-:-:S02]  /*8ef50*/  IADD3 R29, P4, R29, R9, RZ ;  /* 0x000000091d1d7210 */ /* 0x000fc40007f9e0ff */
[----:B------:R-:W-:Y:S02]  /*8ef60*/  IADD3.X R19, R19, R2, RZ, P5, !PT ;  /* 0x0000000213137210 */ /* 0x000fe40002ffe4ff */
[----:B------:R-:W-:Y:S01]  /*8ef70*/  IADD3 R28, P5, R28, R9, RZ ;  /* 0x000000091c1c7210 */ /* 0x000fe20007fbe0ff */
        /* <DEDUP_REMOVED lines=13> */
[----:B------:R-:W-:-:S05]  /*8f050*/  IADD3 R18, P6, R18, R9, RZ ;  /* 0x0000000912127210 */ /* 0x000fca0007fde0ff */
[----:B------:R0:W-:Y:S04]  /*8f060*/  STL [R1+0x1b24], R18 ;  /* 0x001b241201007387 */ /* 0x0001e80000100800 */
[----:B------:R-:W4:Y:S01]  /*8f070*/  LDL.LU R27, [R1+0x1b20] ;  /* 0x001b2000011b7983 */ /* 0x000f220000300800 */
[----:B------:R-:W-:-:S05]  /*8f080*/  IMAD.X R16, R16, 0x1, R2, P1 ;  /* 0x0000000110107824 */ /* 0x000fca00008e0602 */
        /* <DEDUP_REMOVED lines=12> */
[----:B---3--:R-:W-:-:S05]  /*8f150*/  IADD3 R17, P1, R17, R9, RZ ;  /* 0x0000000911117210 */ /* 0x008fca0007f3e0ff */
[----:B------:R3:W-:Y:S04]  /*8f160*/  STL [R1+0x1b1c], R17 ;  /* 0x001b1c1101007387 */ /* 0x0007e80000100800 */
[----:B------:R-:W4:Y:S04]  /*8f170*/  LDL.LU R15, [R1+0x1af0] ;  /* 0x001af000010f7983 */ /* 0x000f280000300800 */
[----:B------:R-:W4:Y:S04]  /*8f180*/  LDL.LU R8, [R1+0x1ac4] ;  /* 0x001ac40001087983 */ /* 0x000f280000300800 */
[----:B------:R-:W4:Y:S01]  /*8f190*/  LDL.LU R29, [R1+0x1ae8] ;  /* 0x001ae800011d7983 */ /* 0x000f220000300800 */
[----:B--2---:R-:W-:-:S05]  /*8f1a0*/  IMAD.X R0, R0, 0x1, R2, P2 ;  /* 0x0000000100007824 */ /* 0x004fca00010e0602 */
[----:B------:R2:W-:Y:S04]  /*8f1b0*/  STL [R1+0x1b40], R0 ;  /* 0x001b400001007387 */ /* 0x0005e80000100800 */
[----:B------:R-:W4:Y:S04]  /*8f1c0*/  LDL.LU R19, [R1+0x1abc] ;  /* 0x001abc0001137983 */ /* 0x000f280000300800 */
[----:B0-----:R-:W4:Y:S04]  /*8f1d0*/  LDL.LU R18, [R1+0x1ae0] ;  /* 0x001ae00001127983 */ /* 0x001f280000300800 */
[----:B-1----:R-:W4:Y:S04]  /*8f1e0*/  LDL.LU R16, [R1+0x1ab4] ;  /* 0x001ab40001107983 */ /* 0x002f280000300800 */
[----:B---3--:R-:W3:Y:S04]  /*8f1f0*/  LDL.LU R17, [R1+0x1ad8] ;  /* 0x001ad80001117983 */ /* 0x008ee80000300800 */
[----:B--2---:R-:W2:Y:S01]  /*8f200*/  LDL.LU R0, [R1+0x1aac] ;  /* 0x001aac0001007983 */ /* 0x004ea20000300800 */
[-C--:B----4-:R-:W-:Y:S01]  /*8f210*/  IADD3 R11, P2, R11, R9.reuse, RZ ;  /* 0x000000090b0b7210 */ /* 0x090fe20007f5e0ff */
        /* <DEDUP_REMOVED lines=9> */
[----:B------:R-:W-:Y:S01]  /*8f2b0*/  STL [R1+0x1b0c], R24 ;  /* 0x001b0c1801007387 */ /* 0x000fe20000100800 */
[----:B------:R-:W-:-:S03]  /*8f2c0*/  IMAD.X R27, R27, 0x1, R2, P6 ;  /* 0x000000011b1b7824 */ /* 0x000fc600030e0602 */
[----:B0-----:R-:W4:Y:S04]  /*8f2d0*/  LDL.LU R28, [R1+0x1ad0] ;  /* 0x001ad000011c7983 */ /* 0x001f280000300800 */
[----:B------:R0:W-:Y:S01]  /*8f2e0*/  STL [R1+0x1b04], R3 ;  /* 0x001b040301007387 */ /* 0x0001e20000100800 */
[----:B------:R-:W-:-:S03]  /*8f2f0*/  IADD3 R20, P6, R20, R9, RZ ;  /* 0x0000000914147210 */ /* 0x000fc60007fde0ff */
[----:B0-----:R-:W4:Y:S01]  /*8f300*/  LDL.LU R3, [R1+0x1aa4] ;  /* 0x001aa40001037983 */ /* 0x001f220000300800 */
[----:B------:R-:W-:-:S03]  /*8f310*/  IMAD.X R21, R21, 0x1, R2, P1 ;  /* 0x0000000115157824 */ /* 0x000fc600008e0602 */
[----:B------:R-:W-:Y:S01]  /*8f320*/  STL [R1+0x1b28], R25 ;  /* 0x001b281901007387 */ /* 0x000fe20000100800 */
[----:B------:R-:W-:-:S03]  /*8f330*/  IADD3 R22, P1, R22, R9, RZ ;  /* 0x0000000916167210 */ /* 0x000fc60007f3e0ff */
[----:B------:R-:W-:Y:S01]  /*8f340*/  STL [R1+0x1afc], R26 ;  /* 0x001afc1a01007387 */ /* 0x000fe20000100800 */
[----:B------:R-:W-:-:S03]  /*8f350*/  IMAD.X R23, R23, 0x1, R2, P2 ;  /* 0x0000000117177824 */ /* 0x000fc600010e0602 */
[----:B------:R-:W-:Y:S01]  /*8f360*/  STL [R1+0x1b20], R27 ;  /* 0x001b201b01007387 */ /* 0x000fe20000100800 */
[----:B------:R-:W-:-:S03]  /*8f370*/  IADD3 R7, P2, R7, R9, RZ ;  /* 0x0000000907077210 */ /* 0x000fc60007f5e0ff */
[----:B------:R-:W-:Y:S01]  /*8f380*/  STL [R1+0x1af4], R20 ;  /* 0x001af41401007387 */ /* 0x000fe20000100800 */
[----:B------:R-:W-:-:S03]  /*8f390*/  IADD3.X R14, R14, R2, RZ, P4, !PT ;  /* 0x000000020e0e7210 */ /* 0x000fc600027fe4ff */
[----:B------:R-:W-:Y:S04]  /*8f3a0*/  STL [R1+0x1b18], R21 ;  /* 0x001b181501007387 */ /* 0x000fe80000100800 */
[----:B------:R-:W-:Y:S04]  /*8f3b0*/  STL [R1+0x1aec], R22 ;  /* 0x001aec1601007387 */ /* 0x000fe80000100800 */
[----:B------:R-:W-:Y:S04]  /*8f3c0*/  STL [R1+0x1b10], R23 ;  /* 0x001b101701007387 */ /* 0x000fe80000100800 */
[----:B------:R-:W-:Y:S04]  /*8f3d0*/  STL [R1+0x1ae4], R7 ;  /* 0x001ae40701007387 */ /* 0x000fe80000100800 */
[----:B------:R0:W-:Y:S02]  /*8f3e0*/  STL [R1+0x1b00], R14 ;  /* 0x001b000e01007387 */ /* 0x0001e40000100800 */
[----:B0-----:R-:W0:Y:S01]  /*8f3f0*/  LDC R14, c[0x0][0x23c] ;  /* 0x00008f00ff0e7b82 */ /* 0x001e220000000800 */
[----:B------:R-:W-:Y:S01]  /*8f400*/  IMAD.X R6, R6, 0x1, R2, P3 ;  /* 0x0000000106067824 */ /* 0x000fe200018e0602 */
[----:B------:R-:W-:-:S02]  /*8f410*/  IADD3 R5, P3, R5, R9, RZ ;  /* 0x0000000905057210 */ /* 0x000fc40007f7e0ff */
[-C--:B------:R-:W-:Y:S01]  /*8f420*/  IADD3 R4, P4, R4, R9.reuse, RZ ;  /* 0x0000000904047210 */ /* 0x080fe20007f9e0ff */
[--C-:B------:R-:W-:Y:S01]  /*8f430*/  IMAD.X R12, R12, 0x1, R2.reuse, P5 ;  /* 0x000000010c0c7824 */ /* 0x100fe200028e0602 */
[----:B------:R-:W-:Y:S01]  /*8f440*/  IADD3 R13, P5, R13, R9, RZ ;  /* 0x000000090d0d7210 */ /* 0x000fe20007fbe0ff */
[----:B------:R-:W-:Y:S04]  /*8f450*/  STL [R1+0x1b08], R6 ;  /* 0x001b080601007387 */ /* 0x000fe80000100800 */
[----:B------:R-:W-:Y:S04]  /*8f460*/  STL [R1+0x1adc], R5 ;  /* 0x001adc0501007387 */ /* 0x000fe80000100800 */
[----:B------:R-:W-:Y:S01]  /*8f470*/  STL [R1+0x1ad4], R4 ;  /* 0x001ad40401007387 */ /* 0x000fe20000100800 */
[----:B------:R-:W-:-:S03]  /*8f480*/  IMAD.X R15, R15, 0x1, R2, P6 ;  /* 0x000000010f0f7824 */ /* 0x000fc600030e0602 */
[----:B------:R-:W-:Y:S01]  /*8f490*/  STL [R1+0x1af8], R12 ;  /* 0x001af80c01007387 */ /* 0x000fe20000100800 */
[----:B------:R-:W-:Y:S01]  /*8f4a0*/  IADD3 R8, P6, R8, R9, RZ ;  /* 0x0000000908087210 */ /* 0x000fe20007fde0ff */
[----:B------:R-:W-:Y:S02]  /*8f4b0*/  IMAD.X R29, R29, 0x1, R2, P1 ;  /* 0x000000011d1d7824 */ /* 0x000fe400008e0602 */
[----:B------:R-:W-:Y:S01]  /*8f4c0*/  STL [R1+0x1acc], R13 ;  /* 0x001acc0d01007387 */ /* 0x000fe20000100800 */
[----:B0-----:R-:W-:-:S04]  /*8f4d0*/  IMAD.SHL.U32 R20, R14, 0x80, RZ ;  /* 0x000000800e147824 */ /* 0x001fc800078e00ff */
[----:B------:R-:W-:Y:S01]  /*8f4e0*/  IMAD.SHL.U32 R20, R20, 0x2, RZ ;  /* 0x0000000214147824 */ /* 0x000fe200078e00ff */
[----:B------:R-:W-:Y:S04]  /*8f4f0*/  STL [R1+0x1af0], R15 ;  /* 0x001af00f01007387 */ /* 0x000fe80000100800 */
[----:B------:R-:W-:Y:S04]  /*8f500*/  STL [R1+0x1ac4], R8 ;  /* 0x001ac40801007387 */ /* 0x000fe80000100800 */
[----:B------:R-:W-:Y:S01]  /*8f510*/  STL [R1+0x1ae8], R29 ;  /* 0x001ae81d01007387 */ /* 0x000fe20000100800 */
[----:B------:R-:W-:Y:S01]  /*8f520*/  IADD3 R19, P1, R19, R20, RZ ;  /* 0x0000001413137210 */ /* 0x000fe20007f3e0ff */
[----:B------:R-:W-:-:S02]  /*8f530*/  IMAD.X R18, R18, 0x1, R2, P2 ;  /* 0x0000000112127824 */ /* 0x000fc400010e0602 */
[----:B---3--:R-:W-:Y:S01]  /*8f540*/  IMAD.X R17, R17, 0x1, R2, P3 ;  /* 0x0000000111117824 */ /* 0x008fe200018e0602 */
[-C--:B------:R-:W-:Y:S01]  /*8f550*/  IADD3 R16, P2, R16, R20.reuse, RZ ;  /* 0x0000001410107210 */ /* 0x080fe20007f5e0ff */
[----:B------:R-:W-:Y:S01]  /*8f560*/  STL [R1+0x1abc], R19 ;  /* 0x001abc1301007387 */ /* 0x000fe20000100800 */
[----:B--2---:R-:W-:-:S03]  /*8f570*/  IADD3 R0, P3, R0, R20, RZ ;  /* 0x0000001400007210 */ /* 0x004fc60007f7e0ff */
[----:B------:R-:W-:Y:S04]  /*8f580*/  STL [R1+0x1ae0], R18 ;  /* 0x001ae01201007387 */ /* 0x000fe80000100800 */
[----:B------:R0:W-:Y:S04]  /*8f590*/  STL [R1+0x1aac], R0 ;  /* 0x001aac0001007387 */ /* 0x0001e80000100800 */
[----:B------:R-:W-:Y:S04]  /*8f5a0*/  STL [R1+0x1ab4], R16 ;  /* 0x001ab41001007387 */ /* 0x000fe80000100800 */
[----:B0-----:R-:W2:Y:S04]  /*8f5b0*/  LDL.LU R0, [R1+0x1ac0] ;  /* 0x001ac00001007983 */ /* 0x001ea80000300800 */
[----:B------:R-:W-:Y:S04]  /*8f5c0*/  STL [R1+0x1ad8], R17 ;  /* 0x001ad81101007387 */ /* 0x000fe80000100800 */
[----:B--2---:R0:W-:Y:S04]  /*8f5d0*/  STL [R1+0x2848], R0 ;  /* 0x0028480001007387 */ /* 0x0041e80000100800 */
[----:B0-----:R-:W2:Y:S01]  /*8f5e0*/  LDL.LU R0, [R1+0x1a9c] ;  /* 0x001a9c0001007983 */ /* 0x001ea20000300800 */
[----:B----4-:R-:W-:Y:S01]  /*8f5f0*/  IMAD.X R28, R28, 0x1, R2, P4 ;  /* 0x000000011c1c7824 */ /* 0x010fe200020e0602 */
[----:B------:R-:W-:-:S02]  /*8f600*/  IADD3 R3, P4, R3, R20, RZ ;  /* 0x0000001403037210 */ /* 0x000fc40007f9e0ff */
[----:B--2---:R0:W-:Y:S04]  /*8f610*/  STL [R1+0x284c], R0 ;  /* 0x00284c0001007387 */ /* 0x0041e80000100800 */
[----:B0-----:R-:W2:Y:S04]  /*8f620*/  LDL.LU R0, [R1+0x1ac8] ;  /* 0x001ac80001007983 */ /* 0x001ea80000300800 */
[----:B------:R-:W3:Y:S04]  /*8f630*/  LDL.LU R11, [R1+0x1ab8] ;  /* 0x001ab800010b7983 */ /* 0x000ee80000300800 */
[----:B------:R-:W4:Y:S04]  /*8f640*/  LDL.LU R10, [R1+0x1a8c] ;  /* 0x001a8c00010a7983 */ /* 0x000f280000300800 */
[----:B------:R0:W-:Y:S04]  /*8f650*/  STL [R1+0x1ad0], R28 ;  /* 0x001ad01c01007387 */ /* 0x0001e80000100800 */
        /* <DEDUP_REMOVED lines=24> */
[----:B-1----:R-:W4:Y:S01]  /*8f7e0*/  LDL.LU R3, [R1+0x1a2c] ;  /* 0x001a2c0001037983 */ /* 0x002f220000300800 */
[----:B--2---:R-:W-:-:S05]  /*8f7f0*/  IMAD.X R0, R0, 0x1, R2, P5 ;  /* 0x0000000100007824 */ /* 0x004fca00028e0602 */
[----:B------:R0:W-:Y:S04]  /*8f800*/  STL [R1+0x1ac8], R0 ;  /* 0x001ac80001007387 */ /* 0x0001e80000100800 */
[----:B0-----:R-:W2:Y:S02]  /*8f810*/  LDL.LU R0, [R1+0x284c] ;  /* 0x00284c0001007983 */ /* 0x001ea40000300800 */
[----:B--2---:R-:W-:-:S05]  /*8f820*/  IADD3 R0, P5, R0, R20, RZ ;  /* 0x0000001400007210 */ /* 0x004fca0007fbe0ff */
[----:B------:R0:W-:Y:S04]  /*8f830*/  STL [R1+0x1a9c], R0 ;  /* 0x001a9c0001007387 */ /* 0x0001e80000100800 */
[----:B0-----:R-:W2:Y:S02]  /*8f840*/  LDL.LU R0, [R1+0x2848] ;  /* 0x0028480001007983 */ /* 0x001ea40000300800 */
[----:B--2---:R-:W-:-:S05]  /*8f850*/  IMAD.X R0, R0, 0x1, R2, P6 ;  /* 0x0000000100007824 */ /* 0x004fca00030e0602 */
[----:B------:R0:W-:Y:S04]  /*8f860*/  STL [R1+0x1ac0], R0 ;  /* 0x001ac00001007387 */ /* 0x0001e80000100800 */
[----:B0-----:R-:W3:Y:S04]  /*8f870*/  LDL.LU R0, [R1+0x2844] ;  /* 0x0028440001007983 */ /* 0x001ee80000300800 */
[----:B------:R0:W-:Y:S04]  /*8f880*/  STL [R1+0x2640], R2 ;  /* 0x0026400201007387 */ /* 0x0001e80000100800 */
[----:B0-----:R-:W2:Y:S01]  /*8f890*/  LDL.LU R2, [R1+0x1a94] ;  /* 0x001a940001027983 */ /* 0x001ea20000300800 */
[----:B---3--:R-:W-:-:S02]  /*8f8a0*/  IADD3.X R11, R11, R0, RZ, P1, !PT ;  /* 0x000000000b0b7210 */ /* 0x008fc40000ffe4ff */
[-C--:B----4-:R-:W-:Y:S01]  /*8f8b0*/  IADD3 R10, P1, R10, R20.reuse, RZ ;  /* 0x000000140a0a7210 */ /* 0x090fe20007f3e0ff */
[--C-:B------:R-:W-:Y:S01]  /*8f8c0*/  IMAD.X R24, R24, 0x1, R0.reuse, P2 ;  /* 0x0000000118187824 */ /* 0x100fe200010e0600 */
[-C--:B------:R-:W-:Y:S01]  /*8f8d0*/  IADD3 R25, P2, R25, R20.reuse, RZ ;  /* 0x0000001419197210 */ /* 0x080fe20007f5e0ff */
[--C-:B------:R-:W-:Y:S01]  /*8f8e0*/  IMAD.X R26, R26, 0x1, R0.reuse, P3 ;  /* 0x000000011a1a7824 */ /* 0x100fe200018e0600 */
[-C--:B------:R-:W-:Y:S02]  /*8f8f0*/  IADD3 R27, P3, R27, R20.reuse, RZ ;  /* 0x000000141b1b7210 */ /* 0x080fe40007f7e0ff */
[-C--:B--2---:R-:W-:Y:S01]  /*8f900*/  IADD3 R2, P6, R2, R20.reuse, RZ ;  /* 0x0000001402027210 */ /* 0x084fe20007fde0ff */
[----:B------:R-:W-:Y:S01]  /*8f910*/  IMAD.X R21, R21, 0x1, R0, P4 ;  /* 0x0000000115157824 */ /* 0x000fe200020e0600 */
[----:B------:R-:W-:-:S03]  /*8f920*/  IADD3 R22, P4, R22, R20, RZ ;  /* 0x0000001416167210 */ /* 0x000fc60007f9e0ff */
[----:B------:R-:W-:Y:S04]  /*8f930*/  STL [R1+0x1a94], R2 ;  /* 0x001a940201007387 */ /* 0x000fe80000100800 */
[----:B------:R-:W-:Y:S04]  /*8f940*/  STL [R1+0x1ab8], R11 ;  /* 0x001ab80b01007387 */ /* 0x000fe80000100800 */
[----:B------:R-:W-:Y:S04]  /*8f950*/  STL [R1+0x1a8c], R10 ;  /* 0x001a8c0a01007387 */ /* 0x000fe80000100800 */
[----:B------:R-:W-:Y:S04]  /*8f960*/  STL [R1+0x1ab0], R24 ;  /* 0x001ab01801007387 */ /* 0x000fe80000100800 */
        /* <DEDUP_REMOVED lines=31> */
[----:B------:R-:W-:Y:S01]  /*8fb60*/  STL [R1+0x1a44], R29 ;  /* 0x001a441d01007387 */ /* 0x000fe20000100800 */
[----:B------:R-:W-:-:S03]  /*8fb70*/  IADD3 R17, P6, R17, R20, RZ ;  /* 0x0000001411117210 */ /* 0x000fc60007fde0ff */
[----:B------:R-:W-:Y:S01]  /*8fb80*/  STL [R1+0x1a68], R19 ;  /* 0x001a681301007387 */ /* 0x000fe20000100800 */
[----:B------:R-:W-:-:S03]  /*8fb90*/  IMAD.X R28, R28, 0x1, R0, P1 ;  /* 0x000000011c1c7824 */ /* 0x000fc600008e0600 */
[----:B------:R-:W-:Y:S04]  /*8fba0*/  STL [R1+0x1a3c], R18 ;  /* 0x001a3c1201007387 */ /* 0x000fe80000100800 */
[----:B------:R-:W-:Y:S04]  /*8fbb0*/  STL [R1+0x1a60], R16 ;  /* 0x001a601001007387 */ /* 0x000fe80000100800 */
[----:B------:R0:W-:Y:S01]  /*8fbc0*/  STL [R1+0x2840], R20 ;  /* 0x0028401401007387 */ /* 0x0001e20000100800 */
[----:B------:R-:W-:-:S03]  /*8fbd0*/  IADD3 R3, P1, R3, R20, RZ ;  /* 0x0000001403037210 */ /* 0x000fc60007f3e0ff */
[----:B------:R-:W-:Y:S04]  /*8fbe0*/  STL [R1+0x1a34], R17 ;  /* 0x001a341101007387 */ /* 0x000fe80000100800 */
[----:B0-----:R-:W2:Y:S04]  /*8fbf0*/  LDL.LU R20, [R1+0x1a50] ;  /* 0x001a500001147983 */ /* 0x001ea80000300800 */
[----:B------:R-:W-:Y:S04]  /*8fc00*/  STL [R1+0x1a58], R28 ;  /* 0x001a581c01007387 */ /* 0x000fe80000100800 */
[----:B------:R-:W3:Y:S04]  /*8fc10*/  LDL.LU R2, [R1+0x1a40] ;  /* 0x001a400001027983 */ /* 0x000ee80000300800 */
[----:B------:R-:W-:Y:S04]  /*8fc20*/  STL [R1+0x1a2c], R3 ;  /* 0x001a2c0301007387 */ /* 0x000fe80000100800 */
[----:B---3--:R0:W-:Y:S04]  /*8fc30*/  STL [R1+0x2834], R2 ;  /* 0x0028340201007387 */ /* 0x0081e80000100800 */
[----:B0-----:R-:W3:Y:S04]  /*8fc40*/  LDL.LU R2, [R1+0x1a1c] ;  /* 0x001a1c0001027983 */ /* 0x001ee80000300800 */
[----:B---3--:R0:W-:Y:S04]  /*8fc50*/  STL [R1+0x2838], R2 ;  /* 0x0028380201007387 */ /* 0x0081e80000100800 */
[----:B0-----:R-:W3:Y:S01]  /*8fc60*/  LDL.LU R2, [R1+0x1a48] ;  /* 0x001a480001027983 */ /* 0x001ee20000300800 */
[----:B--2---:R-:W-:-:S03]  /*8fc70*/  IMAD.X R20, R20, 0x1, R0, P2 ;  /* 0x0000000114147824 */ /* 0x004fc600010e0600 */
[----:B---3--:R0:W-:Y:S04]  /*8fc80*/  STL [R1+0x283c], R2 ;  /* 0x00283c0201007387 */ /* 0x0081e80000100800 */
[----:B0-----:R-:W2:Y:S04]  /*8fc90*/  LDL.LU R2, [R1+0x1a24] ;  /* 0x001a240001027983 */ /* 0x001ea80000300800 */
[----:B------:R-:W3:Y:S04]  /*8fca0*/  LDL.LU R11, [R1+0x1a14] ;  /* 0x001a1400010b7983 */ /* 0x000ee80000300800 */
[----:B------:R-:W4:Y:S04]  /*8fcb0*/  LDL.LU R10, [R1+0x1a38] ;  /* 0x001a3800010a7983 */ /* 0x000f280000300800 */
        /* <DEDUP_REMOVED lines=24> */
[----:B------:R0:W-:Y:S04]  /*8fe40*/  STL [R1+0x1a50], R20 ;  /* 0x001a501401007387 */ /* 0x0001e80000100800 */
[----:B0-----:R-:W2:Y:S02]  /*8fe50*/  LDL.LU R20, [R1+0x2840] ;  /* 0x0028400001147983 */ /* 0x001ea40000300800 */
[----:B--2---:R-:W-:-:S05]  /*8fe60*/  IADD3 R2, P2, R2, R20, RZ ;  /* 0x0000001402027210 */ /* 0x004fca0007f5e0ff */
[----:B------:R0:W-:Y:S04]  /*8fe70*/  STL [R1+0x1a24], R2 ;  /* 0x001a240201007387 */ /* 0x0001e80000100800 */
[----:B0-----:R-:W2:Y:S02]  /*8fe80*/  LDL.LU R2, [R1+0x283c] ;  /* 0x00283c0001027983 */ /* 0x001ea40000300800 */
[----:B--2---:R-:W-:-:S05]  /*8fe90*/  IMAD.X R2, R2, 0x1, R0, P3 ;  /* 0x0000000102027824 */ /* 0x004fca00018e0600 */
[----:B------:R0:W-:Y:S04]  /*8fea0*/  STL [R1+0x1a48], R2 ;  /* 0x001a480201007387 */ /* 0x0001e80000100800 */
[----:B0-----:R-:W2:Y:S02]  /*8feb0*/  LDL.LU R2, [R1+0x2838] ;  /* 0x0028380001027983 */ /* 0x001ea40000300800 */
[----:B--2---:R-:W-:-:S05]  /*8fec0*/  IADD3 R2, P3, R2, R20, RZ ;  /* 0x0000001402027210 */ /* 0x004fca0007f7e0ff */
[----:B------:R0:W-:Y:S04]  /*8fed0*/  STL [R1+0x1a1c], R2 ;  /* 0x001a1c0201007387 */ /* 0x0001e80000100800 */
[----:B0-----:R-:W2:Y:S01]  /*8fee0*/  LDL.LU R2, [R1+0x2834] ;  /* 0x0028340001027983 */ /* 0x001ea20000300800 */
[--C-:B----4-:R-:W-:Y:S01]  /*8fef0*/  IMAD.X R10, R10, 0x1, R0.reuse, P5 ;  /* 0x000000010a0a7824 */ /* 0x110fe200028e0600 */
[-C--:B---3--:R-:W-:Y:S01]  /*8ff00*/  IADD3 R24, P5, R24, R20.reuse, RZ ;  /* 0x0000001418187210 */ /* 0x088fe20007fbe0ff */
[--C-:B------:R-:W-:Y:S01]  /*8ff10*/  IMAD.X R25, R25, 0x1, R0.reuse, P6 ;  /* 0x0000000119197824 */ /* 0x100fe200030e0600 */
[-C--:B------:R-:W-:Y:S01]  /*8ff20*/  IADD3 R26, P6, R26, R20.reuse, RZ ;  /* 0x000000141a1a7210 */ /* 0x080fe20007fde0ff */
[--C-:B------:R-:W-:Y:S01]  /*8ff30*/  IMAD.X R27, R27, 0x1, R0.reuse, P1 ;  /* 0x000000011b1b7824 */ /* 0x100fe200008e0600 */
[-C--:B------:R-:W-:Y:S01]  /*8ff40*/  IADD3 R21, P1, R21, R20.reuse, RZ ;  /* 0x0000001415157210 */ /* 0x080fe20007f3e0ff */
[--C-:B------:R-:W-:Y:S01]  /*8ff50*/  IMAD.X R22, R22, 0x1, R0.reuse, P2 ;  /* 0x0000000116167824 */ /* 0x100fe200010e0600 */
[-C--:B------:R-:W-:Y:S01]  /*8ff60*/  IADD3 R23, P2, R23, R20.reuse, RZ ;  /* 0x0000001417177210 */ /* 0x080fe20007f5e0ff */
[----:B------:R-:W-:Y:S01]  /*8ff70*/  IMAD.X R7, R7, 0x1, R0, P3 ;  /* 0x0000000107077824 */ /* 0x000fe200018e0600 */
[----:B------:R-:W-:-:S02]  /*8ff80*/  IADD3 R6, P3, R6, R20, RZ ;  /* 0x0000001406067210 */ /* 0x000fc40007f7e0ff */
[----:B------:R-:W-:Y:S02]  /*8ff90*/  IADD3.X R12, R12, R0, RZ, P5, !PT ;  /* 0x000000000c0c7210 */ /* 0x000fe40002ffe4ff */
[-C--:B------:R-:W-:Y:S01]  /*8ffa0*/  IADD3 R13, P5, R13, R20.reuse, RZ ;  /* 0x000000140d0d7210 */ /* 0x080fe20007fbe0ff */
[--C-:B------:R-:W-:Y:S01]  /*8ffb0*/  IMAD.X R14, R14, 0x1, R0.reuse, P6 ;  /* 0x000000010e0e7824 */ /* 0x100fe200030e0600 */
[-C--:B------:R-:W-:Y:S01]  /*8ffc0*/  IADD3 R15, P6, R15, R20.reuse, RZ ;  /* 0x000000140f0f7210 */ /* 0x080fe20007fde0ff */
[--C-:B------:R-:W-:Y:S01]  /*8ffd0*/  IMAD.X R9, R9, 0x1, R0.reuse, P1 ;  /* 0x0000000109097824 */ /* 0x100fe200008e0600 */
[-C--:B------:R-:W-:Y:S01]  /*8ffe0*/  IADD3 R8, P1, R8, R20.reuse, RZ ;  /* 0x0000001408087210 */ /* 0x080fe20007f3e0ff */
[--C-:B------:R-:W-:Y:S01]  /*8fff0*/  IMAD.X R29, R29, 0x1, R0.reuse, P2 ;  /* 0x000000011d1d7824 */ /* 0x100fe200010e0600 */
[-C--:B------:R-:W-:Y:S01]  /*90000*/  IADD3 R19, P2, R19, R20.reuse, RZ ;  /* 0x0000001413137210 */ /* 0x080fe20007f5e0ff */
[--C-:B------:R-:W-:Y:S01]  /*90010*/  IMAD.X R18, R18, 0x1, R0.reuse, P3 ;  /* 0x0000000112127824 */ /* 0x100fe200018e0600 */
[----:B------:R-:W-:Y:S01]  /*90020*/  IADD3 R16, P3, R16, R20, RZ ;  /* 0x0000001410107210 */ /* 0x000fe20007f7e0ff */
[----:B------:R-:W-:-:S02]  /*90030*/  IMAD.X R3, R3, 0x1, R0, P5 ;  /* 0x0000000103037824 */ /* 0x000fc400028e0600 */
[----:B--2---:R-:W-:Y:S01]  /*90040*/  IMAD.X R2, R2, 0x1, R0, P4 ;  /* 0x0000000102027824 */ /* 0x004fe200020e0600 */
[----:B------:R-:W-:-:S04]  /*90050*/  IADD3 R11, P4, R11, R20, RZ ;  /* 0x000000140b0b7210 */ /* 0x000fc80007f9e0ff */
        /* <DEDUP_REMOVED lines=28> */
[----:B------:R0:W-:Y:S04]  /*90220*/  STL [R1+0x2830], R0 ;  /* 0x0028300001007387 */ /* 0x0001e80000100800 */
        /* <DEDUP_REMOVED lines=9> */
[----:B--2---:R-:W-:-:S03]  /*902c0*/  IADD3 R0, P5, R0, R20, RZ ;  /* 0x0000001400007210 */ /* 0x004fc60007fbe0ff */
        /* <DEDUP_REMOVED lines=29> */
[----:B0-----:R-:W2:Y:S02]  /*904a0*/  LDL.LU R0, [R1+0x2830] ;  /* 0x0028300001007983 */ /* 0x001ea40000300800 */
        /* <DEDUP_REMOVED lines=8> */
[----:B0-----:R-:W2:Y:S01]  /*90530*/  LDL.LU R2, [R1+0x2824] ;  /* 0x0028240001027983 */ /* 0x001ea20000300800 */
[--C-:B---3--:R-:W-:Y:S01]  /*90540*/  IMAD.X R11, R11, 0x1, R0.reuse, P2 ;  /* 0x000000010b0b7824 */ /* 0x108fe200010e0600 */
[-C--:B----4-:R-:W-:Y:S01]  /*90550*/  IADD3 R10, P2, R10, R20.reuse, RZ ;  /* 0x000000140a0a7210 */ /* 0x090fe20007f5e0ff */
[----:B------:R-:W-:Y:S01]  /*90560*/  IMAD.X R24, R24, 0x1, R0, P3 ;  /* 0x0000000118187824 */ /* 0x000fe200018e0600 */
[----:B------:R-:W-:Y:S02]  /*90570*/  IADD3 R25, P3, R25, R20, RZ ;  /* 0x0000001419197210 */ /* 0x000fe40007f7e0ff */
[----:B------:R-:W-:-:S02]  /*90580*/  IADD3.X R26, R26, R0, RZ, P4, !PT ;  /* 0x000000001a1a7210 */ /* 0x000fc400027fe4ff */
        /* <DEDUP_REMOVED lines=17> */
[----:B--2---:R-:W-:-:S05]  /*906a0*/  IADD3 R2, P1, R2, R20, RZ ;  /* 0x0000001402027210 */ /* 0x004fca0007f3e0ff */
        /* <DEDUP_REMOVED lines=25> */
[----:B------:R-:W-:Y:S04]  /*90840*/  STL [R1+0x1970], R19 ;  /* 0x0019701301007387 */ /* 0x000fe80000100800 */
        /* <DEDUP_REMOVED lines=12> */
[----:B--2---:R-:W-:-:S03]  /*90910*/  IADD3.X R20, R20, R0, RZ, P3, !PT ;  /* 0x0000000014147210 */ /* 0x004fc60001ffe4ff */
        /* <DEDUP_REMOVED lines=59> */
[--C-:B------:R-:W-:Y:S02]  /*90cd0*/  IMAD.X R3, R3, 0x1, R0.reuse, P6 ;  /* 0x0000000103037824 */ /* 0x100fe400030e0600 */
        /* <DEDUP_REMOVED lines=200> */
[----:B------:R-:W-:Y:S01]  /*91960*/  IADD3 R16, P5, R16, R20, RZ ;  /* 0x0000001410107210 */ /* 0x000fe20007fbe0ff */
[----:B------:R-:W-:Y:S01]  /*91970*/  IMAD.X R3, R3, 0x1, R0, P1 ;  /* 0x0000000103037824 */ /* 0x000fe200008e0600 */
[----:B--2---:R-:W-:Y:S02]  /*91980*/  IADD3.X R2, R2, R0, RZ, P6, !PT ;  /* 0x0000000002027210 */ /* 0x004fe400037fe4ff */
        /* <DEDUP_REMOVED lines=181> */
[----:B---3--:R-:W-:Y:S02]  /*924e0*/  IADD3 R24, P2, R24, R20, RZ ;  /* 0x0000001418187210 */ /* 0x008fe40007f5e0ff */
        /* <DEDUP_REMOVED lines=18> */
[----:B------:R-:W-:Y:S01]  /*92610*/  IADD3.X R3, R3, R0, RZ, P2, !PT ;  /* 0x0000000003037210 */ /* 0x000fe200017fe4ff */
        /* <DEDUP_REMOVED lines=100> */
[----:B------:R-:W-:Y:S01]  /*92c60*/  IMAD.X R28, R28, 0x1, R0, P5 ;  /* 0x000000011c1c7824 */ /* 0x000fe200028e0600 */
[-C--:B------:R-:W-:Y:S02]  /*92c70*/  IADD3 R3, P5, R3, R20.reuse, RZ ;  /* 0x0000001403037210 */ /* 0x080fe40007fbe0ff */
        /* <DEDUP_REMOVED lines=177> */
[----:B--2---:R-:W-:-:S05]  /*93790*/  IADD3.X R2, R2, R0, RZ, P5, !PT ;  /* 0x0000000002027210 */ /* 0x004fca0002ffe4ff */
        /* <DEDUP_REMOVED lines=134> */
[----:B------:R-:W-:-:S03]  /*94000*/  IADD3.X R5, R5, R0, RZ, P3, !PT ;  /* 0x0000000005057210 */ /* 0x000fc60001ffe4ff */
        /* <DEDUP_REMOVED lines=70> */
[----:B----4-:R-:W-:Y:S02]  /*94470*/  IADD3 R10, P1, R10, R20, RZ ;  /* 0x000000140a0a7210 */ /* 0x010fe40007f3e0ff */
        /* <DEDUP_REMOVED lines=295> */
[----:B--2---:R-:W-:-:S05]  /*956f0*/  IADD3.X R2, R2, R0, RZ, P4, !PT ;  /* 0x0000000002027210 */ /* 0x004fca00027fe4ff */
        /* <DEDUP_REMOVED lines=207> */
[----:B----4-:R-:W-:Y:S02]  /*963f0*/  IADD3.X R10, R10, R0, RZ, P1, !PT ;  /* 0x000000000a0a7210 */ /* 0x010fe40000ffe4ff */
        /* <DEDUP_REMOVED lines=293> */
[----:B--2---:R-:W-:-:S05]  /*97650*/  IADD3.X R2, R2, R0, RZ, P3, !PT ;  /* 0x0000000002027210 */ /* 0x004fca0001ffe4ff */
        /* <DEDUP_REMOVED lines=210> */
[----:B---3--:R-:W-:Y:S02]  /*98380*/  IADD3.X R11, R11, R0, RZ, P6, !PT ;  /* 0x000000000b0b7210 */ /* 0x008fe400037fe4ff */
        /* <DEDUP_REMOVED lines=1016> */
[----:B--2---:R-:W-:-:S05]  /*9c310*/  IADD3 R2, P4, R2, R20, RZ ;  /* 0x0000001402027210 */ /* 0x004fca0007f9e0ff */
[----:B------:R0:W-:Y:S04]  /*9c320*/  STL [R1+0x25ac], R2 ;  /* 0x0025ac0201007387 */ /* 0x0001e80000100800 */
[----:B0-----:R0:W5:Y:S04]  /*9c330*/  LDL.LU R2, [R1+0x2640] ;  /* 0x0026400001027983 */ /* 0x0011680000300800 */
[----:B------:R1:W-:Y:S04]  /*9c340*/  STL [R1+0x2578], R10 ;  /* 0x0025780a01007387 */ /* 0x0003e80000100800 */
[----:B-1----:R0:W5:Y:S04]  /*9c350*/  LDL.LU R10, [R1+0x263c] ;  /* 0x00263c00010a7983 */ /* 0x0021680000300800 */
[----:B------:R1:W-:Y:S04]  /*9c360*/  STL [R1+0x25b4], R11 ;  /* 0x0025b40b01007387 */ /* 0x0003e80000100800 */
[----:B-1----:R0:W5:Y:S04]  /*9c370*/  LDL.LU R11, [R1+0x2638] ;  /* 0x00263800010b7983 */ /* 0x0021680000300800 */
[----:B------:R1:W-:Y:S04]  /*9c380*/  STL [R1+0x2580], R7 ;  /* 0x0025800701007387 */ /* 0x0003e80000100800 */
[----:B-1----:R-:W2:Y:S04]  /*9c390*/  LDL.LU R7, [R1+0x2634] ;  /* 0x0026340001077983 */ /* 0x002ea80000300800 */
[----:B------:R1:W-:Y:S04]  /*9c3a0*/  STL [R1+0x25bc], R6 ;  /* 0x0025bc0601007387 */ /* 0x0003e80000100800 */
[----:B-1----:R-:W3:Y:S04]  /*9c3b0*/  LDL.LU R6, [R1+0x2630] ;  /* 0x0026300001067983 */ /* 0x002ee80000300800 */
[----:B------:R1:W-:Y:S04]  /*9c3c0*/  STL [R1+0x2588], R5 ;  /* 0x0025880501007387 */ /* 0x0003e80000100800 */
[----:B-1----:R-:W4:Y:S04]  /*9c3d0*/  LDL.LU R5, [R1+0x262c] ;  /* 0x00262c0001057983 */ /* 0x002f280000300800 */
[----:B------:R1:W-:Y:S04]  /*9c3e0*/  STL [R1+0x25c4], R4 ;  /* 0x0025c40401007387 */ /* 0x0003e80000100800 */
[----:B-1----:R-:W2:Y:S01]  /*9c3f0*/  LDL.LU R4, [R1+0x2628] ;  /* 0x0026280001047983 */ /* 0x002ea20000300800 */
[----:B------:R-:W-:Y:S01]  /*9c400*/  IADD3 R9, P2, R9, R20, RZ ;  /* 0x0000001409097210 */ /* 0x000fe20007f5e0ff */
[----:B------:R-:W-:-:S02]  /*9c410*/  IMAD.X R29, R29, 0x1, R0, P3 ;  /* 0x000000011d1d7824 */ /* 0x000fc400018e0600 */
[----:B------:R1:W-:Y:S01]  /*9c420*/  STL [R1+0x2590], R8 ;  /* 0x0025900801007387 */ /* 0x0003e20000100800 */
[-C--:B------:R-:W-:Y:S01]  /*9c430*/  IADD3 R18, P3, R18, R20.reuse, RZ ;  /* 0x0000001412127210 */ /* 0x080fe20007f7e0ff */
[--C-:B------:R-:W-:Y:S01]  /*9c440*/  IMAD.X R19, R19, 0x1, R0.reuse, P4 ;  /* 0x0000000113137824 */ /* 0x100fe200020e0600 */
[-C--:B------:R-:W-:Y:S01]  /*9c450*/  IADD3 R28, P4, R28, R20.reuse, RZ ;  /* 0x000000141c1c7210 */ /* 0x080fe20007f9e0ff */
[--C-:B------:R-:W-:Y:S01]  /*9c460*/  IMAD.X R3, R3, 0x1, R0.reuse, P5 ;  /* 0x0000000103037824 */ /* 0x100fe200028e0600 */
[----:B-1----:R0:W5:Y:S04]  /*9c470*/  LDL.LU R8, [R1+0x2624] ;  /* 0x0026240001087983 */ /* 0x0021680000300800 */
[----:B------:R1:W-:Y:S01]  /*9c480*/  STL [R1+0x25cc], R9 ;  /* 0x0025cc0901007387 */ /* 0x0003e20000100800 */
[-C--:B------:R-:W-:Y:S01]  /*9c490*/  IADD3 R24, P5, R24, R20.reuse, RZ ;  /* 0x0000001418187210 */ /* 0x080fe20007fbe0ff */
[--C-:B------:R-:W-:Y:S01]  /*9c4a0*/  IMAD.X R25, R25, 0x1, R0.reuse, P6 ;  /* 0x0000000119197824 */ /* 0x100fe200030e0600 */
[-C--:B------:R-:W-:Y:S01]  /*9c4b0*/  IADD3 R26, P6, R26, R20.reuse, RZ ;  /* 0x000000141a1a7210 */ /* 0x080fe20007fde0ff */
[----:B-1----:R0:W5:Y:S04]  /*9c4c0*/  LDL.LU R9, [R1+0x2620] ;  /* 0x0026200001097983 */ /* 0x0021680000300800 */
[----:B------:R1:W-:Y:S01]  /*9c4d0*/  STL [R1+0x2598], R29 ;  /* 0x0025981d01007387 */ /* 0x0003e20000100800 */
[----:B------:R-:W-:Y:S01]  /*9c4e0*/  IMAD.X R27, R27, 0x1, R0, P1 ;  /* 0x000000011b1b7824 */ /* 0x000fe200008e0600 */
[----:B------:R-:W-:-:S02]  /*9c4f0*/  IADD3 R21, P1, R21, R20, RZ ;  /* 0x0000001415157210 */ /* 0x000fc40007f3e0ff */
[----:B-1----:R0:W5:Y:S04]  /*9c500*/  LDL.LU R29, [R1+0x261c] ;  /* 0x00261c00011d7983 */ /* 0x0021680000300800 */
[----:B------:R1:W-:Y:S01]  /*9c510*/  STL [R1+0x25d4], R18 ;  /* 0x0025d41201007387 */ /* 0x0003e20000100800 */
[----:B------:R-:W-:Y:S02]  /*9c520*/  IADD3.X R22, R22, R0, RZ, P2, !PT ;  /* 0x0000000016167210 */ /* 0x000fe400017fe4ff */
[----:B------:R-:W-:Y:S01]  /*9c530*/  IADD3 R23, P2, R23, R20, RZ ;  /* 0x0000001417177210 */ /* 0x000fe20007f5e0ff */
[----:B-1----:R0:W5:Y:S04]  /*9c540*/  LDL.LU R18, [R1+0x2618] ;  /* 0x0026180001127983 */ /* 0x0021680000300800 */
[----:B------:R1:W-:Y:S01]  /*9c550*/  STL [R1+0x25a0], R19 ;  /* 0x0025a01301007387 */ /* 0x0003e20000100800 */
[----:B------:R-:W-:-:S03]  /*9c560*/  IMAD.X R12, R12, 0x1, R0, P3 ;  /* 0x000000010c0c7824 */ /* 0x000fc600018e0600 */
[----:B-1----:R0:W5:Y:S04]  /*9c570*/  LDL.LU R19, [R1+0x2614] ;  /* 0x0026140001137983 */ /* 0x0021680000300800 */
[----:B------:R1:W-:Y:S01]  /*9c580*/  STL [R1+0x25dc], R28 ;  /* 0x0025dc1c01007387 */ /* 0x0003e20000100800 */
[----:B------:R-:W-:-:S03]  /*9c590*/  IMAD.X R13, R13, 0x1, R0, P4 ;  /* 0x000000010d0d7824 */ /* 0x000fc600020e0600 */
[----:B-1----:R0:W5:Y:S04]  /*9c5a0*/  LDL.LU R28, [R1+0x2610] ;  /* 0x00261000011c7983 */ /* 0x0021680000300800 */
[----:B------:R1:W-:Y:S04]  /*9c5b0*/  STL [R1+0x25a8], R3 ;  /* 0x0025a80301007387 */ /* 0x0003e80000100800 */
[----:B------:R-:W-:Y:S04]  /*9c5c0*/  STL [R1+0x25e4], R24 ;  /* 0x0025e41801007387 */ /* 0x000fe80000100800 */
[----:B------:R-:W-:Y:S04]  /*9c5d0*/  STL [R1+0x25b0], R25 ;  /* 0x0025b01901007387 */ /* 0x000fe80000100800 */
[----:B------:R-:W-:Y:S04]  /*9c5e0*/  STL [R1+0x25ec], R26 ;  /* 0x0025ec1a01007387 */ /* 0x000fe80000100800 */
[----:B------:R-:W-:Y:S04]  /*9c5f0*/  STL [R1+0x25b8], R27 ;  /* 0x0025b81b01007387 */ /* 0x000fe80000100800 */
[----:B------:R-:W-:Y:S01]  /*9c600*/  STL [R1+0x25f4], R21 ;  /* 0x0025f41501007387 */ /* 0x000fe20000100800 */
[----:B-1----:R-:W1:Y:S03]  /*9c610*/  S2R R3, SR_TID.X ;  /* 0x0000000000037919 */ /* 0x002e660000002100 */
[----:B------:R-:W-:Y:S04]  /*9c620*/  STL [R1+0x25c0], R22 ;  /* 0x0025c01601007387 */ /* 0x000fe80000100800 */
[----:B------:R-:W-:Y:S01]  /*9c630*/  STL [R1+0x25f8], R23 ;  /* 0x0025f81701007387 */ /* 0x000fe20000100800 */
[----:B------:R-:W-:-:S03]  /*9c640*/  IMAD.X R14, R14, 0x1, R0, P5 ;  /* 0x000000010e0e7824 */ /* 0x000fc600028e0600 */
[----:B------:R-:W-:Y:S01]  /*9c650*/  STL [R1+0x25c8], R12 ;  /* 0x0025c80c01007387 */ /* 0x000fe20000100800 */
[--C-:B------:R-:W-:Y:S02]  /*9c660*/  IMAD.X R15, R15, 0x1, R0.reuse, P6 ;  /* 0x000000010f0f7824 */ /* 0x100fe400030e0600 */
[--C-:B------:R-:W-:Y:S01]  /*9c670*/  IMAD.X R16, R16, 0x1, R0.reuse, P1 ;  /* 0x0000000110107824 */ /* 0x100fe200008e0600 */
[----:B------:R3:W-:Y:S01]  /*9c680*/  STL [R1+0x25d0], R13 ;  /* 0x0025d00d01007387 */ /* 0x0007e20000100800 */
[----:B------:R-:W-:-:S03]  /*9c690*/  IMAD.X R17, R17, 0x1, R0, P2 ;  /* 0x0000000111117824 */ /* 0x000fc600010e0600 */
[----:B------:R0:W-:Y:S04]  /*9c6a0*/  STL [R1+0x25d8], R14 ;  /* 0x0025d80e01007387 */ /* 0x0001e80000100800 */
[----:B------:R0:W-:Y:S04]  /*9c6b0*/  STL [R1+0x25e0], R15 ;  /* 0x0025e00f01007387 */ /* 0x0001e80000100800 */
[----:B------:R0:W-:Y:S01]  /*9c6c0*/  STL [R1+0x25e8], R16 ;  /* 0x0025e81001007387 */ /* 0x0001e20000100800 */
[----:B-1----:R-:W-:-:S05]  /*9c6d0*/  LOP3.LUT R3, R3, 0x3f, RZ, 0xc0, !PT ;  /* 0x0000003f03037812 */ /* 0x002fca00078ec0ff */
[----:B------:R-:W-:Y:S02]  /*9c6e0*/  IMAD.SHL.U32 R3, R3, 0x2, RZ ;  /* 0x0000000203037824 */ /* 0x000fe400078e00ff */
[----:B---3--:R-:W-:Y:S02]  /*9c6f0*/  IMAD.MOV.U32 R13, RZ, RZ, R6 ;  /* 0x000000ffff0d7224 */ /* 0x008fe400078e0006 */
[----:B--2---:R-:W-:Y:S02]  /*9c700*/  IMAD.MOV.U32 R12, RZ, RZ, R4 ;  /* 0x000000ffff0c7224 */ /* 0x004fe400078e0004 */
[----:B----4-:R-:W-:Y:S02]  /*9c710*/  IMAD.MOV.U32 R4, RZ, RZ, R5 ;  /* 0x000000ffff047224 */ /* 0x010fe400078e0005 */
[----:B------:R-:W-:-:S05]  /*9c720*/  IMAD.MOV.U32 R5, RZ, RZ, R7 ;  /* 0x000000ffff057224 */ /* 0x000fca00078e0007 */
[----:B------:R0:W-:Y:S04]  /*9c730*/  STL.64 [R1+0xd78], R4 ;  /* 0x000d780401007387 */ /* 0x0001e80000100a00 */
[----:B------:R0:W-:Y:S04]  /*9c740*/  STL [R1+0x25f0], R17 ;  /* 0x0025f01101007387 */ /* 0x0001e80000100800 */
[----:B------:R0:W-:Y:S01]  /*9c750*/  STL.64 [R1+0xd80], R12 ;  /* 0x000d800c01007387 */ /* 0x0001e20000100a00 */
[----:B------:R-:W-:Y:S05]  /*9c760*/  @P0 BRA `(.L_x_1) ;  /* 0xfffff8dc00cc0947 */ /* 0x000fea000383ffff */
        /* <DEDUP_REMOVED lines=18> */
[----:B-----5:R-:W-:-:S02]  /*9c890*/  F2FP.F16.F32.PACK_AB R19, R11, R19 ;  /* 0x000000130b13723e */ /* 0x020fc400000000ff */
[----:B------:R-:W-:Y:S01]  /*9c8a0*/  F2FP.F16.F32.PACK_AB R18, R10, R18 ;  /* 0x000000120a12723e */ /* 0x000fe200000000ff */
[----:B------:R-:W-:Y:S04]  /*9c8b0*/  STL [R1+0x2614], R28 ;  /* 0x0026141c01007387 */ /* 0x000fe80000100800 */
[----:B------:R-:W-:Y:S01]  /*9c8c0*/  STL [R1+0x2610], R29 ;  /* 0x0026101d01007387 */ /* 0x000fe20000100800 */
[----:B--2---:R-:W-:-:S05]  /*9c8d0*/  F2FP.F16.F32.PACK_AB R27, R5, R27 ;  /* 0x0000001b051b723e */ /* 0x004fca00000000ff */
[----:B------:R-:W-:Y:S01]  /*9c8e0*/  STL [R1+0x2618], R27 ;  /* 0x0026181b01007387 */ /* 0x000fe20000100800 */
[----:B---3--:R-:W-:-:S05]  /*9c8f0*/  F2FP.F16.F32.PACK_AB R26, R7, R26 ;  /* 0x0000001a071a723e */ /* 0x008fca00000000ff */
[----:B------:R-:W-:Y:S01]  /*9c900*/  STL [R1+0x261c], R26 ;  /* 0x00261c1a01007387 */ /* 0x000fe20000100800 */
[----:B----4-:R-:W-:-:S05]  /*9c910*/  F2FP.F16.F32.PACK_AB R25, R4, R25 ;  /* 0x000000190419723e */ /* 0x010fca00000000ff */
[----:B------:R-:W-:Y:S01]  /*9c920*/  STL [R1+0x2620], R25 ;  /* 0x0026201901007387 */ /* 0x000fe20000100800 */
[----:B------:R-:W-:-:S05]  /*9c930*/  F2FP.F16.F32.PACK_AB R24, R6, R24 ;  /* 0x000000180618723e */ /* 0x000fca00000000ff */
[----:B------:R-:W-:Y:S01]  /*9c940*/  STL [R1+0x2624], R24 ;  /* 0x0026241801007387 */ /* 0x000fe20000100800 */
[----:B------:R-:W-:-:S05]  /*9c950*/  F2FP.F16.F32.PACK_AB R23, R20, R23 ;  /* 0x000000171417723e */ /* 0x000fca00000000ff */
[----:B------:R-:W-:Y:S01]  /*9c960*/  STL [R1+0x2628], R23 ;  /* 0x0026281701007387 */ /* 0x000fe20000100800 */
[----:B------:R-:W-:-:S05]  /*9c970*/  F2FP.F16.F32.PACK_AB R22, R21, R22 ;  /* 0x000000161516723e */ /* 0x000fca00000000ff */
[----:B------:R-:W-:Y:S01]  /*9c980*/  STL [R1+0x262c], R22 ;  /* 0x00262c1601007387 */ /* 0x000fe20000100800 */
[----:B------:R-:W-:-:S05]  /*9c990*/  F2FP.F16.F32.PACK_AB R21, R12, R13 ;  /* 0x0000000d0c15723e */ /* 0x000fca00000000ff */
[----:B------:R-:W-:Y:S01]  /*9c9a0*/  STL [R1+0x2630], R21 ;  /* 0x0026301501007387 */ /* 0x000fe20000100800 */
[----:B------:R-:W-:Y:S02]  /*9c9b0*/  F2FP.F16.F32.PACK_AB R20, R14, R15 ;  /* 0x0000000f0e14723e */ /* 0x000fe400000000ff */
[----:B------:R-:W-:-:S03]  /*9c9c0*/  F2FP.F16.F32.PACK_AB R17, R9, R17 ;  /* 0x000000110911723e */ /* 0x000fc600000000ff */
[----:B------:R-:W-:Y:S01]  /*9c9d0*/  STL [R1+0x2634], R20 ;  /* 0x0026341401007387 */ /* 0x000fe20000100800 */
[----:B------:R-:W-:-:S03]  /*9c9e0*/  F2FP.F16.F32.PACK_AB R16, R8, R16 ;  /* 0x000000100810723e */ /* 0x000fc600000000ff */
[----:B------:R-:W-:Y:S04]  /*9c9f0*/  STL [R1+0x2638], R19 ;  /* 0x0026381301007387 */ /* 0x000fe80000100800 */
[----:B------:R-:W-:Y:S04]  /*9ca00*/  STL [R1+0x263c], R18 ;  /* 0x00263c1201007387 */ /* 0x000fe80000100800 */
[----:B------:R-:W-:Y:S04]  /*9ca10*/  STL [R1+0x2640], R17 ;  /* 0x0026401101007387 */ /* 0x000fe80000100800 */
[----:B------:R-:W2:Y:S04]  /*9ca20*/  LDL.LU R15, [R1+0xb9c] ;  /* 0x000b9c00010f7983 */ /* 0x000ea80000300800 */
[----:B--2---:R0:W-:Y:S04]  /*9ca30*/  STL [R1+0x2a4c], R15 ;  /* 0x002a4c0f01007387 */ /* 0x0041e80000100800 */
[----:B0-----:R-:W2:Y:S04]  /*9ca40*/  LDL.LU R15, [R1+0x830] ;  /* 0x00083000010f7983 */ /* 0x001ea80000300800 */
[----:B--2---:R0:W-:Y:S04]  /*9ca50*/  STL [R1+0x2a54], R15 ;  /* 0x002a540f01007387 */ /* 0x0041e80000100800 */
[----:B0-----:R-:W2:Y:S04]  /*9ca60*/  LDL.LU R15, [R1+0x838] ;  /* 0x00083800010f7983 */ /* 0x001ea80000300800 */
[----:B--2---:R0:W-:Y:S04]  /*9ca70*/  STL [R1+0x2a5c], R15 ;  /* 0x002a5c0f01007387 */ /* 0x0041e80000100800 */
[----:B0-----:R-:W2:Y:S04]  /*9ca80*/  LDL.LU R15, [R1+0x7c0] ;  /* 0x0007c000010f7983 */ /* 0x001ea80000300800 */
[----:B--2---:R0:W-:Y:S04]  /*9ca90*/  STL [R1+0x2a64], R15 ;  /* 0x002a640f01007387 */ /* 0x0041e80000100800 */
[----:B0-----:R-:W2:Y:S04]  /*9caa0*/  LDL.LU R15, [R1+0x7c8] ;  /* 0x0007c800010f7983 */ /* 0x001ea80000300800 */
[----:B------:R-:W3:Y:S04]  /*9cab0*/  LDL.LU R14, [R1+0xb94] ;  /* 0x000b9400010e7983 */ /* 0x000ee80000300800 */
[----:B---3--:R0:W-:Y:S04]  /*9cac0*/  STL [R1+0x2a48], R14 ;  /* 0x002a480e01007387 */ /* 0x0081e80000100800 */
[----:B0-----:R-:W3:Y:S04]  /*9cad0*/  LDL.LU R14, [R1+0x8cc] ;  /* 0x0008cc00010e7983 */ /* 0x001ee80000300800 */
[----:B---3--:R0:W-:Y:S04]  /*9cae0*/  STL [R1+0x2a50], R14 ;  /* 0x002a500e01007387 */ /* 0x0081e80000100800 */
[----:B0-----:R-:W3:Y:S04]  /*9caf0*/  LDL.LU R14, [R1+0x420] ;  /* 0x00042000010e7983 */ /* 0x001ee80000300800 */
[----:B---3--:R0:W-:Y:S04]  /*9cb00*/  STL [R1+0x2a58], R14 ;  /* 0x002a580e01007387 */ /* 0x0081e80000100800 */
[----:B0-----:R-:W3:Y:S04]  /*9cb10*/  LDL.LU R14, [R1+0x428] ;  /* 0x00042800010e7983 */ /* 0x001ee80000300800 */
[----:B---3--:R0:W-:Y:S04]  /*9cb20*/  STL [R1+0x2a60], R14 ;  /* 0x002a600e01007387 */ /* 0x0081e80000100800 */
[----:B0-----:R-:W3:Y:S04]  /*9cb30*/  LDL.LU R14, [R1+0x380] ;  /* 0x00038000010e7983 */ /* 0x001ee80000300800 */
[----:B---3--:R0:W-:Y:S04]  /*9cb40*/  STL [R1+0x2a68], R14 ;  /* 0x002a680e01007387 */ /* 0x0081e80000100800 */
[----:B0-----:R-:W2:Y:S04]  /*9cb50*/  LDL.LU R14, [R1+0x388] ;  /* 0x00038800010e7983 */ /* 0x001ea80000300800 */
[----:B------:R-:W3:Y:S04]  /*9cb60*/  LDL.LU R13, [R1+0xa8c] ;  /* 0x000a8c00010d7983 */ /* 0x000ee80000300800 */
        /* <DEDUP_REMOVED lines=22> */
[----:B--2---:R-:W-:-:S03]  /*9ccd0*/  F2FP.F16.F32.PACK_AB R15, R14, R15 ;  /* 0x0000000f0e0f723e */ /* 0x004fc600000000ff */
[----:B------:R-:W2:Y:S04]  /*9cce0*/  LDL.LU R29, [R1+0x7d0] ;  /* 0x0007d000011d7983 */ /* 0x000ea80000300800 */
[----:B------:R-:W2:Y:S04]  /*9ccf0*/  LDL.LU R28, [R1+0x438] ;  /* 0x00043800011c7983 */ /* 0x000ea80000300800 */
[----:B------:R-:W2:Y:S04]  /*9cd00*/  LDL.LU R3, [R1+0x858] ;  /* 0x0008580001037983 */ /* 0x000ea80000300800 */
[----:B------:R-:W2:Y:S04]  /*9cd10*/  LDL.LU R0, [R1+0x430] ;  /* 0x0004300001007983 */ /* 0x000ea80000300800 */
[----:B------:R-:W2:Y:S04]  /*9cd20*/  LDL.LU R2, [R1+0x850] ;  /* 0x0008500001027983 */ /* 0x000ea80000300800 */
[----:B------:R0:W-:Y:S04]  /*9cd30*/  STL [R1+0x2644], R16 ;  /* 0x0026441001007387 */ /* 0x0001e80000100800 */
[----:B0-----:R-:W4:Y:S04]  /*9cd40*/  LDL.LU R16, [R1+0x7f4] ;  /* 0x0007f40001107983 */ /* 0x001f280000300800 */
[----:B------:R-:W3:Y:S04]  /*9cd50*/  LDL.LU R14, [R1+0x2a68] ;  /* 0x002a6800010e7983 */ /* 0x000ee80000300800 */
[----:B------:R0:W-:Y:S04]  /*9cd60*/  STL [R1+0x39c], R15 ;  /* 0x00039c0f01007387 */ /* 0x0001e80000100800 */
[----:B0-----:R-:W3:Y:S02]  /*9cd70*/  LDL.LU R15, [R1+0x2a64] ;  /* 0x002a6400010f7983 */ /* 0x001ee40000300800 */
[----:B---3--:R-:W-:-:S02]  /*9cd80*/  F2FP.F16.F32.PACK_AB R15, R14, R15 ;  /* 0x0000000f0e0f723e */ /* 0x008fc400000000ff */
        /* <DEDUP_REMOVED lines=14> */
[----:B0-----:R-:W2:Y:S01]  /*9ce70*/  LDL.LU R15, [R1+0x7fc] ;  /* 0x0007fc00010f7983 */ /* 0x001ea20000300800 */
[----:B---3--:R-:W-:-:S03]  /*9ce80*/  F2FP.F16.F32.PACK_AB R14, R13, R14 ;  /* 0x0000000e0d0e723e */ /* 0x008fc600000000ff */
[----:B------:R-:W3:Y:S01]  /*9ce90*/  LDL.LU R13, [R1+0x2a44] ;  /* 0x002a4400010d7983 */ /* 0x000ee20000300800 */
[----:B----4-:R-:W-:Y:S02]  /*9cea0*/  F2FP.F16.F32.PACK_AB R12, R16, R12 ;  /* 0x0000000c100c723e */ /* 0x010fe400000000ff */
[----:B------:R-:W-:Y:S01]  /*9ceb0*/  F2FP.F16.F32.PACK_AB R11, R17, R11 ;  /* 0x0000000b110b723e */ /* 0x000fe200000000ff */
[----:B------:R-:W-:Y:S01]  /*9cec0*/  STL [R1+0x264c], R14 ;  /* 0x00264c0e01007387 */ /* 0x000fe20000100800 */
[----:B------:R-:W-:Y:S02]  /*9ced0*/  F2FP.F16.F32.PACK_AB R10, R18, R10 ;  /* 0x0000000a120a723e */ /* 0x000fe400000000ff */
[----:B------:R-:W-:Y:S02]  /*9cee0*/  F2FP.F16.F32.PACK_AB R9, R19, R9 ;  /* 0x000000091309723e */ /* 0x000fe400000000ff */
[----:B------:R-:W-:Y:S02]  /*9cef0*/  F2FP.F16.F32.PACK_AB R8, R20, R8 ;  /* 0x000000081408723e */ /* 0x000fe400000000ff */
[----:B------:R-:W-:-:S02]  /*9cf00*/  F2FP.F16.F32.PACK_AB R7, R21, R7 ;  /* 0x000000071507723e */ /* 0x000fc400000000ff */
[----:B------:R-:W-:Y:S02]  /*9cf10*/  F2FP.F16.F32.PACK_AB R6, R22, R6 ;  /* 0x000000061606723e */ /* 0x000fe400000000ff */
[----:B------:R-:W-:Y:S02]  /*9cf20*/  F2FP.F16.F32.PACK_AB R5, R23, R5 ;  /* 0x000000051705723e */ /* 0x000fe400000000ff */
[----:B------:R-:W-:Y:S02]  /*9cf30*/  F2FP.F16.F32.PACK_AB R4, R24, R4 ;  /* 0x000000041804723e */ /* 0x000fe400000000ff */
[----:B--2---:R-:W-:Y:S02]  /*9cf40*/  F2FP.F16.F32.PACK_AB R3, R28, R3 ;  /* 0x000000031c03723e */ /* 0x004fe400000000ff */
[----:B------:R-:W-:Y:S02]  /*9cf50*/  F2FP.F16.F32.PACK_AB R0, R0, R2 ;  /* 0x000000020000723e */ /* 0x000fe400000000ff */
[----:B---3--:R-:W-:-:S05]  /*9cf60*/  F2FP.F16.F32.PACK_AB R13, R15, R13 ;  /* 0x0000000d0f0d723e */ /* 0x008fca00000000ff */
        /* <DEDUP_REMOVED lines=9> */
[----:B------:R1:W-:Y:S01]  /*9d000*/  STL [R1+0x2674], R4 ;  /* 0x0026740401007387 */ /* 0x0003e20000100800 */
[----:B0-----:R-:W-:-:S02]  /*9d010*/  F2FP.F16.F32.PACK_AB R5, R25, R26 ;  /* 0x0000001a1905723e */ /* 0x001fc400000000ff */
[----:B-1----:R-:W-:-:S03]  /*9d020*/  F2FP.F16.F32.PACK_AB R4, R27, R29 ;  /* 0x0000001d1b04723e */ /* 0x002fc600000000ff */
[----:B------:R-:W-:Y:S04]  /*9d030*/  STL [R1+0x2c], R5 ;  /* 0x00002c0501007387 */ /* 0x000fe80000100800 */
[----:B------:R0:W-:Y:S04]  /*9d040*/  STL [R1+0x28], R4 ;  /* 0x0000280401007387 */ /* 0x0001e80000100800 */
[----:B0-----:R-:W2:Y:S04]  /*9d050*/  LDL.LU R4, [R1+0xc24] ;  /* 0x000c240001047983 */ /* 0x001ea80000300800 */
[----:B------:R-:W-:Y:S04]  /*9d060*/  STL [R1+0x24], R3 ;  /* 0x0000240301007387 */ /* 0x000fe80000100800 */
[----:B--2---:R0:W-:Y:S04]  /*9d070*/  STL [R1+0x29bc], R4 ;  /* 0x0029bc0401007387 */ /* 0x0041e80000100800 */
[----:B------:R-:W-:Y:S04]  /*9d080*/  STL [R1+0x20], R0 ;  /* 0x0000200001007387 */ /* 0x000fe80000100800 */
[----:B0-----:R-:W2:Y:S04]  /*9d090*/  LDL.LU R4, [R1+0xc2c] ;  /* 0x000c2c0001047983 */ /* 0x001ea80000300800 */
        /* <DEDUP_REMOVED lines=70> */
[----:B------:R-:W4:Y:S04]  /*9d500*/  LDL.LU R7, [R1+0x814] ;  /* 0x0008140001077983 */ /* 0x000f280000300800 */
[----:B------:R-:W4:Y:S04]  /*9d510*/  LDL.LU R8, [R1+0xb04] ;  /* 0x000b040001087983 */ /* 0x000f280000300800 */
        /* <DEDUP_REMOVED lines=21> */
[----:B------:R-:W3:Y:S04]  /*9d670*/  LDL.LU R3, [R1+0x908] ;  /* 0x0009080001037983 */ /* 0x000ee80000300800 */
[----:B------:R-:W4:Y:S04]  /*9d680*/  LDL.LU R0, [R1+0x450] ;  /* 0x0004500001007983 */ /* 0x000f280000300800 */
[----:B------:R-:W4:Y:S01]  /*9d690*/  LDL.LU R2, [R1+0x900] ;  /* 0x0009000001027983 */ /* 0x000f220000300800 */
[----:B--2---:R-:W-:-:S03]  /*9d6a0*/  F2FP.F16.F32.PACK_AB R4, R5, R4 ;  /* 0x000000040504723e */ /* 0x004fc600000000ff */
[----:B------:R-:W2:Y:S04]  /*9d6b0*/  LDL.LU R5, [R1+0x2a40] ;  /* 0x002a400001057983 */ /* 0x000ea80000300800 */
[----:B------:R0:W-:Y:S04]  /*9d6c0*/  STL [R1+0x3c], R4 ;  /* 0x00003c0401007387 */ /* 0x0001e80000100800 */
[----:B0-----:R-:W2:Y:S02]  /*9d6d0*/  LDL.LU R4, [R1+0x2a3c] ;  /* 0x002a3c0001047983 */ /* 0x001ea40000300800 */
[----:B--2---:R-:W-:-:S02]  /*9d6e0*/  F2FP.F16.F32.PACK_AB R4, R5, R4 ;  /* 0x000000040504723e */ /* 0x004fc400000000ff */
        /* <DEDUP_REMOVED lines=64> */
[----:B------:R-:W2:Y:S01]  /*9daf0*/  LDL.LU R5, [R1+0x29b8] ;  /* 0x0029b80001057983 */ /* 0x000ea20000300800 */
[----:B---3--:R-:W-:Y:S02]  /*9db00*/  F2FP.F16.F32.PACK_AB R3, R28, R3 ;  /* 0x000000031c03723e */ /* 0x008fe400000000ff */
[----:B----4-:R-:W-:Y:S01]  /*9db10*/  F2FP.F16.F32.PACK_AB R0, R0, R2 ;  /* 0x000000020000723e */ /* 0x010fe200000000ff */
[----:B------:R0:W-:Y:S02]  /*9db20*/  STL [R1+0x78], R4 ;  /* 0x0000780401007387 */ /* 0x0001e40000100800 */
[----:B0-----:R-:W-:Y:S02]  /*9db30*/  F2FP.F16.F32.PACK_AB R4, R9, R10 ;  /* 0x0000000a0904723e */ /* 0x001fe400000000ff */
[----:B--2---:R-:W-:Y:S02]  /*9db40*/  F2FP.F16.F32.PACK_AB R6, R5, R6 ;  /* 0x000000060506723e */ /* 0x004fe400000000ff */
[----:B------:R-:W-:-:S03]  /*9db50*/  F2FP.F16.F32.PACK_AB R5, R7, R8 ;  /* 0x000000080705723e */ /* 0x000fc600000000ff */
[----:B------:R0:W-:Y:S04]  /*9db60*/  STL [R1+0x74], R6 ;  /* 0x0000740601007387 */ /* 0x0001e80000100800 */
[----:B------:R1:W-:Y:S04]  /*9db70*/  STL [R1+0x70], R5 ;  /* 0x0000700501007387 */ /* 0x0003e80000100800 */
[----:B------:R2:W-:Y:S01]  /*9db80*/  STL [R1+0x8c], R4 ;  /* 0x00008c0401007387 */ /* 0x0005e20000100800 */
[----:B0-----:R-:W-:Y:S02]  /*9db90*/  F2FP.F16.F32.PACK_AB R6, R11, R12 ;  /* 0x0000000c0b06723e */ /* 0x001fe400000000ff */
[----:B-1----:R-:W-:-:S03]  /*9dba0*/  F2FP.F16.F32.PACK_AB R5, R13, R14 ;  /* 0x0000000e0d05723e */ /* 0x002fc600000000ff */
[----:B------:R0:W-:Y:S01]  /*9dbb0*/  STL [R1+0x88], R6 ;  /* 0x0000880601007387 */ /* 0x0001e20000100800 */
[----:B--2---:R-:W-:-:S03]  /*9dbc0*/  F2FP.F16.F32.PACK_AB R4, R15, R16 ;  /* 0x000000100f04723e */ /* 0x004fc600000000ff */
        /* <DEDUP_REMOVED lines=10> */
[----:B------:R-:W-:Y:S01]  /*9dc70*/  STL [R1+0x90], R6 ;  /* 0x0000900601007387 */ /* 0x000fe20000100800 */
[----:B--2---:R-:W-:-:S03]  /*9dc80*/  F2FP.F16.F32.PACK_AB R4, R27, R29 ;  /* 0x0000001d1b04723e */ /* 0x004fc600000000ff */
        /* <DEDUP_REMOVED lines=965> */
[----:B------:R0:W-:Y:S01]  /*a18e0*/  STL [R1+0x2f8], R4 ;  /* 0x0002f80401007387 */ /* 0x0001e20000100800 */
[----:B---3--:R-:W-:Y:S02]  /*a18f0*/  F2FP.F16.F32.PACK_AB R3, R28, R3 ;  /* 0x000000031c03723e */ /* 0x008fe400000000ff */
[----:B----4-:R-:W-:Y:S02]  /*a1900*/  F2FP.F16.F32.PACK_AB R0, R0, R2 ;  /* 0x000000020000723e */ /* 0x010fe400000000ff */
[----:B0-----:R-:W-:Y:S02]  /*a1910*/  F2FP.F16.F32.PACK_AB R4, R9, R10 ;  /* 0x0000000a0904723e */ /* 0x001fe400000000ff */
[----:B--2---:R-:W-:-:S02]  /*a1920*/  F2FP.F16.F32.PACK_AB R6, R5, R6 ;  /* 0x000000060506723e */ /* 0x004fc400000000ff */
[----:B------:R-:W-:-:S03]  /*a1930*/  F2FP.F16.F32.PACK_AB R5, R7, R8 ;  /* 0x000000080705723e */ /* 0x000fc600000000ff */
[----:B------:R0:W-:Y:S04]  /*a1940*/  STL [R1+0x2f4], R6 ;  /* 0x0002f40601007387 */ /* 0x0001e80000100800 */
[----:B------:R1:W-:Y:S04]  /*a1950*/  STL [R1+0x2f0], R5 ;  /* 0x0002f00501007387 */ /* 0x0003e80000100800 */
[----:B------:R2:W-:Y:S01]  /*a1960*/  STL [R1+0x30c], R4 ;  /* 0x00030c0401007387 */ /* 0x0005e20000100800 */
[----:B0-----:R-:W-:Y:S02]  /*a1970*/  F2FP.F16.F32.PACK_AB R6, R11, R12 ;  /* 0x0000000c0b06723e */ /* 0x001fe400000000ff */
[----:B-1----:R-:W-:-:S02]  /*a1980*/  F2FP.F16.F32.PACK_AB R5, R13, R14 ;  /* 0x0000000e0d05723e */ /* 0x002fc400000000ff */
[----:B--2---:R-:W-:Y:S01]  /*a1990*/  F2FP.F16.F32.PACK_AB R4, R15, R16 ;  /* 0x000000100f04723e */ /* 0x004fe200000000ff */
[----:B------:R0:W-:Y:S04]  /*a19a0*/  STL [R1+0x308], R6 ;  /* 0x0003080601007387 */ /* 0x0001e80000100800 */
[----:B------:R1:W-:Y:S04]  /*a19b0*/  STL [R1+0x304], R5 ;  /* 0x0003040501007387 */ /* 0x0003e80000100800 */
[----:B------:R2:W-:Y:S01]  /*a19c0*/  STL [R1+0x300], R4 ;  /* 0x0003000401007387 */ /* 0x0005e20000100800 */
[----:B0-----:R-:W-:-:S02]  /*a19d0*/  F2FP.F16.F32.PACK_AB R6, R17, R18 ;  /* 0x000000121106723e */ /* 0x001fc400000000ff */
[----:B-1----:R-:W-:Y:S02]  /*a19e0*/  F2FP.F16.F32.PACK_AB R5, R19, R20 ;  /* 0x000000141305723e */ /* 0x002fe400000000ff */
[----:B--2---:R-:W-:Y:S01]  /*a19f0*/  F2FP.F16.F32.PACK_AB R4, R21, R22 ;  /* 0x000000161504723e */ /* 0x004fe200000000ff */
[----:B------:R0:W-:Y:S04]  /*a1a00*/  STL [R1+0x31c], R6 ;  /* 0x00031c0601007387 */ /* 0x0001e80000100800 */
[----:B------:R1:W-:Y:S04]  /*a1a10*/  STL [R1+0x318], R5 ;  /* 0x0003180501007387 */ /* 0x0003e80000100800 */
[----:B------:R2:W-:Y:S01]  /*a1a20*/  STL [R1+0x314], R4 ;  /* 0x0003140401007387 */ /* 0x0005e20000100800 */
[----:B0-----:R-:W-:-:S02]  /*a1a30*/  F2FP.F16.F32.PACK_AB R6, R23, R24 ;  /* 0x000000181706723e */ /* 0x001fc400000000ff */
[----:B-1----:R-:W-:Y:S02]  /*a1a40*/  F2FP.F16.F32.PACK_AB R5, R25, R26 ;  /* 0x0000001a1905723e */ /* 0x002fe400000000ff */
[----:B--2---:R-:W-:Y:S01]  /*a1a50*/  F2FP.F16.F32.PACK_AB R4, R27, R29 ;  /* 0x0000001d1b04723e */ /* 0x004fe200000000ff */
[----:B------:R-:W-:Y:S04]  /*a1a60*/  STL [R1+0x310], R6 ;  /* 0x0003100601007387 */ /* 0x000fe80000100800 */
        /* <DEDUP_REMOVED lines=98> */
[----:B------:R-:W3:Y:S01]  /*a2090*/  LDL.LU R2, [R1+0xc08] ;  /* 0x000c080001027983 */ /* 0x000ee20000300800 */
        /* <DEDUP_REMOVED lines=67> */
[----:B----4-:R-:W-:Y:S02]  /*a24d0*/  F2FP.F16.F32.PACK_AB R8, R7, R8 ;  /* 0x000000080708723e */ /* 0x010fe400000000ff */
[----:B---3--:R-:W-:Y:S02]  /*a24e0*/  F2FP.F16.F32.PACK_AB R10, R9, R10 ;  /* 0x0000000a090a723e */ /* 0x008fe400000000ff */
[----:B------:R-:W-:Y:S01]  /*a24f0*/  F2FP.F16.F32.PACK_AB R12, R11, R12 ;  /* 0x0000000c0b0c723e */ /* 0x000fe200000000ff */
[----:B0-----:R1:W5:Y:S01]  /*a2500*/  LDL.LU R4, [R1+0x2674] ;  /* 0x0026740001047983 */ /* 0x0013620000300800 */
[----:B------:R-:W-:-:S02]  /*a2510*/  F2FP.F16.F32.PACK_AB R14, R13, R14 ;  /* 0x0000000e0d0e723e */ /* 0x000fc400000000ff */
[----:B------:R-:W-:Y:S02]  /*a2520*/  F2FP.F16.F32.PACK_AB R16, R15, R16 ;  /* 0x000000100f10723e */ /* 0x000fe400000000ff */
[----:B------:R-:W-:Y:S02]  /*a2530*/  F2FP.F16.F32.PACK_AB R18, R17, R18 ;  /* 0x000000121112723e */ /* 0x000fe400000000ff */
[----:B------:R-:W-:Y:S02]  /*a2540*/  F2FP.F16.F32.PACK_AB R20, R19, R20 ;  /* 0x000000141314723e */ /* 0x000fe400000000ff */
[----:B------:R-:W-:Y:S02]  /*a2550*/  F2FP.F16.F32.PACK_AB R22, R21, R22 ;  /* 0x000000161516723e */ /* 0x000fe400000000ff */
[----:B------:R-:W-:Y:S02]  /*a2560*/  F2FP.F16.F32.PACK_AB R24, R23, R24 ;  /* 0x000000181718723e */ /* 0x000fe400000000ff */
[----:B------:R-:W-:-:S02]  /*a2570*/  F2FP.F16.F32.PACK_AB R26, R25, R26 ;  /* 0x0000001a191a723e */ /* 0x000fc400000000ff */
[----:B------:R-:W-:Y:S02]  /*a2580*/  F2FP.F16.F32.PACK_AB R28, R27, R28 ;  /* 0x0000001c1b1c723e */ /* 0x000fe400000000ff */
[----:B------:R-:W-:Y:S02]  /*a2590*/  F2FP.F16.F32.PACK_AB R3, R29, R3 ;  /* 0x000000031d03723e */ /* 0x000fe400000000ff */
[----:B--2---:R-:W-:Y:S02]  /*a25a0*/  F2FP.F16.F32.PACK_AB R6, R5, R6 ;  /* 0x000000060506723e */ /* 0x004fe400000000ff */
[----:B------:R1:W5:Y:S04]  /*a25b0*/  LDL.LU R5, [R1+0x2670] ;  /* 0x0026700001057983 */ /* 0x0003680000300800 */
[----:B------:R0:W-:Y:S04]  /*a25c0*/  STL [R1+0x378], R6 ;  /* 0x0003780601007387 */ /* 0x0001e80000100800 */
[----:B0-----:R1:W5:Y:S04]  /*a25d0*/  LDL.LU R6, [R1+0x266c] ;  /* 0x00266c0001067983 */ /* 0x0013680000300800 */
        /* <DEDUP_REMOVED lines=28> */
[----:B------:R0:W-:Y:S04]  /*a27a0*/  STL [R1], R26 ;  /* 0x0000001a01007387 */ /* 0x0001e80000100800 */
[----:B0-----:R1:W5:Y:S04]  /*a27b0*/  LDL.LU R26, [R1+0x261c] ;  /* 0x00261c00011a7983 */ /* 0x0013680000300800 */
[----:B------:R1:W5:Y:S04]  /*a27c0*/  LDL.LU R27, [R1+0x2618] ;  /* 0x00261800011b7983 */ /* 0x0003680000300800 */
[----:B------:R0:W-:Y:S04]  /*a27d0*/  STL [R1+0x1c], R28 ;  /* 0x00001c1c01007387 */ /* 0x0001e80000100800 */
[----:B0-----:R-:W2:Y:S04]  /*a27e0*/  LDL.LU R28, [R1+0x2614] ;  /* 0x00261400011c7983 */ /* 0x001ea80000300800 */
[----:B------:R-:W2:Y:S01]  /*a27f0*/  LDL.LU R29, [R1+0x2610] ;  /* 0x00261000011d7983 */ /* 0x000ea20000300800 */
[----:B------:R-:W-:-:S03]  /*a2800*/  F2FP.F16.F32.PACK_AB R2, R0, R2 ;  /* 0x000000020002723e */ /* 0x000fc600000000ff */
[----:B------:R1:W-:Y:S01]  /*a2810*/  STL [R1+0x18], R3 ;  /* 0x0000180301007387 */ /* 0x0003e20000100800 */
[----:B--2---:R-:W-:-:S05]  /*a2820*/  F2FP.F16.F32.PACK_AB R0, R29, R28 ;  /* 0x0000001c1d00723e */ /* 0x004fca00000000ff */
[----:B------:R1:W-:Y:S04]  /*a2830*/  STL [R1+0x10], R0 ;  /* 0x0000100001007387 */ /* 0x0003e80000100800 */
[----:B------:R1:W-:Y:S02]  /*a2840*/  STL [R1+0x14], R2 ;  /* 0x0000140201007387 */ /* 0x0003e40000100800 */
.L_x_0:
[----:B------:R-:W2:Y:S01]  /*a2850*/  LDL.LU R29, [R1+0x10] ;  /* 0x00001000011d7983 */ /* 0x000ea20000300800 */
[----:B------:R-:W-:Y:S01]  /*a2860*/  ULDC.64 UR26, c[0x0][0x228] ;  /* 0x00008a00001a7ab9 */ /* 0x000fe20000000a00 */
[----:B------:R-:W3:Y:S01]  /*a2870*/  S2UR UR5, SR_CgaCtaId ;  /* 0x00000000000579c3 */ /* 0x000ee20000008800 */
[----:B------:R-:W-:Y:S01]  /*a2880*/  UMOV UR4, 0x400 ;  /* 0x0000040000047882 */ /* 0x000fe20000000000 */
[----:B------:R-:W4:Y:S01]  /*a2890*/  LDL.LU R28, [R1+0x14] ;  /* 0x00001400011c7983 */ /* 0x000f220000300800 */
[----:B------:R-:W-:Y:S01]  /*a28a0*/  ULDC.64 UR10, c[0x0][0x228] ;  /* 0x00008a00000a7ab9 */ /* 0x000fe20000000a00 */
[----:B------:R-:W-:Y:S01]  /*a28b0*/  ULDC.64 UR8, c[0x0][0x220] ;  /* 0x0000880000087ab9 */ /* 0x000fe20000000a00 */
[----:B------:R-:W-:Y:S01]  /*a28c0*/  ULDC.64 UR28, c[0x0][0x228] ;  /* 0x00008a00001c7ab9 */ /* 0x000fe20000000a00 */
[----:B-1---5:R-:W4:Y:S01]  /*a28d0*/  LDL.LU R3, [R1+0x18] ;  /* 0x0000180001037983 */ /* 0x022f220000300800 */
[----:B------:R-:W-:Y:S01]  /*a28e0*/  ULDC UR24, c[0x0][0x248] ;  /* 0x0000920000187ab9 */ /* 0x000fe20000000800 */
[----:B------:R-:W-:Y:S01]  /*a28f0*/  ULDC.64 UR12, c[0x0][0x228] ;  /* 0x00008a00000c7ab9 */ /* 0x000fe20000000a00 */
[----:B------:R-:W-:Y:S01]  /*a2900*/  ULDC.64 UR30, c[0x0][0x228] ;  /* 0x00008a00001e7ab9 */ /* 0x000fe20000000a00 */
[----:B------:R-:W4:Y:S01]  /*a2910*/  LDL.LU R2, [R1+0x1c] ;  /* 0x00001c0001027983 */ /* 0x000f220000300800 */
[----:B------:R-:W-:Y:S01]  /*a2920*/  ULDC.64 UR22, c[0x0][0x228] ;  /* 0x00008a0000167ab9 */ /* 0x000fe20000000a00 */
[----:B------:R-:W-:Y:S01]  /*a2930*/  ULDC.64 UR20, c[0x0][0x228] ;  /* 0x00008a0000147ab9 */ /* 0x000fe20000000a00 */
[----:B------:R-:W-:Y:S01]  /*a2940*/  ULDC.64 UR18, c[0x0][0x228] ;  /* 0x00008a0000127ab9 */ /* 0x000fe20000000a00 */
[----:B0-----:R-:W4:Y:S01]  /*a2950*/  LDL R0, [R1+0xd68] ;  /* 0x000d680001007983 */ /* 0x001f220000100800 */
[----:B------:R-:W-:Y:S01]  /*a2960*/  ULDC.64 UR16, c[0x0][0x228] ;  /* 0x00008a0000107ab9 */ /* 0x000fe20000000a00 */
[----:B------:R-:W-:-:S02]  /*a2970*/  ULDC.64 UR14, c[0x0][0x228] ;  /* 0x00008a00000e7ab9 */ /* 0x000fc40000000a00 */
[----:B------:R-:W-:Y:S04]  /*a2980*/  STL.64 [R1+0x2688], R6 ;  /* 0x0026880601007387 */ /* 0x000fe80000100a00 */
[----:B------:R0:W-:Y:S04]  /*a2990*/  STL.64 [R1+0x2680], R4 ;  /* 0x0026800401007387 */ /* 0x0001e80000100a00 */
[----:B0-----:R-:W4:Y:S04]  /*a29a0*/  LDL.LU R4, [R1] ;  /* 0x0000000001047983 */ /* 0x001f280000300800 */
[----:B------:R-:W4:Y:S04]  /*a29b0*/  LDL.LU R5, [R1+0x4] ;  /* 0x0000040001057983 */ /* 0x000f280000300800 */
[----:B------:R-:W4:Y:S04]  /*a29c0*/  LDL.LU R6, [R1+0x8] ;  /* 0x0000080001067983 */ /* 0x000f280000300800 */
[----:B------:R-:W4:Y:S01]  /*a29d0*/  LDL.LU R7, [R1+0xc] ;  /* 0x00000c0001077983 */ /* 0x000f220000300800 */
[----:B---3--:R-:W-:-:S03]  /*a29e0*/  ULEA UR4, UR5, UR4, 0x18 ;  /* 0x0000000405047291 */ /* 0x008fc6000f8ec03f */
[----:B------:R-:W-:Y:S04]  /*a29f0*/  STL.64 [R1+0x2678], R10 ;  /* 0x0026780a01007387 */ /* 0x000fe80000100a00 */
[----:B------:R-:W-:Y:S04]  /*a2a00*/  STL.64 [R1+0x2670], R8 ;  /* 0x0026700801007387 */ /* 0x000fe80000100a00 */
[----:B------:R-:W-:Y:S04]  /*a2a10*/  STL.64 [R1+0x2668], R14 ;  /* 0x0026680e01007387 */ /* 0x000fe80000100a00 */
[----:B------:R-:W-:Y:S04]  /*a2a20*/  STL.64 [R1+0x2660], R12 ;  /* 0x0026600c01007387 */ /* 0x000fe80000100a00 */
[----:B------:R-:W-:Y:S04]  /*a2a30*/  STL.64 [R1+0x2658], R18 ;  /* 0x0026581201007387 */ /* 0x000fe80000100a00 */
[----:B------:R0:W-:Y:S04]  /*a2a40*/  STL.64 [R1+0x2650], R16 ;  /* 0x0026501001007387 */ /* 0x0001e80000100a00 */
[----:B------:R-:W-:Y:S04]  /*a2a50*/  STL.64 [R1+0x2648], R22 ;  /* 0x0026481601007387 */ /* 0x000fe80000100a00 */
[----:B------:R-:W-:Y:S04]  /*a2a60*/  STL.64 [R1+0x2640], R20 ;  /* 0x0026401401007387 */ /* 0x000fe80000100a00 */
[----:B------:R-:W-:Y:S04]  /*a2a70*/  STL.64 [R1+0x2638], R26 ;  /* 0x0026381a01007387 */ /* 0x000fe80000100a00 */
[----:B------:R-:W-:Y:S04]  /*a2a80*/  STL.64 [R1+0x2630], R24 ;  /* 0x0026301801007387 */ /* 0x000fe80000100a00 */
[----:B0-----:R-:W3:Y:S01]  /*a2a90*/  LDL.LU R16, [R1+0x310] ;  /* 0x0003100001107983 */ /* 0x001ee20000300800 */
[----:B------:R-:W-:Y:S01]  /*a2aa0*/  BAR.SYNC.DEFER_BLOCKING 0x0 ;  /* 0x0000000000007b1d */ /* 0x000fe20000010000 */
[----:B--2---:R-:W-:Y:S01]  /*a2ab0*/  MOV R8, R29 ;  /* 0x0000001d00087202 */ /* 0x004fe20000000f00 */
[----:B----4-:R-:W-:-:S02]  /*a2ac0*/  IMAD.MOV.U32 R9, RZ, RZ, R28 ;  /* 0x000000ffff097224 */ /* 0x010fc400078e001c */
[----:B------:R-:W-:Y:S02]  /*a2ad0*/  IMAD.MOV.U32 R10, RZ, RZ, R3 ;  /* 0x000000ffff0a7224 */ /* 0x000fe400078e0003 */
[----:B------:R-:W0:Y:S01]  /*a2ae0*/  S2R R3, SR_TID.X ;  /* 0x0000000000037919 */ /* 0x000e220000002100 */
[----:B------:R-:W-:Y:S02]  /*a2af0*/  IMAD.MOV.U32 R11, RZ, RZ, R2 ;  /* 0x000000ffff0b7224 */ /* 0x000fe400078e0002 */
[----:B------:R-:W-:-:S05]  /*a2b00*/  VIADD R0, R0, 0xff ;  /* 0x000000ff00007836 */ /* 0x000fca0000000000 */
[----:B------:R-:W-:Y:S02]  /*a2b10*/  ISETP.GE.AND P3, PT, R0, UR27, PT ;  /* 0x0000001b00007c0c */ /* 0x000fe4000bf66270 */
[----:B------:R-:W1:Y:S01]  /*a2b20*/  S2R R0, SR_TID.X ;  /* 0x0000000000007919 */ /* 0x000e620000002100 */
[----:B0-----:R-:W-:Y:S01]  /*a2b30*/  LOP3.LUT R3, R3, 0x3f, RZ, 0xc0, !PT ;  /* 0x0000003f03037812 */ /* 0x001fe200078ec0ff */
[C---:B-1----:R-:W-:Y:S02]  /*a2b40*/  IMAD.SHL.U32 R2, R0.reuse, 0x20, RZ ;  /* 0x0000002000027824 */ /* 0x042fe400078e00ff */
[----:B------:R-:W-:-:S03]  /*a2b50*/  IMAD.SHL.U32 R0, R0, 0x10, RZ ;  /* 0x0000001000007824 */ /* 0x000fc600078e00ff */
[----:B------:R-:W-:Y:S02]  /*a2b60*/  LOP3.LUT R2, R2, 0x400, RZ, 0xc0, !PT ;  /* 0x0000040002027812 */ /* 0x000fe400078ec0ff */
[----:B------:R-:W-:-:S04]  /*a2b70*/  LOP3.LUT R0, R0, 0x1f0, RZ, 0xc0, !PT ;  /* 0x000001f000007812 */ /* 0x000fc800078ec0ff */
[----:B------:R-:W-:Y:S02]  /*a2b80*/  IADD3 R0, R0, UR4, R2 ;  /* 0x0000000400007c10 */ /* 0x000fe4000fffe002 */
[----:B------:R-:W-:Y:S01]  /*a2b90*/  LEA R2, R3, UR4, 0x4 ;  /* 0x0000000403027c11 */ /* 0x000fe2000f8e20ff */
[----:B------:R-:W-:Y:S02]  /*a2ba0*/  ULDC UR4, c[0x0][0x244] ;  /* 0x0000910000047ab9 */ /* 0x000fe40000000800 */
[----:B------:R-:W-:Y:S04]  /*a2bb0*/  STSM.16.M88.4 [R0], R8 ;  /* 0x0000000800007844 */ /* 0x000fe80000000200 */
[----:B------:R-:W-:Y:S01]  /*a2bc0*/  STSM.16.M88.4 [R0+0x200], R4 ;  /* 0x0002000400007844 */ /* 0x000fe20000000200 */
[----:B------:R-:W-:Y:S06]  /*a2bd0*/  BAR.SYNC.DEFER_BLOCKING 0x0 ;  /* 0x0000000000007b1d */ /* 0x000fec0000010000 */
[----:B------:R-:W0:Y:S04]  /*a2be0*/  LDS.128 R8, [R2] ;  /* 0x0000000002087984 */ /* 0x000e280000000c00 */
[----:B------:R-:W1:Y:S04]  /*a2bf0*/  LDS.128 R4, [R2+0x400] ;  /* 0x0004000002047984 */ /* 0x000e680000000c00 */
[----:B0-----:R-:W-:Y:S04]  /*a2c00*/  STL.64 [R1+0x3a0], R8 ;  /* 0x0003a00801007387 */ /* 0x001fe80000100a00 */
[----:B------:R-:W-:Y:S04]  /*a2c10*/  STL.64 [R1+0x3a8], R10 ;  /* 0x0003a80a01007387 */ /* 0x000fe80000100a00 */
[----:B-1----:R-:W-:Y:S04]  /*a2c20*/  STL.64 [R1+0x3b0], R4 ;  /* 0x0003b00401007387 */ /* 0x002fe80000100a00 */
[----:B------:R-:W-:Y:S04]  /*a2c30*/  STL.64 [R1+0x3b8], R6 ;  /* 0x0003b80601007387 */ /* 0x000fe80000100a00 */
[----:B------:R-:W3:Y:S04]  /*a2c40*/  LDL.LU R17, [R1+0x314] ;  /* 0x0003140001117983 */ /* 0x000ee80000300800 */
[----:B------:R-:W2:Y:S04]  /*a2c50*/  LDL.LU R18, [R1+0x318] ;  /* 0x0003180001127983 */ /* 0x000ea80000300800 */
[----:B------:R-:W2:Y:S01]  /*a2c60*/  LDL.LU R19, [R1+0x31c] ;  /* 0x00031c0001137983 */ /* 0x000ea20000300800 */
[----:B------:R-:W-:Y:S06]  /*a2c70*/  BAR.SYNC.DEFER_BLOCKING 0x0 ;  /* 0x0000000000007b1d */ /* 0x000fec0000010000 */
        /* <DEDUP_REMOVED lines=50> */
[----:B--2---:R0:W-:Y:S04]  /*a2fa0*/  STSM.16.M88.4 [R0], R16 ;  /* 0x0000001000007844 */ /* 0x0041e80000000200 */
[----:B0-----:R-:W2:Y:S04]  /*a2fb0*/  LDL.LU.64 R18, [R1+0x2818] ;  /* 0x0028180001127983 */ /* 0x001ea80000300a00 */
[----:B------:R-:W2:Y:S04]  /*a2fc0*/  LDL.LU.64 R16, [R1+0x2810] ;  /* 0x0028100001107983 */ /* 0x000ea80000300a00 */
[----:B--2---:R-:W-:Y:S01]  /*a2fd0*/  STSM.16.M88.4 [R0+0x200], R16 ;  /* 0x0002001000007844 */ /* 0x004fe20000000200 */
[----:B------:R-:W-:Y:S06]  /*a2fe0*/  BAR.SYNC.DEFER_BLOCKING 0x0 ;  /* 0x0000000000007b1d */ /* 0x000fec0000010000 */
[----:B------:R-:W0:Y:S04]  /*a2ff0*/  LDS.128 R16, [R2] ;  /* 0x0000000002107984 */ /* 0x000e280000000c00 */
[----:B0-----:R-:W-:Y:S04]  /*a3000*/  STL.64 [R1+0x370], R16 ;  /* 0x0003701001007387 */ /* 0x001fe80000100a00 */
[----:B------:R-:W-:Y:S04]  /*a3010*/  STL.64 [R1+0x378], R18 ;  /* 0x0003781201007387 */ /* 0x000fe80000100a00 */
[----:B------:R-:W0:Y:S04]  /*a3020*/  LDS.128 R16, [R2+0x400] ;  /* 0x0004000002107984 */ /* 0x000e280000000c00 */
[----:B0-----:R-:W-:Y:S04]  /*a3030*/  STL.64 [R1+0x380], R16 ;  /* 0x0003801001007387 */ /* 0x001fe80000100a00 */
[----:B------:R0:W-:Y:S04]  /*a3040*/  STL.64 [R1+0x388], R18 ;  /* 0x0003881201007387 */ /* 0x0001e80000100a00 */
[----:B0-----:R-:W2:Y:S04]  /*a3050*/  LDL.LU.64 R18, [R1+0x2808] ;  /* 0x0028080001127983 */ /* 0x001ea80000300a00 */
[----:B------:R-:W2:Y:S01]  /*a3060*/  LDL.LU.64 R16, [R1+0x2800] ;  /* 0x0028000001107983 */ /* 0x000ea20000300a00 */
[----:B------:R-:W-:Y:S06]  /*a3070*/  BAR.SYNC.DEFER_BLOCKING 0x0 ;  /* 0x0000000000007b1d */ /* 0x000fec0000010000 */
        /* <DEDUP_REMOVED lines=17> */
[----:B---3--:R-:W-:Y:S01]  /*a3190*/  STSM.16.M88.4 [R0+0x200], R24 ;  /* 0x0002001800007844 */ /* 0x008fe20000000200 */
[----:B------:R-:W-:Y:S06]  /*a31a0*/  BAR.SYNC.DEFER_BLOCKING 0x0 ;  /* 0x0000000000007b1d */ /* 0x000fec0000010000 */
[----:B------:R-:W0:Y:S04]  /*a31b0*/  LDS.128 R24, [R2] ;  /* 0x0000000002187984 */ /* 0x000e280000000c00 */
[----:B0-----:R-:W-:Y:S04]  /*a31c0*/  STL.64 [R1], R24 ;  /* 0x0000001801007387 */ /* 0x001fe80000100a00 */
[----:B------:R-:W-:Y:S04]  /*a31d0*/  STL.64 [R1+0x8], R26 ;  /* 0x0000081a01007387 */ /* 0x000fe80000100a00 */
[----:B------:R-:W0:Y:S01]  /*a31e0*/  LDS.128 R24, [R2+0x400] ;  /* 0x0004000002187984 */ /* 0x000e220000000c00 */
[----:B------:R-:W-:Y:S06]  /*a31f0*/  BAR.SYNC.DEFER_BLOCKING 0x0 ;  /* 0x0000000000007b1d */ /* 0x000fec0000010000 */
[----:B----4-:R-:W-:Y:S04]  /*a3200*/  STSM.16.M88.4 [R0], R20 ;  /* 0x0000001400007844 */ /* 0x010fe80000000200 */
[----:B0-----:R-:W-:Y:S04]  /*a3210*/  STL.64 [R1+0x330], R24 ;  /* 0x0003301801007387 */ /* 0x001fe80000100a00 */
[----:B------:R-:W-:Y:S04]  /*a3220*/  STL.64 [R1+0x338], R26 ;  /* 0x0003381a01007387 */ /* 0x000fe80000100a00 */
[----:B--2---:R-:W-:Y:S01]  /*a3230*/  STSM.16.M88.4 [R0+0x200], R16 ;  /* 0x0002001000007844 */ /* 0x004fe20000000200 */
[----:B------:R-:W-:Y:S06]  /*a3240*/  BAR.SYNC.DEFER_BLOCKING 0x0 ;  /* 0x0000000000007b1d */ /* 0x000fec0000010000 */
[----:B------:R-:W0:Y:S04]  /*a3250*/  LDS.128 R20, [R2] ;  /* 0x0000000002147984 */ /* 0x000e280000000c00 */
[----:B------:R-:W1:Y:S01]  /*a3260*/  LDS.128 R16, [R2+0x400] ;  /* 0x0004000002107984 */ /* 0x000e620000000c00 */
[----:B------:R-:W-:Y:S06]  /*a3270*/  BAR.SYNC.DEFER_BLOCKING 0x0 ;  /* 0x0000000000007b1d */ /* 0x000fec0000010000 */
[----:B------:R-:W-:Y:S04]  /*a3280*/  STSM.16.M88.4 [R0], R12 ;  /* 0x0000000c00007844 */ /* 0x000fe80000000200 */
[----:B------:R-:W-:Y:S01]  /*a3290*/  STSM.16.M88.4 [R0+0x200], R8 ;  /* 0x0002000800007844 */ /* 0x000fe20000000200 */
[----:B------:R-:W-:Y:S06]  /*a32a0*/  BAR.SYNC.DEFER_BLOCKING 0x0 ;  /* 0x0000000000007b1d */ /* 0x000fec0000010000 */
[----:B------:R-:W2:Y:S04]  /*a32b0*/  LDS.128 R12, [R2] ;  /* 0x00000000020c7984 */ /* 0x000ea80000000c00 */
[----:B------:R-:W3:Y:S04]  /*a32c0*/  LDS.128 R8, [R2+0x400] ;  /* 0x0004000002087984 */ /* 0x000ee80000000c00 */
[----:B0-----:R-:W-:Y:S04]  /*a32d0*/  STL.64 [R1+0x310], R20 ;  /* 0x0003101401007387 */ /* 0x001fe80000100a00 */
[----:B------:R-:W-:Y:S04]  /*a32e0*/  STL.64 [R1+0x318], R22 ;  /* 0x0003181601007387 */ /* 0x000fe80000100a00 */
[----:B-1----:R-:W-:Y:S04]  /*a32f0*/  STL.64 [R1+0x320], R16 ;  /* 0x0003201001007387 */ /* 0x002fe80000100a00 */
[----:B------:R-:W-:Y:S01]  /*a3300*/  STL.64 [R1+0x328], R18 ;  /* 0x0003281201007387 */ /* 0x000fe20000100a00 */
[----:B------:R-:W-:Y:S06]  /*a3310*/  BAR.SYNC.DEFER_BLOCKING 0x0 ;  /* 0x0000000000007b1d */ /* 0x000fec0000010000 */
[----:B--2---:R0:W-:Y:S04]  /*a3320*/  STL.64 [R1+0x2f0], R12 ;  /* 0x0002f00c01007387 */ /* 0x0041e80000100a00 */
[----:B------:R1:W-:Y:S04]  /*a3330*/  STL.64 [R1+0x2f8], R14 ;  /* 0x0002f80e01007387 */ /* 0x0003e80000100a00 */
[----:B---3--:R-:W-:Y:S04]  /*a3340*/  STL.64 [R1+0x300], R8 ;  /* 0x0003000801007387 */ /* 0x008fe80000100a00 */
[----:B------:R-:W-:Y:S04]  /*a3350*/  STL.64 [R1+0x308], R10 ;  /* 0x0003080a01007387 */ /* 0x000fe80000100a00 */
        /* <DEDUP_REMOVED lines=34> */
[----:B------:R0:W-:Y:S04]  /*a3580*/  STSM.16.M88.4 [R0], R4 ;  /* 0x0000000400007844 */ /* 0x0001e80000000200 */
        /* <DEDUP_REMOVED lines=53> */
[----:B------:R-:W0:Y:S01]  /*a38e0*/  LDS.128 R12, [R2+0x400] ;  /* 0x00040000020c7984 */ /* 0x000e220000000c00 */
[----:B------:R-:W-:Y:S06]  /*a38f0*/  BAR.SYNC.DEFER_BLOCKING 0x0 ;  /* 0x0000000000007b1d */ /* 0x000fec0000010000 */
[----:B0-----:R-:W-:Y:S04]  /*a3900*/  STL.64 [R1+0x2a0], R12 ;  /* 0x0002a00c01007387 */ /* 0x001fe80000100a00 */
[----:B------:R0:W-:Y:S04]  /*a3910*/  STL.64 [R1+0x2a8], R14 ;  /* 0x0002a80e01007387 */ /* 0x0001e80000100a00 */
[----:B0-----:R-:W2:Y:S04]  /*a3920*/  LDL.LU.64 R14, [R1+0x2788] ;  /* 0x00278800010e7983 */ /* 0x001ea80000300a00 */
[----:B------:R-:W2:Y:S04]  /*a3930*/  LDL.LU.64 R12, [R1+0x2780] ;  /* 0x00278000010c7983 */ /* 0x000ea80000300a00 */
[----:B---3--:R-:W-:Y:S04]  /*a3940*/  STSM.16.M88.4 [R0], R24 ;  /* 0x0000001800007844 */ /* 0x008fe80000000200 */
[----:B----4-:R-:W-:Y:S01]  /*a3950*/  STSM.16.M88.4 [R0+0x200], R20 ;  /* 0x0002001400007844 */ /* 0x010fe20000000200 */
[----:B------:R-:W-:Y:S06]  /*a3960*/  BAR.SYNC.DEFER_BLOCKING 0x0 ;  /* 0x0000000000007b1d */ /* 0x000fec0000010000 */
[----:B------:R-:W0:Y:S04]  /*a3970*/  LDS.128 R24, [R2] ;  /* 0x0000000002187984 */ /* 0x000e280000000c00 */
[----:B------:R-:W1:Y:S01]  /*a3980*/  LDS.128 R20, [R2+0x400] ;  /* 0x0004000002147984 */ /* 0x000e620000000c00 */
[----:B------:R-:W-:Y:S06]  /*a3990*/  BAR.SYNC.DEFER_BLOCKING 0x0 ;  /* 0x0000000000007b1d */ /* 0x000fec0000010000 */
[----:B------:R-:W-:Y:S04]  /*a39a0*/  STSM.16.M88.4 [R0], R16 ;  /* 0x0000001000007844 */ /* 0x000fe80000000200 */
[----:B0-----:R-:W-:Y:S04]  /*a39b0*/  STL.64 [R1+0x270], R24 ;  /* 0x0002701801007387 */ /* 0x001fe80000100a00 */
[----:B------:R-:W-:Y:S04]  /*a39c0*/  STL.64 [R1+0x278], R26 ;  /* 0x0002781a01007387 */ /* 0x000fe80000100a00 */
[----:B-1----:R-:W-:Y:S04]  /*a39d0*/  STL.64 [R1+0x280], R20 ;  /* 0x0002801401007387 */ /* 0x002fe80000100a00 */
        /* <DEDUP_REMOVED lines=11> */
[----:B0-----:R0:W-:Y:S04]  /*a3a90*/  STL.64 [R1+0x250], R16 ;  /* 0x0002501001007387 */ /* 0x0011e80000100a00 */
[----:B------:R4:W-:Y:S04]  /*a3aa0*/  STL.64 [R1+0x258], R18 ;  /* 0x0002581201007387 */ /* 0x0009e80000100a00 */
[----:B-1----:R-:W-:Y:S04]  /*a3ab0*/  STL.64 [R1+0x260], R12 ;  /* 0x0002600c01007387 */ /* 0x002fe80000100a00 */
[----:B------:R-:W-:Y:S04]  /*a3ac0*/  STL.64 [R1+0x268], R14 ;  /* 0x0002680e01007387 */ /* 0x000fe80000100a00 */
[----:B0-----:R-:W4:Y:S04]  /*a3ad0*/  LDL.LU R16, [R1+0x1b0] ;  /* 0x0001b00001107983 */ /* 0x001f280000300800 */
[----:B--2---:R-:W-:Y:S04]  /*a3ae0*/  STL.64 [R1+0x230], R8 ;  /* 0x0002300801007387 */ /* 0x004fe80000100a00 */
[----:B------:R-:W-:Y:S04]  /*a3af0*/  STL.64 [R1+0x238], R10 ;  /* 0x0002380a01007387 */ /* 0x000fe80000100a00 */
[----:B---3--:R-:W-:Y:S04]  /*a3b00*/  STL.64 [R1+0x240], R4 ;  /* 0x0002400401007387 */ /* 0x008fe80000100a00 */
[----:B------:R-:W-:Y:S04]  /*a3b10*/  STL.64 [R1+0x248], R6 ;  /* 0x0002480601007387 */ /* 0x000fe80000100a00 */
[----:B------:R-:W2:Y:S04]  /*a3b20*/  LDL.LU R17, [R1+0x1b4] ;  /* 0x0001b40001117983 */ /* 0x000ea80000300800 */
[----:B----4-:R-:W3:Y:S04]  /*a3b30*/  LDL.LU R18, [R1+0x1b8] ;  /* 0x0001b80001127983 */ /* 0x010ee80000300800 */
[----:B------:R-:W3:Y:S01]  /*a3b40*/  LDL.LU R19, [R1+0x1bc] ;  /* 0x0001bc0001137983 */ /* 0x000ee20000300800 */
[----:B------:R-:W-:Y:S06]  /*a3b50*/  BAR.SYNC.DEFER_BLOCKING 0x0 ;  /* 0x0000000000007b1d */ /* 0x000fec0000010000 */
        /* <DEDUP_REMOVED lines=84> */
[----:B0-----:R-:W-:Y:S04]  /*a40a0*/  STL.64 [R1+0x1d0], R24 ;  /* 0x0001d01801007387 */ /* 0x001fe80000100a00 */
        /* <DEDUP_REMOVED lines=142> */
[----:B-1----:R0:W-:Y:S04]  /*a4990*/  STL.64 [R1+0x100], R12 ;  /* 0x0001000c01007387 */ /* 0x0021e80000100a00 */
[----:B------:R1:W-:Y:S04]  /*a49a0*/  STL.64 [R1+0x108], R14 ;  /* 0x0001080e01007387 */ /* 0x0003e80000100a00 */
[----:B0-----:R-:W4:Y:S04]  /*a49b0*/  LDL.LU R12, [R1+0x50] ;  /* 0x00005000010c7983 */ /* 0x001f280000300800 */
[----:B--2---:R-:W-:Y:S04]  /*a49c0*/  STL.64 [R1+0xd0], R8 ;  /* 0x0000d00801007387 */ /* 0x004fe80000100a00 */
[----:B------:R-:W-:Y:S04]  /*a49d0*/  STL.64 [R1+0xd8], R10 ;  /* 0x0000d80a01007387 */ /* 0x000fe80000100a00 */
[----:B---3--:R-:W-:Y:S04]  /*a49e0*/  STL.64 [R1+0xe0], R4 ;  /* 0x0000e00401007387 */ /* 0x008fe80000100a00 */
[----:B------:R-:W-:Y:S04]  /*a49f0*/  STL.64 [R1+0xe8], R6 ;  /* 0x0000e80601007387 */ /* 0x000fe80000100a00 */
[----:B------:R-:W4:Y:S04]  /*a4a00*/  LDL.LU R13, [R1+0x54] ;  /* 0x00005400010d7983 */ /* 0x000f280000300800 */
[----:B-1----:R-:W2:Y:S04]  /*a4a10*/  LDL.LU R14, [R1+0x58] ;  /* 0x00005800010e7983 */ /* 0x002ea80000300800 */
[----:B------:R-:W2:Y:S01]  /*a4a20*/  LDL.LU R15, [R1+0x5c] ;  /* 0x00005c00010f7983 */ /* 0x000ea20000300800 */
[----:B------:R-:W-:Y:S06]  /*a4a30*/  BAR.SYNC.DEFER_BLOCKING 0x0 ;  /* 0x0000000000007b1d */ /* 0x000fec0000010000 */
[----:B--2---:R-:W-:Y:S04]  /*a4a40*/  STL.64 [R1+0x2698], R14 ;  /* 0x0026980e01007387 */ /* 0x004fe80000100a00 */
[----:B----4-:R0:W-:Y:S04]  /*a4a50*/  STL.64 [R1+0x2690], R12 ;  /* 0x0026900c01007387 */ /* 0x0101e80000100a00 */
        /* <DEDUP_REMOVED lines=88> */
[----:B0-----:R-:W3:Y:S04]  /*a4fe0*/  LDL.LU.64 R6, [R1+0x2688] ;  /* 0x0026880001067983 */ /* 0x001ee80000300a00 */
[----:B------:R-:W3:Y:S04]  /*a4ff0*/  LDL.LU.64 R4, [R1+0x2680] ;  /* 0x0026800001047983 */ /* 0x000ee80000300a00 */
[----:B----4-:R0:W-:Y:S04]  /*a5000*/  STSM.16.M88.4 [R0], R8 ;  /* 0x0000000800007844 */ /* 0x0101e80000000200 */
[----:B0-----:R-:W4:Y:S04]  /*a5010*/  LDL.LU.64 R10, [R1+0x2678] ;  /* 0x00267800010a7983 */ /* 0x001f280000300a00 */
[----:B------:R-:W4:Y:S04]  /*a5020*/  LDL.LU.64 R8, [R1+0x2670] ;  /* 0x0026700001087983 */ /* 0x000f280000300a00 */
[----:B--2---:R-:W-:Y:S01]  /*a5030*/  STSM.16.M88.4 [R0+0x200], R12 ;  /* 0x0002000c00007844 */ /* 0x004fe20000000200 */
[----:B------:R-:W-:Y:S06]  /*a5040*/  BAR.SYNC.DEFER_BLOCKING 0x0 ;  /* 0x0000000000007b1d */ /* 0x000fec0000010000 */
[----:B------:R-:W0:Y:S04]  /*a5050*/  LDS.128 R12, [R2] ;  /* 0x00000000020c7984 */ /* 0x000e280000000c00 */
[----:B0-----:R-:W-:Y:S04]  /*a5060*/  STL.64 [R1+0x50], R12 ;  /* 0x0000500c01007387 */ /* 0x001fe80000100a00 */
[----:B------:R-:W-:Y:S04]  /*a5070*/  STL.64 [R1+0x58], R14 ;  /* 0x0000580e01007387 */ /* 0x000fe80000100a00 */
[----:B------:R-:W0:Y:S01]  /*a5080*/  LDS.128 R12, [R2+0x400] ;  /* 0x00040000020c7984 */ /* 0x000e220000000c00 */
[----:B------:R-:W-:Y:S06]  /*a5090*/  BAR.SYNC.DEFER_BLOCKING 0x0 ;  /* 0x0000000000007b1d */ /* 0x000fec0000010000 */
[----:B------:R-:W-:Y:S04]  /*a50a0*/  STSM.16.M88.4 [R0], R16 ;  /* 0x0000001000007844 */ /* 0x000fe80000000200 */
[----:B------:R-:W-:Y:S01]  /*a50b0*/  STSM.16.M88.4 [R0+0x200], R20 ;  /* 0x0002001400007844 */ /* 0x000fe20000000200 */
[----:B------:R-:W-:Y:S06]  /*a50c0*/  BAR.SYNC.DEFER_BLOCKING 0x0 ;  /* 0x0000000000007b1d */ /* 0x000fec0000010000 */
[----:B------:R-:W1:Y:S04]  /*a50d0*/  LDS.128 R20, [R2] ;  /* 0x0000000002147984 */ /* 0x000e680000000c00 */
[----:B0-----:R-:W-:Y:S04]  /*a50e0*/  STL.64 [R1+0x60], R12 ;  /* 0x0000600c01007387 */ /* 0x001fe80000100a00 */
[----:B------:R0:W-:Y:S04]  /*a50f0*/  STL.64 [R1+0x68], R14 ;  /* 0x0000680e01007387 */ /* 0x0001e80000100a00 */
[----:B0-----:R-:W2:Y:S04]  /*a5100*/  LDL.LU.64 R14, [R1+0x2668] ;  /* 0x00266800010e7983 */ /* 0x001ea80000300a00 */
[----:B------:R-:W2:Y:S04]  /*a5110*/  LDL.LU.64 R12, [R1+0x2660] ;  /* 0x00266000010c7983 */ /* 0x000ea80000300a00 */
[----:B------:R-:W2:Y:S04]  /*a5120*/  LDL.LU.64 R18, [R1+0x2658] ;  /* 0x0026580001127983 */ /* 0x000ea80000300a00 */
[----:B------:R-:W2:Y:S04]  /*a5130*/  LDL.LU.64 R16, [R1+0x2650] ;  /* 0x0026500001107983 */ /* 0x000ea80000300a00 */
[----:B-1----:R-:W-:Y:S04]  /*a5140*/  STL.64 [R1+0x30], R20 ;  /* 0x0000301401007387 */ /* 0x002fe80000100a00 */
[----:B------:R-:W-:Y:S04]  /*a5150*/  STL.64 [R1+0x38], R22 ;  /* 0x0000381601007387 */ /* 0x000fe80000100a00 */
[----:B------:R-:W0:Y:S01]  /*a5160*/  LDS.128 R20, [R2+0x400] ;  /* 0x0004000002147984 */ /* 0x000e220000000c00 */
[----:B------:R-:W-:Y:S06]  /*a5170*/  BAR.SYNC.DEFER_BLOCKING 0x0 ;  /* 0x0000000000007b1d */ /* 0x000fec0000010000 */
[----:B------:R-:W-:Y:S04]  /*a5180*/  STSM.16.M88.4 [R0], R24 ;  /* 0x0000001800007844 */ /* 0x000fe80000000200 */
[----:B---3--:R-:W-:Y:S01]  /*a5190*/  STSM.16.M88.4 [R0+0x200], R4 ;  /* 0x0002000400007844 */ /* 0x008fe20000000200 */
[----:B------:R-:W-:Y:S06]  /*a51a0*/  BAR.SYNC.DEFER_BLOCKING 0x0 ;  /* 0x0000000000007b1d */ /* 0x000fec0000010000 */
[----:B------:R-:W1:Y:S04]  /*a51b0*/  LDS.128 R4, [R2] ;  /* 0x0000000002047984 */ /* 0x000e680000000c00 */
[----:B0-----:R-:W-:Y:S04]  /*a51c0*/  STL.64 [R1+0x40], R20 ;  /* 0x0000401401007387 */ /* 0x001fe80000100a00 */
[----:B------:R0:W-:Y:S04]  /*a51d0*/  STL.64 [R1+0x48], R22 ;  /* 0x0000481601007387 */ /* 0x0001e80000100a00 */
[----:B0-----:R-:W3:Y:S04]  /*a51e0*/  LDL.LU.64 R22, [R1+0x2648] ;  /* 0x0026480001167983 */ /* 0x001ee80000300a00 */
[----:B------:R-:W3:Y:S04]  /*a51f0*/  LDL.LU.64 R20, [R1+0x2640] ;  /* 0x0026400001147983 */ /* 0x000ee80000300a00 */
[----:B------:R-:W3:Y:S04]  /*a5200*/  LDL.LU.64 R26, [R1+0x2638] ;  /* 0x00263800011a7983 */ /* 0x000ee80000300a00 */
[----:B------:R-:W3:Y:S04]  /*a5210*/  LDL.LU.64 R24, [R1+0x2630] ;  /* 0x0026300001187983 */ /* 0x000ee80000300a00 */
[----:B------:R-:W3:Y:S04]  /*a5220*/  LDL.LU R29, [R1+0xd74] ;  /* 0x000d7400011d7983 */ /* 0x000ee80000300800 */
[----:B-1----:R-:W-:Y:S04]  /*a5230*/  STL.64 [R1+0x340], R4 ;  /* 0x0003400401007387 */ /* 0x002fe80000100a00 */
[----:B------:R-:W-:Y:S04]  /*a5240*/  STL.64 [R1+0x348], R6 ;  /* 0x0003480601007387 */ /* 0x000fe80000100a00 */
[----:B------:R-:W0:Y:S01]  /*a5250*/  LDS.128 R4, [R2+0x400] ;  /* 0x0004000002047984 */ /* 0x000e220000000c00 */
[----:B------:R-:W-:Y:S06]  /*a5260*/  BAR.SYNC.DEFER_BLOCKING 0x0 ;  /* 0x0000000000007b1d */ /* 0x000fec0000010000 */
[----:B----4-:R1:W-:Y:S04]  /*a5270*/  STSM.16.M88.4 [R0], R8 ;  /* 0x0000000800007844 */ /* 0x0103e80000000200 */
[----:B0-----:R-:W-:Y:S04]  /*a5280*/  STL.64 [R1+0x360], R4 ;  /* 0x0003600401007387 */ /* 0x001fe80000100a00 */
[----:B------:R-:W-:Y:S04]  /*a5290*/  STL.64 [R1+0x368], R6 ;  /* 0x0003680601007387 */ /* 0x000fe80000100a00 */
[----:B-1----:R-:W4:Y:S04]  /*a52a0*/  LDL.LU R8, [R1+0x390] ;  /* 0x0003900001087983 */ /* 0x002f280000300800 */
[----:B------:R-:W4:Y:S04]  /*a52b0*/  LDL.LU R9, [R1+0x394] ;  /* 0x0003940001097983 */ /* 0x000f280000300800 */
[----:B------:R-:W4:Y:S04]  /*a52c0*/  LDL.LU R10, [R1+0x398] ;  /* 0x00039800010a7983 */ /* 0x000f280000300800 */
[----:B------:R-:W4:Y:S04]  /*a52d0*/  LDL.LU R11, [R1+0x39c] ;  /* 0x00039c00010b7983 */ /* 0x000f280000300800 */
[----:B--2---:R-:W-:Y:S01]  /*a52e0*/  STSM.16.M88.4 [R0+0x200], R12 ;  /* 0x0002000c00007844 */ /* 0x004fe20000000200 */
[----:B------:R-:W-:Y:S06]  /*a52f0*/  BAR.SYNC.DEFER_BLOCKING 0x0 ;  /* 0x0000000000007b1d */ /* 0x000fec0000010000 */
[----:B------:R-:W0:Y:S04]  /*a5300*/  LDS.128 R4, [R2] ;  /* 0x0000000002047984 */ /* 0x000e280000000c00 */
[----:B0-----:R-:W-:Y:S04]  /*a5310*/  STL [R1+0x2624], R4 ;  /* 0x0026240401007387 */ /* 0x001fe80000100800 */
[----:B------:R-:W-:Y:S04]  /*a5320*/  STL [R1+0x2620], R5 ;  /* 0x0026200501007387 */ /* 0x000fe80000100800 */
[----:B------:R-:W-:Y:S04]  /*a5330*/  STL [R1+0x261c], R6 ;  /* 0x00261c0601007387 */ /* 0x000fe80000100800 */
[----:B------:R-:W-:Y:S04]  /*a5340*/  STL [R1+0x2618], R7 ;  /* 0x0026180701007387 */ /* 0x000fe80000100800 */
[----:B------:R-:W0:Y:S01]  /*a5350*/  LDS.128 R4, [R2+0x400] ;  /* 0x0004000002047984 */ /* 0x000e220000000c00 */
[----:B------:R-:W-:Y:S06]  /*a5360*/  BAR.SYNC.DEFER_BLOCKING 0x0 ;  /* 0x0000000000007b1d */ /* 0x000fec0000010000 */
[----:B0-----:R-:W-:Y:S04]  /*a5370*/  STL.64 [R1+0x20], R4 ;  /* 0x0000200401007387 */ /* 0x001fe80000100a00 */
[----:B------:R-:W-:Y:S04]  /*a5380*/  STL.64 [R1+0x28], R6 ;  /* 0x0000280601007387 */ /* 0x000fe80000100a00 */
[----:B------:R-:W2:Y:S04]  /*a5390*/  LDL.LU R28, [R1+0xd88] ;  /* 0x000d8800011c7983 */ /* 0x000ea80000300800 */
[----:B----4-:R-:W-:Y:S04]  /*a53a0*/  STSM.16.M88.4 [R0], R8 ;  /* 0x0000000800007844 */ /* 0x010fe80000000200 */
[----:B------:R0:W-:Y:S01]  /*a53b0*/  STSM.16.M88.4 [R0+0x200], R16 ;  /* 0x0002001000007844 */ /* 0x0001e20000000200 */
[----:B------:R-:W-:Y:S06]  /*a53c0*/  BAR.SYNC.DEFER_BLOCKING 0x0 ;  /* 0x0000000000007b1d */ /* 0x000fec0000010000 */
[----:B0-----:R-:W4:Y:S04]  /*a53d0*/  LDL.LU R17, [R1+0x3a0] ;  /* 0x0003a00001117983 */ /* 0x001f280000300800 */
[----:B------:R-:W4:Y:S04]  /*a53e0*/  LDL.LU R19, [R1+0x374] ;  /* 0x0003740001137983 */ /* 0x000f280000300800 */
[----:B------:R-:W4:Y:S04]  /*a53f0*/  LDL.LU R7, [R1+0x3a8] ;  /* 0x0003a80001077983 */ /* 0x000f280000300800 */
[----:B------:R-:W0:Y:S04]  /*a5400*/  LDS.128 R8, [R2] ;  /* 0x0000000002087984 */ /* 0x000e280000000c00 */
[----:B0-----:R-:W-:Y:S04]  /*a5410*/  STL.64 [R1+0x390], R8 ;  /* 0x0003900801007387 */ /* 0x001fe80000100a00 */
[----:B------:R-:W-:Y:S04]  /*a5420*/  STL.64 [R1+0x398], R10 ;  /* 0x0003980a01007387 */ /* 0x000fe80000100a00 */
[----:B------:R-:W0:Y:S01]  /*a5430*/  LDS.128 R8, [R2+0x400] ;  /* 0x0004000002087984 */ /* 0x000e220000000c00 */
[----:B------:R-:W-:Y:S06]  /*a5440*/  BAR.SYNC.DEFER_BLOCKING 0x0 ;  /* 0x0000000000007b1d */ /* 0x000fec0000010000 */
[----:B------:R-:W4:Y:S04]  /*a5450*/  LDL.LU R6, [R1+0x378] ;  /* 0x0003780001067983 */ /* 0x000f280000300800 */
[----:B------:R-:W4:Y:S04]  /*a5460*/  LDL.LU R5, [R1+0x3ac] ;  /* 0x0003ac0001057983 */ /* 0x000f280000300800 */
[----:B------:R-:W4:Y:S04]  /*a5470*/  LDL.LU R4, [R1+0x37c] ;  /* 0x00037c0001047983 */ /* 0x000f280000300800 */
[----:B---3--:R-:W-:Y:S04]  /*a5480*/  STSM.16.M88.4 [R0], R20 ;  /* 0x0000001400007844 */ /* 0x008fe80000000200 */
[----:B------:R-:W-:Y:S04]  /*a5490*/  STSM.16.M88.4 [R0+0x200], R24 ;  /* 0x0002001800007844 */ /* 0x000fe80000000200 */
[----:B0-----:R0:W-:Y:S04]  /*a54a0*/  STL [R1+0x2628], R10 ;  /* 0x0026280a01007387 */ /* 0x0011e80000100800 */
[----:B0-----:R-:W3:Y:S04]  /*a54b0*/  LDL.LU R10, [R1+0x3a4] ;  /* 0x0003a400010a7983 */ /* 0x001ee80000300800 */
[----:B------:R0:W-:Y:S04]  /*a54c0*/  STL [R1+0x2614], R2 ;  /* 0x0026140201007387 */ /* 0x0001e80000100800 */
[----:B0-----:R-:W3:Y:S04]  /*a54d0*/  LDL.LU R2, [R1+0x370] ;  /* 0x0003700001027983 */ /* 0x001ee80000300800 */
[----:B------:R0:W-:Y:S04]  /*a54e0*/  STL [R1+0x2610], R11 ;  /* 0x0026100b01007387 */ /* 0x0001e80000100800 */
[----:B------:R-:W4:Y:S01]  /*a54f0*/  LDL.LU R27, [R1+0xd68] ;  /* 0x000d6800011b7983 */ /* 0x000f220000300800 */
[C---:B------:R-:W-:Y:S01]  /*a5500*/  IMAD R0, R29.reuse, UR4, RZ ;  /* 0x000000041d007c24 */ /* 0x040fe2000f8e02ff */
[----:B------:R-:W-:Y:S01]  /*a5510*/  BAR.SYNC.DEFER_BLOCKING 0x0 ;  /* 0x0000000000007b1d */ /* 0x000fe20000010000 */
[----:B------:R-:W-:-:S03]  /*a5520*/  ISETP.GE.AND P0, PT, R29, UR10, PT ;  /* 0x0000000a1d007c0c */ /* 0x000fc6000bf06270 */
[----:B------:R-:W-:-:S04]  /*a5530*/  LEA R14, P1, R0, UR8, 0x1 ;  /* 0x00000008000e7c11 */ /* 0x000fc8000f8208ff */
[----:B------:R-:W-:Y:S01]  /*a5540*/  LEA.HI.X.SX32 R15, R0, UR9, 0x1, P1 ;  /* 0x00000009000f7c11 */ /* 0x000fe200088f0eff */
[----:B0-----:R-:W3:Y:S01]  /*a5550*/  LDL.LU R11, [R1+0x3b0] ;  /* 0x0003b000010b7983 */ /* 0x001ee20000300800 */
[----:B--2---:R-:W-:Y:S01]  /*a5560*/  IMAD R3, R28, UR4, RZ ;  /* 0x000000041c037c24 */ /* 0x004fe2000f8e02ff */
[----:B------:R-:W-:Y:S01]  /*a5570*/  ULDC UR4, c[0x0][0x22c] ;  /* 0x00008b0000047ab9 */ /* 0x000fe20000000800 */
[C---:B----4-:R-:W-:Y:S01]  /*a5580*/  ISETP.LT.AND P0, PT, R27.reuse, UR29, !P0 ;  /* 0x0000001d1b007c0c */ /* 0x050fe2000c701270 */
[----:B------:R-:W-:-:S04]  /*a5590*/  IMAD R0, R27, UR24, RZ ;  /* 0x000000181b007c24 */ /* 0x000fc8000f8e02ff */
[----:B------:R-:W-:-:S08]  /*a55a0*/  IMAD.WIDE R12, R0, 0x2, R14 ;  /* 0x00000002000c7825 */ /* 0x000fd000078e020e */
[----:B------:R0:W-:Y:S01]  /*a55b0*/  @P0 STG.E.U16 desc[UR6][R12.64], R17 ;  /* 0x000000110c000986 */ /* 0x0001e2000c101506 */
[----:B------:R-:W-:-:S04]  /*a55c0*/  ISETP.GE.AND P0, PT, R28, UR12, PT ;  /* 0x0000000c1c007c0c */ /* 0x000fc8000bf06270 */
[----:B------:R-:W-:Y:S02]  /*a55d0*/  ISETP.LT.AND P0, PT, R27, UR31, !P0 ;  /* 0x0000001f1b007c0c */ /* 0x000fe4000c701270 */
[----:B0-----:R-:W-:-:S04]  /*a55e0*/  LEA R12, P1, R3, UR8, 0x1 ;  /* 0x00000008030c7c11 */ /* 0x001fc8000f8208ff */
[----:B------:R-:W-:Y:S01]  /*a55f0*/  LEA.HI.X.SX32 R13, R3, UR9, 0x1, P1 ;  /* 0x00000009030d7c11 */ /* 0x000fe200088f0eff */
[----:B------:R-:W-:Y:S01]  /*a5600*/  ULDC.64 UR8, c[0x0][0x228] ;  /* 0x00008a0000087ab9 */ /* 0x000fe20000000a00 */
[----:B------:R-:W-:Y:S01]  /*a5610*/  PRMT R3, R17, 0x7632, R3 ;  /* 0x0000763211037816 */ /* 0x000fe20000000003 */
[----:B------:R-:W-:-:S05]  /*a5620*/  IMAD.WIDE R16, R0, 0x2, R12 ;  /* 0x0000000200107825 */ /* 0x000fca00078e020c */
[----:B------:R0:W-:Y:S02]  /*a5630*/  @P0 STG.E.U16 desc[UR6][R16.64], R3 ;  /* 0x0000000310000986 */ /* 0x0001e4000c101506 */
[----:B0-----:R-:W-:-:S05]  /*a5640*/  VIADD R3, R27, 0x1 ;  /* 0x000000011b037836 */ /* 0x001fca0000000000 */
[----:B------:R-:W-:Y:S01]  /*a5650*/  ISETP.GE.AND P0, PT, R3, UR11, PT ;  /* 0x0000000b03007c0c */ /* 0x000fe2000bf06270 */
[----:B------:R-:W-:Y:S01]  /*a5660*/  VIADD R0, R0, UR24 ;  /* 0x0000001800007c36 */ /* 0x000fe20008000000 */
[----:B---3--:R-:W-:Y:S01]  /*a5670*/  PRMT R3, R2, 0x7632, R3 ;  /* 0x0000763202037816 */ /* 0x008fe20000000003 */
[----:B------:R-:W-:Y:S01]  /*a5680*/  ULDC.64 UR10, c[0x0][0x228] ;  /* 0x00008a00000a7ab9 */ /* 0x000fe20000000a00 */
[----:B------:R-:W-:Y:S02]  /*a5690*/  ISETP.LT.AND P1, PT, R29, UR22, !P0 ;  /* 0x000000161d007c0c */ /* 0x000fe4000c721270 */
[----:B------:R-:W-:Y:S01]  /*a56a0*/  ISETP.LT.AND P0, PT, R28, UR20, !P0 ;  /* 0x000000141c007c0c */ /* 0x000fe2000c701270 */
[----:B------:R-:W-:-:S10]  /*a56b0*/  IMAD.WIDE R16, R0, 0x2, R14 ;  /* 0x0000000200107825 */ /* 0x000fd400078e020e */
[----:B------:R0:W-:Y:S02]  /*a56c0*/  @P1 STG.E.U16 desc[UR6][R16.64], R2 ;  /* 0x0000000210001986 */ /* 0x0001e4000c101506 */
[----:B0-----:R-:W-:Y:S02]  /*a56d0*/  IMAD.WIDE R16, R0, 0x2, R12 ;  /* 0x0000000200107825 */ /* 0x001fe400078e020c */
[----:B------:R-:W2:Y:S04]  /*a56e0*/  LDL.LU R2, [R1+0x380] ;  /* 0x0003800001027983 */ /* 0x000ea80000300800 */
[----:B------:R0:W-:Y:S02]  /*a56f0*/  @P0 STG.E.U16 desc[UR6][R16.64], R3 ;  /* 0x0000000310000986 */ /* 0x0001e4000c101506 */
[----:B0-----:R-:W-:-:S05]  /*a5700*/  VIADD R3, R27, 0x2 ;  /* 0x000000021b037836 */ /* 0x001fca0000000000 */
[----:B------:R-:W-:Y:S01]  /*a5710*/  ISETP.GE.AND P0, PT, R3, UR13, PT ;  /* 0x0000000d03007c0c */ /* 0x000fe2000bf06270 */
[----:B------:R-:W-:Y:S01]  /*a5720*/  VIADD R0, R0, UR24 ;  /* 0x0000001800007c36 */ /* 0x000fe20008000000 */
[----:B------:R-:W-:Y:S01]  /*a5730*/  PRMT R3, R10, 0x7632, R3 ;  /* 0x000076320a037816 */ /* 0x000fe20000000003 */
[----:B------:R-:W-:Y:S01]  /*a5740*/  ULDC.64 UR12, c[0x0][0x228] ;  /* 0x00008a00000c7ab9 */ /* 0x000fe20000000a00 */
[----:B------:R-:W-:Y:S01]  /*a5750*/  ISETP.LT.AND P1, PT, R29, UR18, !P0 ;  /* 0x000000121d007c0c */ /* 0x000fe2000c721270 */
[----:B------:R-:W-:Y:S01]  /*a5760*/  IMAD.WIDE R16, R0, 0x2, R14 ;  /* 0x0000000200107825 */ /* 0x000fe200078e020e */
[----:B------:R-:W-:Y:S01]  /*a5770*/  ISETP.LT.AND P0, PT, R28, UR16, !P0 ;  /* 0x000000101c007c0c */ /* 0x000fe2000c701270 */
[----:B------:R-:W-:Y:S01]  /*a5780*/  ULDC UR16, c[0x0][0x228] ;  /* 0x00008a0000107ab9 */ /* 0x000fe20000000800 */
[----:B------:R-:W-:-:S09]  /*a5790*/  ULDC UR18, c[0x0][0x228] ;  /* 0x00008a0000127ab9 */ /* 0x000fd20000000800 */
[----:B------:R0:W-:Y:S02]  /*a57a0*/  @P1 STG.E.U16 desc[UR6][R16.64], R10 ;  /* 0x0000000a10001986 */ /* 0x0001e4000c101506 */
[----:B0-----:R-:W-:Y:S02]  /*a57b0*/  IMAD.WIDE R16, R0, 0x2, R12 ;  /* 0x0000000200107825 */ /* 0x001fe400078e020c */
[----:B------:R-:W3:Y:S04]  /*a57c0*/  LDL.LU R10, [R1+0x3b4] ;  /* 0x0003b400010a7983 */ /* 0x000ee80000300800 */
[----:B------:R0:W-:Y:S02]  /*a57d0*/  @P0 STG.E.U16 desc[UR6][R16.64], R3 ;  /* 0x0000000310000986 */ /* 0x0001e4000c101506 */
[----:B0-----:R-:W-:-:S04]  /*a57e0*/  IADD3 R3, R27, 0x3, RZ ;  /* 0x000000031b037810 */ /* 0x001fc80007ffe0ff */
[----:B------:R-:W-:Y:S01]  /*a57f0*/  ISETP.GE.AND P0, PT, R3, UR4, PT ;  /* 0x0000000403007c0c */ /* 0x000fe2000bf06270 */
[----:B------:R-:W-:Y:S01]  /*a5800*/  VIADD R0, R0, UR24 ;  /* 0x0000001800007c36 */ /* 0x000fe20008000000 */
[----:B------:R-:W-:Y:S01]  /*a5810*/  PRMT R3, R19, 0x7632, R3 ;  /* 0x0000763213037816 */ /* 0x000fe20000000003 */
[----:B------:R-:W-:Y:S01]  /*a5820*/  ULDC UR4, c[0x0][0x22c] ;  /* 0x00008b0000047ab9 */ /* 0x000fe20000000800 */
[----:B------:R-:W-:Y:S01]  /*a5830*/  ISETP.LT.AND P1, PT, R29, UR14, !P0 ;  /* 0x0000000e1d007c0c */ /* 0x000fe2000c721270 */
[----:B------:R-:W-:Y:S01]  /*a5840*/  IMAD.WIDE R16, R0, 0x2, R14 ;  /* 0x0000000200107825 */ /* 0x000fe200078e020e */
[----:B------:R-:W-:Y:S01]  /*a5850*/  ISETP.LT.AND P0, PT, R28, UR12, !P0 ;  /* 0x0000000c1c007c0c */ /* 0x000fe2000c701270 */
[----:B------:R-:W-:Y:S01]  /*a5860*/  ULDC UR12, c[0x0][0x228] ;  /* 0x00008a00000c7ab9 */ /* 0x000fe20000000800 */
[----:B------:R-:W-:-:S09]  /*a5870*/  ULDC UR14, c[0x0][0x228] ;  /* 0x00008a00000e7ab9 */ /* 0x000fd20000000800 */
[----:B------:R0:W-:Y:S02]  /*a5880*/  @P1 STG.E.U16 desc[UR6][R16.64], R19 ;  /* 0x0000001310001986 */ /* 0x0001e4000c101506 */
[----:B0-----:R-:W-:Y:S02]  /*a5890*/  IMAD.WIDE R16, R0, 0x2, R12 ;  /* 0x0000000200107825 */ /* 0x001fe400078e020c */
[----:B------:R-:W4:Y:S04]  /*a58a0*/  LDL.LU R19, [R1+0x384] ;  /* 0x0003840001137983 */ /* 0x000f280000300800 */
[----:B------:R0:W-:Y:S02]  /*a58b0*/  @P0 STG.E.U16 desc[UR6][R16.64], R3 ;  /* 0x0000000310000986 */ /* 0x0001e4000c101506 */
[----:B0-----:R-:W-:-:S05]  /*a58c0*/  VIADD R3, R27, 0x4 ;  /* 0x000000041b037836 */ /* 0x001fca0000000000 */
        /* <DEDUP_REMOVED lines=15> */
[----:B------:R-:W-:-:S03]  /*a59c0*/  ULDC.64 UR4, c[0x0][0x228] ;  /* 0x00008a0000047ab9 */ /* 0x000fc60000000a00 */
[----:B------:R-:W-:Y:S01]  /*a59d0*/  ISETP.LT.AND P1, PT, R29, UR4, !P0 ;  /* 0x000000041d007c0c */ /* 0x000fe2000c721270 */
[----:B------:R-:W-:Y:S01]  /*a59e0*/  VIADD R0, R0, UR24 ;  /* 0x0000001800007c36 */ /* 0x000fe20008000000 */
[----:B------:R-:W-:Y:S01]  /*a59f0*/  ISETP.LT.AND P0, PT, R28, UR26, !P0 ;  /* 0x0000001a1c007c0c */ /* 0x000fe2000c701270 */
[----:B------:R-:W-:Y:S02]  /*a5a00*/  ULDC UR4, c[0x0][0x22c] ;  /* 0x00008b0000047ab9 */ /* 0x000fe40000000800 */
[----:B------:R-:W-:Y:S01]  /*a5a10*/  IMAD.WIDE R16, R0, 0x2, R14 ;  /* 0x0000000200107825 */ /* 0x000fe200078e020e */
[----:B------:R-:W-:-:S07]  /*a5a20*/  PRMT R3, R6, 0x7632, R3 ;  /* 0x0000763206037816 */ /* 0x000fce0000000003 */
        /* <DEDUP_REMOVED lines=9> */
[----:B------:R-:W-:Y:S02]  /*a5ac0*/  ISETP.LT.AND P1, PT, R29, UR28, !P0 ;  /* 0x0000001c1d007c0c */ /* 0x000fe4000c721270 */
[----:B------:R-:W-:Y:S01]  /*a5ad0*/  ISETP.LT.AND P0, PT, R28, UR30, !P0 ;  /* 0x0000001e1c007c0c */ /* 0x000fe2000c701270 */
[----:B------:R-:W-:-:S10]  /*a5ae0*/  IMAD.WIDE R16, R0, 0x2, R14 ;  /* 0x0000000200107825 */ /* 0x000fd400078e020e */
[----:B------:R0:W-:Y:S02]  /*a5af0*/  @P1 STG.E.U16 desc[UR6][R16.64], R5 ;  /* 0x0000000510001986 */ /* 0x0001e4000c101506 */
[----:B0-----:R-:W-:Y:S02]  /*a5b00*/  IMAD.WIDE R16, R0, 0x2, R12 ;  /* 0x0000000200107825 */ /* 0x001fe400078e020c */
[----:B------:R-:W4:Y:S04]  /*a5b10*/  LDL.LU R5, [R1+0x3bc] ;  /* 0x0003bc0001057983 */ /* 0x000f280000300800 */
[----:B------:R0:W-:Y:S02]  /*a5b20*/  @P0 STG.E.U16 desc[UR6][R16.64], R3 ;  /* 0x0000000310000986 */ /* 0x0001e4000c101506 */
[----:B0-----:R-:W-:-:S05]  /*a5b30*/  VIADD R3, R27, 0x7 ;  /* 0x000000071b037836 */ /* 0x001fca0000000000 */
[----:B------:R-:W-:Y:S01]  /*a5b40*/  ISETP.GE.AND P0, PT, R3, UR4, PT ;  /* 0x0000000403007c0c */ /* 0x000fe2000bf06270 */
[----:B------:R-:W-:-:S03]  /*a5b50*/  ULDC UR4, c[0x0][0x228] ;  /* 0x00008a0000047ab9 */ /* 0x000fc60000000800 */
[----:B------:R-:W-:Y:S01]  /*a5b60*/  ISETP.LT.AND P1, PT, R29, UR4, !P0 ;  /* 0x000000041d007c0c */ /* 0x000fe2000c721270 */
[----:B------:R-:W-:Y:S01]  /*a5b70*/  VIADD R0, R0, UR24 ;  /* 0x0000001800007c36 */ /* 0x000fe20008000000 */
[----:B------:R-:W-:Y:S01]  /*a5b80*/  PRMT R3, R4, 0x7632, R3 ;  /* 0x0000763204037816 */ /* 0x000fe20000000003 */
[----:B------:R-:W-:Y:S02]  /*a5b90*/  ULDC UR4, c[0x0][0x228] ;  /* 0x00008a0000047ab9 */ /* 0x000fe40000000800 */
[----:B------:R-:W-:-:S08]  /*a5ba0*/  IMAD.WIDE R16, R0, 0x2, R14 ;  /* 0x0000000200107825 */ /* 0x000fd000078e020e */
[----:B------:R0:W-:Y:S04]  /*a5bb0*/  @P1 STG.E.U16 desc[UR6][R16.64], R4 ;  /* 0x0000000410001986 */ /* 0x0001e8000c101506 */
[----:B0-----:R-:W4:Y:S01]  /*a5bc0*/  LDL.LU R4, [R1+0x38c] ;  /* 0x00038c0001047983 */ /* 0x001f220000300800 */
[----:B------:R-:W-:Y:S01]  /*a5bd0*/  ISETP.LT.AND P0, PT, R28, UR4, !P0 ;  /* 0x000000041c007c0c */ /* 0x000fe2000c701270 */
[----:B------:R-:W-:Y:S01]  /*a5be0*/  IMAD.WIDE R16, R0, 0x2, R12 ;  /* 0x0000000200107825 */ /* 0x000fe200078e020c */
[----:B------:R-:W-:Y:S01]  /*a5bf0*/  ULDC UR4, c[0x0][0x22c] ;  /* 0x00008b0000047ab9 */ /* 0x000fe20000000800 */
[----:B------:R-:W4:Y:S10]  /*a5c00*/  LDL.LU R23, [R1+0x10] ;  /* 0x0000100001177983 */ /* 0x000f340000300800 */
[----:B------:R0:W-:Y:S02]  /*a5c10*/  @P0 STG.E.U16 desc[UR6][R16.64], R3 ;  /* 0x0000000310000986 */ /* 0x0001e4000c101506 */
[----:B0-----:R-:W-:-:S05]  /*a5c20*/  VIADD R3, R27, 0x8 ;  /* 0x000000081b037836 */ /* 0x001fca0000000000 */
[----:B------:R-:W-:Y:S01]  /*a5c30*/  ISETP.GE.AND P0, PT, R3, UR4, PT ;  /* 0x0000000403007c0c */ /* 0x000fe2000bf06270 */
[----:B------:R-:W-:-:S03]  /*a5c40*/  ULDC UR4, c[0x0][0x228] ;  /* 0x00008a0000047ab9 */ /* 0x000fc60000000800 */
[----:B------:R-:W-:Y:S01]  /*a5c50*/  ISETP.LT.AND P1, PT, R29, UR4, !P0 ;  /* 0x000000041d007c0c */ /* 0x000fe2000c721270 */
[----:B------:R-:W-:Y:S01]  /*a5c60*/  ULDC UR4, c[0x0][0x228] ;  /* 0x00008a0000047ab9 */ /* 0x000fe20000000800 */
[----:B------:R-:W-:Y:S02]  /*a5c70*/  IADD3 R0, R0, UR24, RZ ;  /* 0x0000001800007c10 */ /* 0x000fe4000fffe0ff */
[----:B------:R-:W-:Y:S01]  /*a5c80*/  ISETP.LT.AND P0, PT, R28, UR4, !P0 ;  /* 0x000000041c007c0c */ /* 0x000fe2000c701270 */
[----:B------:R-:W-:Y:S02]  /*a5c90*/  ULDC UR4, c[0x0][0x22c] ;  /* 0x00008b0000047ab9 */ /* 0x000fe40000000800 */
[----:B------:R-:W-:Y:S01]  /*a5ca0*/  IMAD.WIDE R16, R0, 0x2, R14 ;  /* 0x0000000200107825 */ /* 0x000fe200078e020e */
[----:B------:R-:W-:-:S05]  /*a5cb0*/  PRMT R3, R11, 0x7632, R3 ;  /* 0x000076320b037816 */ /* 0x000fca0000000003 */
[----:B------:R0:W-:Y:S02]  /*a5cc0*/  @P1 STG.E.U16 desc[UR6][R16.64], R11 ;  /* 0x0000000b10001986 */ /* 0x0001e4000c101506 */
[----:B0-----:R-:W-:Y:S02]  /*a5cd0*/  IMAD.WIDE R16, R0, 0x2, R12 ;  /* 0x0000000200107825 */ /* 0x001fe400078e020c */
[----:B------:R-:W4:Y:S04]  /*a5ce0*/  LDL.LU R11, [R1] ;  /* 0x00000000010b7983 */ /* 0x000f280000300800 */
[----:B------:R0:W-:Y:S02]  /*a5cf0*/  @P0 STG.E.U16 desc[UR6][R16.64], R3 ;  /* 0x0000000310000986 */ /* 0x0001e4000c101506 */
[----:B0-----:R-:W-:-:S05]  /*a5d00*/  VIADD R3, R27, 0x9 ;  /* 0x000000091b037836 */ /* 0x001fca0000000000 */
[----:B------:R-:W-:Y:S01]  /*a5d10*/  ISETP.GE.AND P0, PT, R3, UR4, PT ;  /* 0x0000000403007c0c */ /* 0x000fe2000bf06270 */
[----:B------:R-:W-:-:S03]  /*a5d20*/  ULDC UR4, c[0x0][0x228] ;  /* 0x00008a0000047ab9 */ /* 0x000fc60000000800 */
[----:B------:R-:W-:Y:S01]  /*a5d30*/  ISETP.LT.AND P1, PT, R29, UR4, !P0 ;  /* 0x000000041d007c0c */ /* 0x000fe2000c721270 */
[----:B------:R-:W-:Y:S01]  /*a5d40*/  VIADD R0, R0, UR24 ;  /* 0x0000001800007c36 */ /* 0x000fe20008000000 */
[----:B------:R-:W-:Y:S02]  /*a5d50*/  ULDC UR4, c[0x0][0x228] ;  /* 0x00008a0000047ab9 */ /* 0x000fe40000000800 */
[----:B------:R-:W-:Y:S01]  /*a5d60*/  ISETP.LT.AND P0, PT, R28, UR4, !P0 ;  /* 0x000000041c007c0c */ /* 0x000fe2000c701270 */
[----:B------:R-:W-:Y:S01]  /*a5d70*/  IMAD.WIDE R16, R0, 0x2, R14 ;  /* 0x0000000200107825 */ /* 0x000fe200078e020e */
[----:B--2---:R-:W-:Y:S01]  /*a5d80*/  PRMT R3, R2, 0x7632, R3 ;  /* 0x0000763202037816 */ /* 0x004fe20000000003 */
[----:B------:R-:W-:-:S06]  /*a5d90*/  ULDC UR4, c[0x0][0x22c] ;  /* 0x00008b0000047ab9 */ /* 0x000fcc0000000800 */
[----:B------:R0:W-:Y:S02]  /*a5da0*/  @P1 STG.E.U16 desc[UR6][R16.64], R2 ;  /* 0x0000000210001986 */ /* 0x0001e4000c101506 */
[----:B0-----:R-:W-:-:S05]  /*a5db0*/  IMAD.WIDE R16, R0, 0x2, R12 ;  /* 0x0000000200107825 */ /* 0x001fca00078e020c */
        /* <DEDUP_REMOVED lines=9> */
[----:B---3--:R-:W-:Y:S01]  /*a5e50*/  PRMT R3, R10, 0x7632, R3 ;  /* 0x000076320a037816 */ /* 0x008fe20000000003 */
[----:B------:R-:W-:-:S06]  /*a5e60*/  ULDC UR4, c[0x0][0x22c] ;  /* 0x00008b0000047ab9 */ /* 0x000fcc0000000800 */
[----:B------:R0:W-:Y:S02]  /*a5e70*/  @P1 STG.E.U16 desc[UR6][R16.64], R10 ;  /* 0x0000000a10001986 */ /* 0x0001e4000c101506 */
[----:B0-----:R-:W-:Y:S02]  /*a5e80*/  IMAD.WIDE R16, R0, 0x2, R12 ;  /* 0x0000000200107825 */ /* 0x001fe400078e020c */
[----:B------:R-:W2:Y:S04]  /*a5e90*/  LDL.LU R10, [R1+0x14] ;  /* 0x00001400010a7983 */ /* 0x000ea80000300800 */
        /* <DEDUP_REMOVED lines=9> */
[----:B----4-:R-:W-:Y:S01]  /*a5f30*/  PRMT R3, R19, 0x7632, R3 ;  /* 0x0000763213037816 */ /* 0x010fe20000000003 */
[----:B------:R-:W-:-:S06]  /*a5f40*/  ULDC UR4, c[0x0][0x22c] ;  /* 0x00008b0000047ab9 */ /* 0x000fcc0000000800 */
[----:B------:R0:W-:Y:S02]  /*a5f50*/  @P1 STG.E.U16 desc[UR6][R16.64], R19 ;  /* 0x0000001310001986 */ /* 0x0001e4000c101506 */
[----:B0-----:R-:W-:Y:S02]  /*a5f60*/  IMAD.WIDE R16, R0, 0x2, R12 ;  /* 0x0000000200107825 */ /* 0x001fe400078e020c */
[----:B------:R-:W3:Y:S04]  /*a5f70*/  LDL.LU R19, [R1+0x4] ;  /* 0x0000040001137983 */ /* 0x000ee80000300800 */
        /* <DEDUP_REMOVED lines=9> */
[----:B------:R-:W-:Y:S01]  /*a6010*/  PRMT R3, R7, 0x7632, R3 ;  /* 0x0000763207037816 */ /* 0x000fe20000000003 */
[----:B------:R-:W-:-:S06]  /*a6020*/  ULDC UR4, c[0x0][0x22c] ;  /* 0x00008b0000047ab9 */ /* 0x000fcc0000000800 */
        /* <DEDUP_REMOVED lines=18> */
[----:B0-----:R-:W-:-:S04]  /*a6150*/  IADD3 R3, R27, 0xe, RZ ;  /* 0x0000000e1b037810 */ /* 0x001fc80007ffe0ff */
        /* <DEDUP_REMOVED lines=22> */
[----:B0-----:R-:W4:Y:S04]  /*a62c0*/  LDL.LU R4, [R1+0xc] ;  /* 0x00000c0001047983 */ /* 0x001f280000300800 */
[----:B------:R-:W4:Y:S01]  /*a62d0*/  LDL.LU R2, [R1+0x350] ;  /* 0x0003500001027983 */ /* 0x000f220000300800 */
[----:B------:R-:W-:Y:S01]  /*a62e0*/  ISETP.LT.AND P0, PT, R28, UR4, !P0 ;  /* 0x000000041c007c0c */ /* 0x000fe2000c701270 */
[----:B------:R-:W-:Y:S01]  /*a62f0*/  IMAD.WIDE R16, R0, 0x2, R12 ;  /* 0x0000000200107825 */ /* 0x000fe200078e020c */
[----:B------:R-:W-:-:S11]  /*a6300*/  ULDC UR4, c[0x0][0x22c] ;  /* 0x00008b0000047ab9 */ /* 0x000fd60000000800 */
[----:B------:R0:W-:Y:S02]  /*a6310*/  @P0 STG.E.U16 desc[UR6][R16.64], R3 ;  /* 0x0000000310000986 */ /* 0x0001e4000c101506 */
[----:B0-----:R-:W-:-:S05]  /*a6320*/  VIADD R3, R27, 0x10 ;  /* 0x000000101b037836 */ /* 0x001fca0000000000 */
[----:B------:R-:W-:Y:S01]  /*a6330*/  ISETP.GE.AND P0, PT, R3, UR4, PT ;  /* 0x0000000403007c0c */ /* 0x000fe2000bf06270 */
[----:B------:R-:W-:-:S03]  /*a6340*/  ULDC UR4, c[0x0][0x228] ;  /* 0x00008a0000047ab9 */ /* 0x000fc60000000800 */
[----:B------:R-:W-:Y:S01]  /*a6350*/  ISETP.LT.AND P2, PT, R29, UR4, !P0 ;  /* 0x000000041d007c0c */ /* 0x000fe2000c741270 */
[----:B------:R-:W-:Y:S01]  /*a6360*/  VIADD R0, R0, UR24 ;  /* 0x0000001800007c36 */ /* 0x000fe20008000000 */
[----:B------:R-:W-:Y:S01]  /*a6370*/  ISETP.LT.AND P1, PT, R28, UR8, !P0 ;  /* 0x000000081c007c0c */ /* 0x000fe2000c721270 */
[----:B------:R-:W-:Y:S01]  /*a6380*/  VIADD R3, R27, 0x11 ;  /* 0x000000111b037836 */ /* 0x000fe20000000000 */
[----:B------:R-:W-:Y:S01]  /*a6390*/  ULDC UR4, c[0x0][0x22c] ;  /* 0x00008b0000047ab9 */ /* 0x000fe20000000800 */
[----:B------:R-:W-:Y:S01]  /*a63a0*/  IMAD.WIDE R16, R0, 0x2, R14 ;  /* 0x0000000200107825 */ /* 0x000fe200078e020e */
[----:B------:R-:W-:Y:S02]  /*a63b0*/  ULDC UR8, c[0x0][0x228] ;  /* 0x00008a0000087ab9 */ /* 0x000fe40000000800 */
[----:B------:R-:W-:Y:S01]  /*a63c0*/  ISETP.GE.AND P0, PT, R3, UR4, PT ;  /* 0x0000000403007c0c */ /* 0x000fe2000bf06270 */
[----:B------:R-:W-:Y:S01]  /*a63d0*/  ULDC UR4, c[0x0][0x228] ;  /* 0x00008a0000047ab9 */ /* 0x000fe20000000800 */
[----:B------:R-:W-:-:S03]  /*a63e0*/  PRMT R3, R23, 0x7632, R3 ;  /* 0x0000763217037816 */ /* 0x000fc60000000003 */
[----:B------:R0:W-:Y:S01]  /*a63f0*/  @P2 STG.E.U16 desc[UR6][R16.64], R23 ;  /* 0x0000001710002986 */ /* 0x0001e2000c101506 */
[----:B------:R-:W-:Y:S01]  /*a6400*/  ISETP.LT.AND P2, PT, R29, UR4, !P0 ;  /* 0x000000041d007c0c */ /* 0x000fe2000c741270 */
[----:B------:R-:W-:Y:S01]  /*a6410*/  ULDC UR4, c[0x0][0x248] ;  /* 0x0000920000047ab9 */ /* 0x000fe20000000800 */
[----:B0-----:R-:W-:-:S04]  /*a6420*/  IMAD.WIDE R16, R0, 0x2, R12 ;  /* 0x0000000200107825 */ /* 0x001fc800078e020c */
[----:B------:R-:W-:Y:S01]  /*a6430*/  VIADD R0, R0, UR4 ;  /* 0x0000000400007c36 */ /* 0x000fe20008000000 */
[----:B------:R-:W-:Y:S01]  /*a6440*/  ULDC UR4, c[0x0][0x228] ;  /* 0x00008a0000047ab9 */ /* 0x000fe20000000800 */
[----:B------:R0:W-:Y:S01]  /*a6450*/  @P1 STG.E.U16 desc[UR6][R16.64], R3 ;  /* 0x0000000310001986 */ /* 0x0001e2000c101506 */
[----:B------:R-:W-:Y:S01]  /*a6460*/  ISETP.LT.AND P1, PT, R28, UR4, !P0 ;  /* 0x000000041c007c0c */ /* 0x000fe2000c721270 */
[----:B------:R-:W-:Y:S01]  /*a6470*/  ULDC UR4, c[0x0][0x22c] ;  /* 0x00008b0000047ab9 */ /* 0x000fe20000000800 */
[----:B0-----:R-:W-:Y:S02]  /*a6480*/  VIADD R3, R27, 0x12 ;  /* 0x000000121b037836 */ /* 0x001fe40000000000 */
[----:B------:R-:W-:-:S03]  /*a6490*/  IMAD.WIDE R16, R0, 0x2, R14 ;  /* 0x0000000200107825 */ /* 0x000fc600078e020e */
[----:B------:R-:W-:Y:S01]  /*a64a0*/  ISETP.GE.AND P0, PT, R3, UR4, PT ;  /* 0x0000000403007c0c */ /* 0x000fe2000bf06270 */
[----:B------:R-:W-:Y:S01]  /*a64b0*/  ULDC UR4, c[0x0][0x228] ;  /* 0x00008a0000047ab9 */ /* 0x000fe20000000800 */
[----:B------:R0:W-:Y:S01]  /*a64c0*/  @P2 STG.E.U16 desc[UR6][R16.64], R11 ;  /* 0x0000000b10002986 */ /* 0x0001e2000c101506 */
[----:B------:R-:W-:Y:S02]  /*a64d0*/  PRMT R3, R11, 0x7632, R3 ;  /* 0x000076320b037816 */ /* 0x000fe40000000003 */
[----:B------:R-:W-:Y:S01]  /*a64e0*/  ISETP.LT.AND P4, PT, R29, UR4, !P0 ;  /* 0x000000041d007c0c */ /* 0x000fe2000c781270 */
[----:B------:R-:W-:Y:S01]  /*a64f0*/  ULDC UR4, c[0x0][0x248] ;  /* 0x0000920000047ab9 */ /* 0x000fe20000000800 */
[----:B------:R-:W-:Y:S01]  /*a6500*/  ISETP.LT.AND P2, PT, R28, UR8, !P0 ;  /* 0x000000081c007c0c */ /* 0x000fe2000c741270 */
[----:B------:R-:W-:Y:S01]  /*a6510*/  ULDC UR8, c[0x0][0x22c] ;  /* 0x00008b0000087ab9 */ /* 0x000fe20000000800 */
[----:B0-----:R-:W-:Y:S01]  /*a6520*/  IMAD.WIDE R16, R0, 0x2, R12 ;  /* 0x0000000200107825 */ /* 0x001fe200078e020c */
[----:B--2---:R-:W-:Y:S01]  /*a6530*/  PRMT R18, R10, 0x7632, R18 ;  /* 0x000076320a127816 */ /* 0x004fe20000000012 */
[----:B------:R-:W2:Y:S02]  /*a6540*/  LDL.LU R11, [R1+0x330] ;  /* 0x00033000010b7983 */ /* 0x000ea40000300800 */
[----:B------:R-:W-:Y:S01]  /*a6550*/  VIADD R0, R0, UR4 ;  /* 0x0000000400007c36 */ /* 0x000fe20008000000 */
[----:B------:R-:W-:Y:S01]  /*a6560*/  ULDC UR4, c[0x0][0x22c] ;  /* 0x00008b0000047ab9 */ /* 0x000fe20000000800 */
[----:B------:R0:W-:Y:S02]  /*a6570*/  @P1 STG.E.U16 desc[UR6][R16.64], R3 ;  /* 0x0000000310001986 */ /* 0x0001e4000c101506 */
[----:B0-----:R-:W-:-:S02]  /*a6580*/  VIADD R3, R27, 0x13 ;  /* 0x000000131b037836 */ /* 0x001fc40000000000 */
[----:B------:R-:W-:-:S03]  /*a6590*/  IMAD.WIDE R16, R0, 0x2, R14 ;  /* 0x0000000200107825 */ /* 0x000fc600078e020e */
[----:B------:R-:W-:Y:S01]  /*a65a0*/  ISETP.GE.AND P1, PT, R3, UR4, PT ;  /* 0x0000000403007c0c */ /* 0x000fe2000bf26270 */
[----:B------:R-:W-:Y:S01]  /*a65b0*/  ULDC UR4, c[0x0][0x228] ;  /* 0x00008a0000047ab9 */ /* 0x000fe20000000800 */
[----:B------:R-:W-:Y:S01]  /*a65c0*/  IADD3 R3, R27, 0x14, RZ ;  /* 0x000000141b037810 */ /* 0x000fe20007ffe0ff */
[----:B------:R0:W-:Y:S01]  /*a65d0*/  @P4 STG.E.U16 desc[UR6][R16.64], R10 ;  /* 0x0000000a10004986 */ /* 0x0001e2000c101506 */
[----:B------:R-:W-:Y:S01]  /*a65e0*/  ISETP.LT.AND P4, PT, R29, UR4, !P1 ;  /* 0x000000041d007c0c */ /* 0x000fe2000cf81270 */
[----:B------:R-:W-:Y:S01]  /*a65f0*/  ULDC UR4, c[0x0][0x248] ;  /* 0x0000920000047ab9 */ /* 0x000fe20000000800 */
[----:B------:R-:W-:Y:S01]  /*a6600*/  ISETP.GE.AND P0, PT, R3, UR8, PT ;  /* 0x0000000803007c0c */ /* 0x000fe2000bf06270 */
[C---:B------:R-:W-:Y:S01]  /*a6610*/  VIADD R3, R0.reuse, UR4 ;  /* 0x0000000400037c36 */ /* 0x040fe20008000000 */
[----:B------:R-:W-:Y:S01]  /*a6620*/  ULDC UR4, c[0x0][0x228] ;  /* 0x00008a0000047ab9 */ /* 0x000fe20000000800 */
[----:B------:R-:W-:Y:S01]  /*a6630*/  ULDC UR8, c[0x0][0x228] ;  /* 0x00008a0000087ab9 */ /* 0x000fe20000000800 */
[----:B0-----:R-:W-:Y:S01]  /*a6640*/  IMAD.WIDE R16, R0, 0x2, R12 ;  /* 0x0000000200107825 */ /* 0x001fe200078e020c */
[----:B------:R-:W-:Y:S01]  /*a6650*/  ISETP.LT.AND P5, PT, R29, UR8, !P0 ;  /* 0x000000081d007c0c */ /* 0x000fe2000c7a1270 */
[----:B------:R-:W-:-:S02]  /*a6660*/  ULDC UR8, c[0x0][0x228] ;  /* 0x00008a0000087ab9 */ /* 0x000fc40000000800 */
[----:B------:R-:W-:Y:S01]  /*a6670*/  VIADD R21, R27, 0x15 ;  /* 0x000000151b157836 */ /* 0x000fe20000000000 */
[----:B------:R0:W-:Y:S01]  /*a6680*/  @P2 STG.E.U16 desc[UR6][R16.64], R18 ;  /* 0x0000001210002986 */ /* 0x0001e2000c101506 */
[----:B------:R-:W-:Y:S01]  /*a6690*/  ISETP.LT.AND P2, PT, R28, UR4, !P1 ;  /* 0x000000041c007c0c */ /* 0x000fe2000cf41270 */
[----:B------:R-:W-:Y:S02]  /*a66a0*/  ULDC UR4, c[0x0][0x248] ;  /* 0x0000920000047ab9 */ /* 0x000fe40000000800 */
[----:B------:R-:W-:Y:S01]  /*a66b0*/  VIADD R0, R3, UR4 ;  /* 0x0000000403007c36 */ /* 0x000fe20008000000 */
[----:B---3--:R-:W-:Y:S01]  /*a66c0*/  PRMT R20, R19, 0x7632, R20 ;  /* 0x0000763213147816 */ /* 0x008fe20000000014 */
[----:B------:R-:W-:Y:S01]  /*a66d0*/  ULDC UR4, c[0x0][0x22c] ;  /* 0x00008b0000047ab9 */ /* 0x000fe20000000800 */
[----:B------:R-:W-:Y:S01]  /*a66e0*/  VIADD R22, R27, 0x17 ;  /* 0x000000171b167836 */ /* 0x000fe20000000000 */
[----:B------:R-:W3:Y:S01]  /*a66f0*/  LDL.LU R10, [R1+0x334] ;  /* 0x00033400010a7983 */ /* 0x000ee20000300800 */
[----:B0-----:R-:W-:Y:S01]  /*a6700*/  IMAD.WIDE R16, R3, 0x2, R14 ;  /* 0x0000000203107825 */ /* 0x001fe200078e020e */
[----:B------:R-:W-:Y:S01]  /*a6710*/  ISETP.GE.AND P1, PT, R21, UR4, PT ;  /* 0x0000000415007c0c */ /* 0x000fe2000bf26270 */
[----:B------:R-:W-:-:S03]  /*a6720*/  ULDC UR4, c[0x0][0x228] ;  /* 0x00008a0000047ab9 */ /* 0x000fc60000000800 */
[----:B------:R0:W-:Y:S01]  /*a6730*/  @P4 STG.E.U16 desc[UR6][R16.64], R19 ;  /* 0x0000001310004986 */ /* 0x0001e2000c101506 */
[----:B------:R-:W-:Y:S01]  /*a6740*/  ISETP.LT.AND P4, PT, R28, UR4, !P0 ;  /* 0x000000041c007c0c */ /* 0x000fe2000c781270 */
[----:B------:R-:W-:Y:S01]  /*a6750*/  ULDC UR4, c[0x0][0x248] ;  /* 0x0000920000047ab9 */ /* 0x000fe20000000800 */
[----:B0-----:R-:W-:-:S04]  /*a6760*/  IMAD.WIDE R16, R3, 0x2, R12 ;  /* 0x0000000203107825 */ /* 0x001fc800078e020c */
[C---:B------:R-:W-:Y:S01]  /*a6770*/  IMAD.WIDE R18, R0.reuse, 0x2, R14 ;  /* 0x0000000200127825 */ /* 0x040fe200078e020e */
[----:B------:R0:W-:Y:S04]  /*a6780*/  @P2 STG.E.U16 desc[UR6][R16.64], R20 ;  /* 0x0000001410002986 */ /* 0x0001e8000c101506 */
[----:B----4-:R1:W-:Y:S01]  /*a6790*/  @P5 STG.E.U16 desc[UR6][R18.64], R7 ;  /* 0x0000000712005986 */ /* 0x0103e2000c101506 */
[----:B------:R-:W-:Y:S01]  /*a67a0*/  ISETP.LT.AND P5, PT, R29, UR8, !P1 ;  /* 0x000000081d007c0c */ /* 0x000fe2000cfa1270 */
[C---:B------:R-:W-:Y:S01]  /*a67b0*/  VIADD R3, R0.reuse, UR4 ;  /* 0x0000000400037c36 */ /* 0x040fe20008000000 */
[----:B------:R-:W-:Y:S01]  /*a67c0*/  ULDC UR4, c[0x0][0x22c] ;  /* 0x00008b0000047ab9 */ /* 0x000fe20000000800 */
[----:B------:R-:W-:Y:S01]  /*a67d0*/  VIADD R21, R27, 0x16 ;  /* 0x000000161b157836 */ /* 0x000fe20000000000 */
[----:B------:R-:W-:Y:S01]  /*a67e0*/  ULDC UR8, c[0x0][0x22c] ;  /* 0x00008b0000087ab9 */ /* 0x000fe20000000800 */
[----:B0-----:R-:W-:Y:S01]  /*a67f0*/  PRMT R20, R7, 0x7632, R20 ;  /* 0x0000763207147816 */ /* 0x001fe20000000014 */
[----:B------:R-:W-:-:S02]  /*a6800*/  IMAD.WIDE R16, R0, 0x2, R12 ;  /* 0x0000000200107825 */ /* 0x000fc400078e020c */
[----:B------:R-:W-:Y:S01]  /*a6810*/  ISETP.GE.AND P2, PT, R21, UR4, PT ;  /* 0x0000000415007c0c */ /* 0x000fe2000bf46270 */
[----:B------:R-:W-:Y:S01]  /*a6820*/  ULDC UR4, c[0x0][0x248] ;  /* 0x0000920000047ab9 */ /* 0x000fe20000000800 */
[C---:B-1----:R-:W-:Y:S01]  /*a6830*/  IMAD.WIDE R18, R3.reuse, 0x2, R14 ;  /* 0x0000000203127825 */ /* 0x042fe200078e020e */
[----:B------:R-:W-:Y:S01]  /*a6840*/  ISETP.GE.AND P0, PT, R22, UR8, PT ;  /* 0x0000000816007c0c */ /* 0x000fe2000bf06270 */
[----:B------:R-:W-:Y:S01]  /*a6850*/  ULDC UR8, c[0x0][0x228] ;  /* 0x00008a0000087ab9 */ /* 0x000fe20000000800 */
[----:B------:R0:W-:Y:S01]  /*a6860*/  @P4 STG.E.U16 desc[UR6][R16.64], R20 ;  /* 0x0000001410004986 */ /* 0x0001e2000c101506 */
[----:B------:R-:W-:Y:S01]  /*a6870*/  ISETP.LT.AND P4, PT, R28, UR8, !P1 ;  /* 0x000000081c007c0c */ /* 0x000fe2000cf81270 */
[----:B------:R-:W-:Y:S01]  /*a6880*/  VIADD R22, R3, UR4 ;  /* 0x0000000403167c36 */ /* 0x000fe20008000000 */
[----:B------:R-:W-:Y:S01]  /*a6890*/  PRMT R0, R6, 0x7632, R0 ;  /* 0x0000763206007816 */ /* 0x000fe20000000000 */
[----:B------:R1:W-:Y:S01]  /*a68a0*/  @P5 STG.E.U16 desc[UR6][R18.64], R6 ;  /* 0x0000000612005986 */ /* 0x0003e2000c101506 */
[----:B------:R-:W-:Y:S01]  /*a68b0*/  ISETP.LT.AND P5, PT, R29, UR10, !P2 ;  /* 0x0000000a1d007c0c */ /* 0x000fe2000d7a1270 */
[----:B------:R-:W-:Y:S01]  /*a68c0*/  VIADD R23, R27, 0x18 ;  /* 0x000000181b177836 */ /* 0x000fe20000000000 */
[----:B------:R-:W-:Y:S01]  /*a68d0*/  ULDC UR4, c[0x0][0x22c] ;  /* 0x00008b0000047ab9 */ /* 0x000fe20000000800 */
[----:B------:R-:W-:Y:S01]  /*a68e0*/  ISETP.LT.AND P2, PT, R28, UR12, !P2 ;  /* 0x0000000c1c007c0c */ /* 0x000fe2000d741270 */
[----:B------:R-:W-:Y:S01]  /*a68f0*/  ULDC UR12, c[0x0][0x228] ;  /* 0x00008a00000c7ab9 */ /* 0x000fe20000000800 */
[----:B------:R-:W-:Y:S01]  /*a6900*/  ULDC UR8, c[0x0][0x248] ;  /* 0x0000920000087ab9 */ /* 0x000fe20000000800 */
[----:B------:R-:W4:Y:S01]  /*a6910*/  LDL.LU R7, [R1+0x358] ;  /* 0x0003580001077983 */ /* 0x000f220000300800 */
[----:B0-----:R-:W-:Y:S01]  /*a6920*/  IMAD.WIDE R16, R3, 0x2, R12 ;  /* 0x0000000203107825 */ /* 0x001fe200078e020c */
[----:B------:R-:W-:Y:S01]  /*a6930*/  ISETP.GE.AND P1, PT, R23, UR4, PT ;  /* 0x0000000417007c0c */ /* 0x000fe2000bf26270 */
[----:B------:R-:W-:Y:S01]  /*a6940*/  ULDC UR4, c[0x0][0x248] ;  /* 0x0000920000047ab9 */ /* 0x000fe20000000800 */
[----:B------:R-:W-:Y:S01]  /*a6950*/  ULDC UR10, c[0x0][0x22c] ;  /* 0x00008b00000a7ab9 */ /* 0x000fe20000000800 */
[----:B-1----:R-:W-:Y:S01]  /*a6960*/  IMAD.WIDE R18, R22, 0x2, R14 ;  /* 0x0000000216127825 */ /* 0x002fe200078e020e */
[----:B------:R-:W-:Y:S01]  /*a6970*/  @P4 STG.E.U16 desc[UR6][R16.64], R0 ;  /* 0x0000000010004986 */ /* 0x000fe2000c101506 */
[----:B------:R-:W-:Y:S01]  /*a6980*/  ISETP.LT.AND P4, PT, R28, UR14, !P0 ;  /* 0x0000000e1c007c0c */ /* 0x000fe2000c781270 */
[----:B------:R-:W-:Y:S01]  /*a6990*/  ULDC UR14, c[0x0][0x228] ;  /* 0x00008a00000e7ab9 */ /* 0x000fe20000000800 */
[----:B------:R-:W-:Y:S01]  /*a69a0*/  ISETP.LT.AND P6, PT, R29, UR16, !P1 ;  /* 0x000000101d007c0c */ /* 0x000fe2000cfc1270 */
[----:B------:R-:W-:Y:S01]  /*a69b0*/  IMAD.WIDE R20, R22, 0x2, R12 ;  /* 0x0000000216147825 */ /* 0x000fe200078e020c */
[----:B------:R-:W3:Y:S01]  /*a69c0*/  LDL.LU R6, [R1+0x338] ;  /* 0x0003380001067983 */ /* 0x000ee20000300800 */
[----:B------:R-:W-:-:S02]  /*a69d0*/  ULDC UR16, c[0x0][0x228] ;  /* 0x00008a0000107ab9 */ /* 0x000fc40000000800 */
[----:B------:R-:W-:Y:S01]  /*a69e0*/  VIADD R3, R27, 0x19 ;  /* 0x000000191b037836 */ /* 0x000fe20000000000 */
[----:B------:R0:W-:Y:S01]  /*a69f0*/  @P5 STG.E.U16 desc[UR6][R18.64], R5 ;  /* 0x0000000512005986 */ /* 0x0001e2000c101506 */
[----:B------:R-:W-:Y:S01]  /*a6a00*/  ISETP.LT.AND P5, PT, R29, UR12, !P0 ;  /* 0x0000000c1d007c0c */ /* 0x000fe2000c7a1270 */
[----:B------:R-:W-:Y:S01]  /*a6a10*/  ULDC UR12, c[0x0][0x228] ;  /* 0x00008a00000c7ab9 */ /* 0x000fe20000000800 */
[----:B------:R-:W-:Y:S01]  /*a6a20*/  PRMT R24, R5, 0x7632, R24 ;  /* 0x0000763205187816 */ /* 0x000fe20000000018 */
[----:B0-----:R-:W-:-:S04]  /*a6a30*/  VIADD R18, R22, UR4 ;  /* 0x0000000416127c36 */ /* 0x001fc80008000000 */
[----:B------:R0:W-:Y:S04]  /*a6a40*/  @P2 STG.E.U16 desc[UR6][R20.64], R24 ;  /* 0x0000001814002986 */ /* 0x0001e8000c101506 */
[----:B------:R-:W4:Y:S01]  /*a6a50*/  LDL.LU R5, [R1+0x35c] ;  /* 0x00035c0001057983 */ /* 0x000f220000300800 */
[C---:B------:R-:W-:Y:S01]  /*a6a60*/  IADD3 R0, R18.reuse, UR8, RZ ;  /* 0x0000000812007c10 */ /* 0x040fe2000fffe0ff */
[C---:B------:R-:W-:Y:S01]  /*a6a70*/  IMAD.WIDE R16, R18.reuse, 0x2, R14 ;  /* 0x0000000212107825 */ /* 0x040fe200078e020e */
[----:B------:R-:W-:Y:S01]  /*a6a80*/  ISETP.GE.AND P2, PT, R3, UR10, PT ;  /* 0x0000000a03007c0c */ /* 0x000fe2000bf46270 */
[----:B------:R-:W-:Y:S01]  /*a6a90*/  ULDC UR10, c[0x0][0x228] ;  /* 0x00008a00000a7ab9 */ /* 0x000fe20000000800 */
[----:B------:R-:W-:Y:S01]  /*a6aa0*/  ULDC UR4, c[0x0][0x22c] ;  /* 0x00008b0000047ab9 */ /* 0x000fe20000000800 */
[----:B------:R-:W-:Y:S01]  /*a6ab0*/  IMAD.WIDE R18, R18, 0x2, R12 ;  /* 0x0000000212127825 */ /* 0x000fe200078e020c */
[----:B------:R-:W-:-:S03]  /*a6ac0*/  ULDC UR8, c[0x0][0x22c] ;  /* 0x00008b0000087ab9 */ /* 0x000fc60000000800 */
[----:B0-----:R-:W-:Y:S01]  /*a6ad0*/  IMAD.WIDE R20, R0, 0x2, R14 ;  /* 0x0000000200147825 */ /* 0x001fe200078e020e */
[----:B------:R-:W-:Y:S01]  /*a6ae0*/  PRMT R23, R4, 0x7632, R23 ;  /* 0x0000763204177816 */ /* 0x000fe20000000017 */
[----:B------:R0:W-:Y:S01]  /*a6af0*/  @P5 STG.E.U16 desc[UR6][R16.64], R4 ;  /* 0x0000000410005986 */ /* 0x0001e2000c101506 */
[----:B------:R-:W-:-:S03]  /*a6b00*/  PRMT R3, R2, 0x7632, R3 ;  /* 0x0000763202037816 */ /* 0x000fc60000000003 */
[----:B------:R-:W-:Y:S04]  /*a6b10*/  @P4 STG.E.U16 desc[UR6][R18.64], R23 ;  /* 0x0000001712004986 */ /* 0x000fe8000c101506 */
[----:B------:R1:W-:Y:S04]  /*a6b20*/  @P6 STG.E.U16 desc[UR6][R20.64], R2 ;  /* 0x0000000214006986 */ /* 0x0003e8000c101506 */
[----:B0-----:R-:W4:Y:S04]  /*a6b30*/  LDL.LU R4, [R1+0x33c] ;  /* 0x00033c0001047983 */ /* 0x001f280000300800 */
[----:B-1----:R-:W4:Y:S01]  /*a6b40*/  LDL.LU R2, [R1+0x354] ;  /* 0x0003540001027983 */ /* 0x002f220000300800 */
[C---:B------:R-:W-:Y:S01]  /*a6b50*/  VIADD R22, R27.reuse, 0x1a ;  /* 0x0000001a1b167836 */ /* 0x040fe20000000000 */
[----:B------:R-:W-:Y:S01]  /*a6b60*/  ISETP.LT.AND P1, PT, R28, UR10, !P1 ;  /* 0x0000000a1c007c0c */ /* 0x000fe2000cf21270 */
[----:B------:R-:W-:Y:S01]  /*a6b70*/  VIADD R24, R27, 0x1c ;  /* 0x0000001c1b187836 */ /* 0x000fe20000000000 */
[----:B------:R-:W-:Y:S01]  /*a6b80*/  ISETP.LT.AND P4, PT, R29, UR12, !P2 ;  /* 0x0000000c1d007c0c */ /* 0x000fe2000d781270 */
[----:B------:R-:W-:Y:S01]  /*a6b90*/  IMAD.WIDE R16, R0, 0x2, R12 ;  /* 0x0000000200107825 */ /* 0x000fe200078e020c */
[----:B------:R-:W-:Y:S01]  /*a6ba0*/  ISETP.GE.AND P0, PT, R22, UR4, PT ;  /* 0x0000000416007c0c */ /* 0x000fe2000bf06270 */
[----:B------:R-:W-:Y:S01]  /*a6bb0*/  ULDC UR4, c[0x0][0x248] ;  /* 0x0000920000047ab9 */ /* 0x000fe20000000800 */
[----:B------:R-:W-:Y:S01]  /*a6bc0*/  ISETP.LT.AND P6, PT, R28, UR14, !P2 ;  /* 0x0000000e1c007c0c */ /* 0x000fe2000d7c1270 */
[----:B------:R-:W-:Y:S01]  /*a6bd0*/  VIADD R22, R0, UR4 ;  /* 0x0000000400167c36 */ /* 0x000fe20008000000 */
[----:B------:R-:W-:Y:S01]  /*a6be0*/  ULDC UR10, c[0x0][0x22c] ;  /* 0x00008b00000a7ab9 */ /* 0x000fe20000000800 */
[----:B------:R-:W-:Y:S01]  /*a6bf0*/  VIADD R23, R27, 0x1b ;  /* 0x0000001b1b177836 */ /* 0x000fe20000000000 */
[----:B------:R-:W-:Y:S01]  /*a6c00*/  ULDC UR12, c[0x0][0x228] ;  /* 0x00008a00000c7ab9 */ /* 0x000fe20000000800 */
[----:B------:R-:W-:Y:S01]  /*a6c10*/  IMAD.WIDE R18, R22, 0x2, R14 ;  /* 0x0000000216127825 */ /* 0x000fe200078e020e */
[----:B------:R-:W-:Y:S01]  /*a6c20*/  ISETP.GE.AND P5, PT, R24, UR10, PT ;  /* 0x0000000a18007c0c */ /* 0x000fe2000bfa6270 */
[----:B------:R0:W-:Y:S01]  /*a6c30*/  @P1 STG.E.U16 desc[UR6][R16.64], R3 ;  /* 0x0000000310001986 */ /* 0x0001e2000c101506 */
[----:B------:R-:W-:Y:S01]  /*a6c40*/  ULDC UR10, c[0x0][0x228] ;  /* 0x00008a00000a7ab9 */ /* 0x000fe20000000800 */
[----:B------:R-:W-:Y:S01]  /*a6c50*/  IMAD.WIDE R20, R22, 0x2, R12 ;  /* 0x0000000216147825 */ /* 0x000fe200078e020c */
[----:B------:R-:W-:Y:S01]  /*a6c60*/  ISETP.GE.AND P2, PT, R23, UR8, PT ;  /* 0x0000000817007c0c */ /* 0x000fe2000bf46270 */
[----:B------:R-:W-:Y:S01]  /*a6c70*/  ULDC UR4, c[0x0][0x248] ;  /* 0x0000920000047ab9 */ /* 0x000fe20000000800 */
[----:B------:R-:W-:Y:S01]  /*a6c80*/  ULDC UR14, c[0x0][0x228] ;  /* 0x00008a00000e7ab9 */ /* 0x000fe20000000800 */
[----:B------:R-:W-:Y:S01]  /*a6c90*/  VIADD R0, R27, 0x1d ;  /* 0x0000001d1b007836 */ /* 0x000fe20000000000 */
[----:B------:R-:W-:-:S04]  /*a6ca0*/  ULDC UR8, c[0x0][0x22c] ;  /* 0x00008b0000087ab9 */ /* 0x000fc80000000800 */
[----:B------:R-:W-:Y:S01]  /*a6cb0*/  ISETP.GE.AND P1, PT, R0, UR8, PT ;  /* 0x0000000800007c0c */ /* 0x000fe2000bf26270 */
[C---:B0-----:R-:W-:Y:S01]  /*a6cc0*/  VIADD R3, R27.reuse, 0x1e ;  /* 0x0000001e1b037836 */ /* 0x041fe20000000000 */
[----:B------:R-:W-:Y:S01]  /*a6cd0*/  ULDC UR8, c[0x0][0x228] ;  /* 0x00008a0000087ab9 */ /* 0x000fe20000000800 */
[----:B------:R-:W-:Y:S02]  /*a6ce0*/  IADD3 R23, R27, 0x20, RZ ;  /* 0x000000201b177810 */ /* 0x000fe40007ffe0ff */
[----:B--2---:R-:W-:Y:S01]  /*a6cf0*/  PRMT R25, R11, 0x7632, R25 ;  /* 0x000076320b197816 */ /* 0x004fe20000000019 */
[----:B------:R0:W-:Y:S01]  /*a6d00*/  @P4 STG.E.U16 desc[UR6][R18.64], R11 ;  /* 0x0000000b12004986 */ /* 0x0001e2000c101506 */
[C---:B------:R-:W-:Y:S01]  /*a6d10*/  ISETP.LT.AND P4, PT, R29.reuse, UR10, !P0 ;  /* 0x0000000a1d007c0c */ /* 0x040fe2000c781270 */
[----:B------:R-:W-:Y:S01]  /*a6d20*/  ULDC UR10, c[0x0][0x228] ;  /* 0x00008a00000a7ab9 */ /* 0x000fe20000000800 */
[----:B------:R-:W-:Y:S01]  /*a6d30*/  ISETP.LT.AND P0, PT, R28, UR12, !P0 ;  /* 0x0000000c1c007c0c */ /* 0x000fe2000c701270 */
[----:B------:R1:W-:Y:S01]  /*a6d40*/  @P6 STG.E.U16 desc[UR6][R20.64], R25 ;  /* 0x0000001914006986 */ /* 0x0003e2000c101506 */
[----:B------:R-:W-:Y:S01]  /*a6d50*/  ISETP.LT.AND P6, PT, R29, UR14, !P2 ;  /* 0x0000000e1d007c0c */ /* 0x000fe2000d7c1270 */
[----:B------:R-:W-:Y:S01]  /*a6d60*/  ULDC UR12, c[0x0][0x228] ;  /* 0x00008a00000c7ab9 */ /* 0x000fe20000000800 */
[----:B0-----:R-:W-:Y:S01]  /*a6d70*/  VIADD R18, R22, UR4 ;  /* 0x0000000416127c36 */ /* 0x001fe20008000000 */
[----:B------:R-:W-:Y:S01]  /*a6d80*/  ULDC UR4, c[0x0][0x248] ;  /* 0x0000920000047ab9 */ /* 0x000fe20000000800 */
[----:B------:R-:W-:Y:S01]  /*a6d90*/  ULDC UR14, c[0x0][0x228] ;  /* 0x00008a00000e7ab9 */ /* 0x000fe20000000800 */
[----:B------:R-:W2:Y:S01]  /*a6da0*/  LDL.LU R11, [R1+0x2f0] ;  /* 0x0002f000010b7983 */ /* 0x000ea20000300800 */
[C---:B------:R-:W-:Y:S01]  /*a6db0*/  VIADD R0, R18.reuse, UR4 ;  /* 0x0000000412007c36 */ /* 0x040fe20008000000 */
[----:B------:R-:W-:Y:S01]  /*a6dc0*/  ULDC UR4, c[0x0][0x22c] ;  /* 0x00008b0000047ab9 */ /* 0x000fe20000000800 */
[----:B------:R-:W-:-:S04]  /*a6dd0*/  IMAD.WIDE R16, R18, 0x2, R14 ;  /* 0x0000000212107825 */ /* 0x000fc800078e020e */
[----:B------:R-:W-:-:S04]  /*a6de0*/  IMAD.WIDE R18, R18, 0x2, R12 ;  /* 0x0000000212127825 */ /* 0x000fc800078e020c */
[----:B-1----:R-:W-:Y:S01]  /*a6df0*/  IMAD.WIDE R20, R0, 0x2, R14 ;  /* 0x0000000200147825 */ /* 0x002fe200078e020e */
[----:B------:R-:W-:Y:S01]  /*a6e00*/  ISETP.LT.AND P2, PT, R28, UR8, !P2 ;  /* 0x000000081c007c0c */ /* 0x000fe2000d741270 */
[----:B------:R-:W-:Y:S01]  /*a6e10*/  ULDC UR8, c[0x0][0x22c] ;  /* 0x00008b0000087ab9 */ /* 0x000fe20000000800 */
[----:B---3--:R-:W-:Y:S02]  /*a6e20*/  PRMT R25, R6, 0x7632, R25 ;  /* 0x0000763206197816 */ /* 0x008fe40000000019 */
[----:B----4-:R-:W-:Y:S02]  /*a6e30*/  PRMT R24, R5, 0x7632, R24 ;  /* 0x0000763205187816 */ /* 0x010fe40000000018 */
[----:B------:R-:W-:Y:S01]  /*a6e40*/  PRMT R22, R2, 0x7632, R22 ;  /* 0x0000763202167816 */ /* 0x000fe20000000016 */
[----:B------:R0:W-:Y:S01]  /*a6e50*/  @P4 STG.E.U16 desc[UR6][R16.64], R2 ;  /* 0x0000000210004986 */ /* 0x0001e2000c101506 */
[----:B------:R-:W-:Y:S01]  /*a6e60*/  ISETP.GE.AND P4, PT, R3, UR4, PT ;  /* 0x0000000403007c0c */ /* 0x000fe2000bf86270 */
[----:B------:R-:W-:Y:S01]  /*a6e70*/  VIADD R3, R27, 0x1f ;  /* 0x0000001f1b037836 */ /* 0x000fe20000000000 */
[----:B------:R-:W-:Y:S01]  /*a6e80*/  ULDC UR4, c[0x0][0x248] ;  /* 0x0000920000047ab9 */ /* 0x000fe20000000800 */
[----:B------:R1:W-:Y:S04]  /*a6e90*/  @P0 STG.E.U16 desc[UR6][R18.64], R22 ;  /* 0x0000001612000986 */ /* 0x0003e8000c101506 */
[----:B------:R3:W-:Y:S01]  /*a6ea0*/  @P6 STG.E.U16 desc[UR6][R20.64], R10 ;  /* 0x0000000a14006986 */ /* 0x0007e2000c101506 */
[----:B------:R-:W-:Y:S01]  /*a6eb0*/  ISETP.LT.AND P6, PT, R29, UR10, !P5 ;  /* 0x0000000a1d007c0c */ /* 0x000fe2000efc1270 */
[----:B------:R-:W-:Y:S01]  /*a6ec0*/  ULDC UR10, c[0x0][0x22c] ;  /* 0x00008b00000a7ab9 */ /* 0x000fe20000000800 */
[----:B------:R-:W-:Y:S01]  /*a6ed0*/  ISETP.LT.AND P5, PT, R28, UR12, !P5 ;  /* 0x0000000c1c007c0c */ /* 0x000fe2000efa1270 */
[C---:B0-----:R-:W-:Y:S01]  /*a6ee0*/  IMAD.WIDE R16, R0.reuse, 0x2, R12 ;  /* 0x0000000200107825 */ /* 0x041fe200078e020c */
[----:B------:R-:W-:Y:S01]  /*a6ef0*/  ISETP.GE.AND P0, PT, R3, UR8, PT ;  /* 0x0000000803007c0c */ /* 0x000fe2000bf06270 */
[----:B------:R-:W-:Y:S01]  /*a6f00*/  ULDC UR12, c[0x0][0x228] ;  /* 0x00008a00000c7ab9 */ /* 0x000fe20000000800 */
[----:B------:R-:W-:Y:S01]  /*a6f10*/  ULDC UR8, c[0x0][0x248] ;  /* 0x0000920000087ab9 */ /* 0x000fe20000000800 */
[----:B------:R-:W-:Y:S01]  /*a6f20*/  VIADD R3, R0, UR4 ;  /* 0x0000000400037c36 */ /* 0x000fe20008000000 */
[----:B-1----:R-:W-:Y:S01]  /*a6f30*/  PRMT R22, R10, 0x7632, R22 ;  /* 0x000076320a167816 */ /* 0x002fe20000000016 */
[----:B------:R-:W-:Y:S01]  /*a6f40*/  ULDC UR4, c[0x0][0x22c] ;  /* 0x00008b0000047ab9 */ /* 0x000fe20000000800 */
[----:B------:R-:W-:Y:S01]  /*a6f50*/  PRMT R0, R7, 0x7632, R0 ;  /* 0x0000763207007816 */ /* 0x000fe20000000000 */
[----:B------:R-:W-:-:S04]  /*a6f60*/  IMAD.WIDE R18, R3, 0x2, R14 ;  /* 0x0000000203127825 */ /* 0x000fc800078e020e */
[----:B---3--:R-:W-:Y:S01]  /*a6f70*/  IMAD.WIDE R20, R3, 0x2, R12 ;  /* 0x0000000203147825 */ /* 0x008fe200078e020c */
[----:B------:R-:W-:Y:S01]  /*a6f80*/  @P2 STG.E.U16 desc[UR6][R16.64], R22 ;  /* 0x0000001610002986 */ /* 0x000fe2000c101506 */
[----:B------:R-:W-:Y:S01]  /*a6f90*/  ISETP.GE.AND P2, PT, R23, UR4, PT ;  /* 0x0000000417007c0c */ /* 0x000fe2000bf46270 */
[----:B------:R-:W-:Y:S02]  /*a6fa0*/  ULDC UR4, c[0x0][0x248] ;  /* 0x0000920000047ab9 */ /* 0x000fe40000000800 */
[----:B------:R0:W-:Y:S01]  /*a6fb0*/  @P6 STG.E.U16 desc[UR6][R18.64], R7 ;  /* 0x0000000712006986 */ /* 0x0001e2000c101506 */
[C---:B------:R-:W-:Y:S01]  /*a6fc0*/  ISETP.LT.AND P6, PT, R29.reuse, UR16, !P4 ;  /* 0x000000101d007c0c */ /* 0x040fe2000e7c1270 */
[----:B------:R-:W-:Y:S02]  /*a6fd0*/  ULDC UR16, c[0x0][0x228] ;  /* 0x00008a0000107ab9 */ /* 0x000fe40000000800 */
[----:B------:R1:W-:Y:S01]  /*a6fe0*/  @P5 STG.E.U16 desc[UR6][R20.64], R0 ;  /* 0x0000000014005986 */ /* 0x0003e2000c101506 */
[----:B------:R-:W-:Y:S01]  /*a6ff0*/  ISETP.LT.AND P5, PT, R29, UR12, !P1 ;  /* 0x0000000c1d007c0c */ /* 0x000fe2000cfa1270 */
[----:B------:R-:W-:Y:S01]  /*a7000*/  ULDC UR12, c[0x0][0x228] ;  /* 0x00008a00000c7ab9 */ /* 0x000fe20000000800 */
[C---:B------:R-:W-:Y:S01]  /*a7010*/  ISETP.LT.AND P1, PT, R28.reuse, UR14, !P1 ;  /* 0x0000000e1c007c0c */ /* 0x040fe2000cf21270 */
[----:B------:R-:W-:Y:S01]  /*a7020*/  ULDC UR14, c[0x0][0x228] ;  /* 0x00008a00000e7ab9 */ /* 0x000fe20000000800 */
[----:B------:R-:W-:Y:S01]  /*a7030*/  ISETP.LT.AND P4, PT, R28, UR18, !P4 ;  /* 0x000000121c007c0c */ /* 0x000fe2000e781270 */
[----:B------:R-:W-:Y:S01]  /*a7040*/  ULDC UR18, c[0x0][0x228] ;  /* 0x00008a0000127ab9 */ /* 0x000fe20000000800 */
[----:B0-----:R-:W-:Y:S01]  /*a7050*/  VIADD R18, R3, UR4 ;  /* 0x0000000403127c36 */ /* 0x001fe20008000000 */
[----:B------:R-:W-:-:S03]  /*a7060*/  ULDC UR4, c[0x0][0x248] ;  /* 0x0000920000047ab9 */ /* 0x000fc60000000800 */
[C---:B------:R-:W-:Y:S01]  /*a7070*/  VIADD R3, R18.reuse, UR8 ;  /* 0x0000000812037c36 */ /* 0x040fe20008000000 */
[----:B------:R-:W-:Y:S01]  /*a7080*/  ULDC UR8, c[0x0][0x22c] ;  /* 0x00008b0000087ab9 */ /* 0x000fe20000000800 */
[----:B------:R-:W-:-:S04]  /*a7090*/  IMAD.WIDE R16, R18, 0x2, R14 ;  /* 0x0000000212107825 */ /* 0x000fc800078e020e */
[----:B------:R-:W-:Y:S01]  /*a70a0*/  IMAD.WIDE R18, R18, 0x2, R12 ;  /* 0x0000000212127825 */ /* 0x000fe200078e020c */
[----:B------:R-:W-:Y:S03]  /*a70b0*/  @P5 STG.E.U16 desc[UR6][R16.64], R6 ;  /* 0x0000000610005986 */ /* 0x000fe6000c101506 */
[C---:B-1----:R-:W-:Y:S01]  /*a70c0*/  IMAD.WIDE R20, R3.reuse, 0x2, R14 ;  /* 0x0000000203147825 */ /* 0x042fe200078e020e */
[----:B------:R-:W-:Y:S03]  /*a70d0*/  @P1 STG.E.U16 desc[UR6][R18.64], R25 ;  /* 0x0000001912001986 */ /* 0x000fe6000c101506 */
[----:B------:R-:W-:Y:S01]  /*a70e0*/  IMAD.WIDE R22, R3, 0x2, R12 ;  /* 0x0000000203167825 */ /* 0x000fe200078e020c */
[----:B------:R-:W-:Y:S04]  /*a70f0*/  @P6 STG.E.U16 desc[UR6][R20.64], R5 ;  /* 0x0000000514006986 */ /* 0x000fe8000c101506 */
[----:B------:R0:W-:Y:S04]  /*a7100*/  @P4 STG.E.U16 desc[UR6][R22.64], R24 ;  /* 0x0000001816004986 */ /* 0x0001e8000c101506 */
[----:B0-----:R-:W3:Y:S04]  /*a7110*/  LDL.LU R23, [R1+0x310] ;  /* 0x0003100001177983 */ /* 0x001ee80000300800 */
[----:B------:R-:W4:Y:S04]  /*a7120*/  LDL.LU R2, [R1+0x314] ;  /* 0x0003140001027983 */ /* 0x000f280000300800 */
[----:B------:R-:W4:Y:S04]  /*a7130*/  LDL.LU R10, [R1+0x2f4] ;  /* 0x0002f400010a7983 */ /* 0x000f280000300800 */
[----:B------:R-:W4:Y:S04]  /*a7140*/  LDL.LU R7, [R1+0x318] ;  /* 0x0003180001077983 */ /* 0x000f280000300800 */
[----:B------:R-:W4:Y:S01]  /*a7150*/  LDL.LU R6, [R1+0x2f8] ;  /* 0x0002f80001067983 */ /* 0x000f220000300800 */
[----:B------:R-:W-:-:S03]  /*a7160*/  VIADD R0, R27, 0x21 ;  /* 0x000000211b007836 */ /* 0x000fc60000000000 */
[----:B------:R-:W4:Y:S02]  /*a7170*/  LDL.LU R5, [R1+0x31c] ;  /* 0x00031c0001057983 */ /* 0x000f240000300800 */
[----:B------:R-:W-:Y:S01]  /*a7180*/  ISETP.GE.AND P5, PT, R0, UR10, PT ;  /* 0x0000000a00007c0c */ /* 0x000fe2000bfa6270 */
[----:B------:R-:W-:Y:S02]  /*a7190*/  ULDC UR10, c[0x0][0x228] ;  /* 0x00008a00000a7ab9 */ /* 0x000fe40000000800 */
[----:B------:R-:W-:Y:S01]  /*a71a0*/  ISETP.LT.AND P4, PT, R29, UR10, !P0 ;  /* 0x0000000a1d007c0c */ /* 0x000fe2000c781270 */
[----:B------:R-:W-:Y:S01]  /*a71b0*/  VIADD R18, R3, UR4 ;  /* 0x0000000403127c36 */ /* 0x000fe20008000000 */
[----:B------:R-:W-:Y:S01]  /*a71c0*/  PRMT R22, R4, 0x7632, R22 ;  /* 0x0000763204167816 */ /* 0x000fe20000000016 */
[----:B------:R-:W-:Y:S01]  /*a71d0*/  VIADD R0, R27, 0x22 ;  /* 0x000000221b007836 */ /* 0x000fe20000000000 */
[----:B------:R-:W-:Y:S01]  /*a71e0*/  ISETP.LT.AND P0, PT, R28, UR12, !P0 ;  /* 0x0000000c1c007c0c */ /* 0x000fe2000c701270 */
[----:B------:R-:W-:Y:S01]  /*a71f0*/  IMAD.WIDE R16, R18, 0x2, R14 ;  /* 0x0000000212107825 */ /* 0x000fe200078e020e */
[----:B------:R-:W-:Y:S01]  /*a7200*/  ISETP.LT.AND P6, PT, R29, UR14, !P2 ;  /* 0x0000000e1d007c0c */ /* 0x000fe2000d7c1270 */
[----:B------:R-:W-:Y:S01]  /*a7210*/  ULDC UR4, c[0x0][0x248] ;  /* 0x0000920000047ab9 */ /* 0x000fe20000000800 */
[----:B------:R-:W-:Y:S01]  /*a7220*/  ISETP.GE.AND P1, PT, R0, UR8, PT ;  /* 0x0000000800007c0c */ /* 0x000fe2000bf26270 */
[----:B------:R-:W-:Y:S01]  /*a7230*/  VIADD R3, R27, 0x23 ;  /* 0x000000231b037836 */ /* 0x000fe20000000000 */
[----:B------:R-:W-:Y:S01]  /*a7240*/  ULDC UR8, c[0x0][0x228] ;  /* 0x00008a0000087ab9 */ /* 0x000fe20000000800 */
[----:B------:R-:W-:Y:S01]  /*a7250*/  ULDC UR10, c[0x0][0x228] ;  /* 0x00008a00000a7ab9 */ /* 0x000fe20000000800 */
[----:B------:R-:W-:Y:S01]  /*a7260*/  ULDC UR12, c[0x0][0x228] ;  /* 0x00008a00000c7ab9 */ /* 0x000fe20000000800 */
[----:B------:R0:W-:Y:S01]  /*a7270*/  @P4 STG.E.U16 desc[UR6][R16.64], R4 ;  /* 0x0000000410004986 */ /* 0x0001e2000c101506 */
[----:B------:R-:W-:-:S03]  /*a7280*/  ULDC UR14, c[0x0][0x228] ;  /* 0x00008a00000e7ab9 */ /* 0x000fc60000000800 */
[----:B0-----:R-:W4:Y:S01]  /*a7290*/  LDL.LU R4, [R1+0x2fc] ;  /* 0x0002fc0001047983 */ /* 0x001f220000300800 */
[C---:B------:R-:W-:Y:S01]  /*a72a0*/  VIADD R0, R18.reuse, UR4 ;  /* 0x0000000412007c36 */ /* 0x040fe20008000000 */
[----:B------:R-:W-:Y:S01]  /*a72b0*/  ULDC UR4, c[0x0][0x22c] ;  /* 0x00008b0000047ab9 */ /* 0x000fe20000000800 */
[----:B------:R-:W-:Y:S01]  /*a72c0*/  IMAD.WIDE R18, R18, 0x2, R12 ;  /* 0x0000000212127825 */ /* 0x000fe200078e020c */
[----:B------:R-:W-:Y:S01]  /*a72d0*/  ISETP.GE.AND P4, PT, R3, UR4, PT ;  /* 0x0000000403007c0c */ /* 0x000fe2000bf86270 */
[----:B------:R-:W-:Y:S01]  /*a72e0*/  ULDC UR4, c[0x0][0x248] ;  /* 0x0000920000047ab9 */ /* 0x000fe20000000800 */
[----:B------:R-:W-:Y:S01]  /*a72f0*/  ISETP.LT.AND P2, PT, R28, UR8, !P2 ;  /* 0x000000081c007c0c */ /* 0x000fe2000d741270 */
[C---:B------:R-:W-:Y:S01]  /*a7300*/  IMAD.WIDE R20, R0.reuse, 0x2, R14 ;  /* 0x0000000200147825 */ /* 0x040fe200078e020e */
[----:B------:R0:W-:Y:S01]  /*a7310*/  @P0 STG.E.U16 desc[UR6][R18.64], R22 ;  /* 0x0000001612000986 */ /* 0x0001e2000c101506 */
[----:B------:R-:W-:Y:S02]  /*a7320*/  ULDC UR8, c[0x0][0x22c] ;  /* 0x00008b0000087ab9 */ /* 0x000fe40000000800 */
[----:B------:R-:W-:Y:S01]  /*a7330*/  VIADD R3, R27, 0x24 ;  /* 0x000000241b037836 */ /* 0x000fe20000000000 */
[----:B------:R-:W4:Y:S04]  /*a7340*/  LDL.LU R26, [R1+0x320] ;  /* 0x00032000011a7983 */ /* 0x000f280000300800 */
[----:B------:R-:W-:Y:S01]  /*a7350*/  ISETP.GE.AND P0, PT, R3, UR8, PT ;  /* 0x0000000803007c0c */ /* 0x000fe2000bf06270 */
[C---:B------:R-:W-:Y:S01]  /*a7360*/  VIADD R3, R0.reuse, UR4 ;  /* 0x0000000400037c36 */ /* 0x040fe20008000000 */
[----:B------:R-:W-:Y:S01]  /*a7370*/  ULDC UR4, c[0x0][0x22c] ;  /* 0x00008b0000047ab9 */ /* 0x000fe20000000800 */
[----:B------:R-:W-:Y:S01]  /*a7380*/  IMAD.WIDE R16, R0, 0x2, R12 ;  /* 0x0000000200107825 */ /* 0x000fe200078e020c */
[----:B--2---:R-:W-:Y:S01]  /*a7390*/  PRMT R0, R11, 0x7632, R0 ;  /* 0x000076320b007816 */ /* 0x004fe20000000000 */
[----:B------:R-:W-:-:S02]  /*a73a0*/  ULDC UR8, c[0x0][0x248] ;  /* 0x0000920000087ab9 */ /* 0x000fc40000000800 */
[----:B0-----:R-:W-:Y:S01]  /*a73b0*/  IMAD.WIDE R18, R3, 0x2, R14 ;  /* 0x0000000203127825 */ /* 0x001fe200078e020e */
[----:B---3--:R0:W-:Y:S01]  /*a73c0*/  @P6 STG.E.U16 desc[UR6][R20.64], R23 ;  /* 0x0000001714006986 */ /* 0x0081e2000c101506 */
[----:B------:R-:W-:Y:S01]  /*a73d0*/  ISETP.LT.AND P6, PT, R29, UR10, !P5 ;  /* 0x0000000a1d007c0c */ /* 0x000fe2000efc1270 */
[----:B------:R-:W-:Y:S01]  /*a73e0*/  ULDC UR10, c[0x0][0x22c] ;  /* 0x00008b00000a7ab9 */ /* 0x000fe20000000800 */
[----:B------:R-:W-:Y:S01]  /*a73f0*/  ISETP.LT.AND P5, PT, R28, UR12, !P5 ;  /* 0x0000000c1c007c0c */ /* 0x000fe2000efa1270 */
[----:B------:R-:W-:Y:S01]  /*a7400*/  ULDC UR12, c[0x0][0x228] ;  /* 0x00008a00000c7ab9 */ /* 0x000fe20000000800 */
[----:B------:R-:W-:Y:S01]  /*a7410*/  PRMT R22, R23, 0x7632, R22 ;  /* 0x0000763217167816 */ /* 0x000fe20000000016 */
[----:B0-----:R-:W-:-:S04]  /*a7420*/  IMAD.WIDE R20, R3, 0x2, R12 ;  /* 0x0000000203147825 */ /* 0x001fc800078e020c */
[----:B------:R-:W-:Y:S01]  /*a7430*/  @P2 STG.E.U16 desc[UR6][R16.64], R22 ;  /* 0x0000001610002986 */ /* 0x000fe2000c101506 */
[----:B------:R-:W-:-:S03]  /*a7440*/  VIADD R23, R27, 0x25 ;  /* 0x000000251b177836 */ /* 0x000fc60000000000 */
[----:B------:R0:W-:Y:S04]  /*a7450*/  @P6 STG.E.U16 desc[UR6][R18.64], R11 ;  /* 0x0000000b12006986 */ /* 0x0001e8000c101506 */
[----:B------:R1:W-:Y:S01]  /*a7460*/  @P5 STG.E.U16 desc[UR6][R20.64], R0 ;  /* 0x0000000014005986 */ /* 0x0003e2000c101506 */
[----:B------:R-:W-:Y:S01]  /*a7470*/  ISETP.GE.AND P2, PT, R23, UR4, PT ;  /* 0x0000000417007c0c */ /* 0x000fe2000bf46270 */
[----:B------:R-:W-:Y:S01]  /*a7480*/  ULDC UR4, c[0x0][0x248] ;  /* 0x0000920000047ab9 */ /* 0x000fe20000000800 */
[C---:B------:R-:W-:Y:S01]  /*a7490*/  ISETP.LT.AND P5, PT, R29.reuse, UR12, !P1 ;  /* 0x0000000c1d007c0c */ /* 0x040fe2000cfa1270 */
[----:B------:R-:W-:Y:S01]  /*a74a0*/  ULDC UR12, c[0x0][0x228] ;  /* 0x00008a00000c7ab9 */ /* 0x000fe20000000800 */
[C---:B------:R-:W-:Y:S01]  /*a74b0*/  ISETP.LT.AND P1, PT, R28.reuse, UR14, !P1 ;  /* 0x0000000e1c007c0c */ /* 0x040fe2000cf21270 */
[----:B------:R-:W-:Y:S01]  /*a74c0*/  ULDC UR14, c[0x0][0x228] ;  /* 0x00008a00000e7ab9 */ /* 0x000fe20000000800 */
[----:B------:R-:W-:Y:S01]  /*a74d0*/  ISETP.LT.AND P6, PT, R29, UR16, !P4 ;  /* 0x000000101d007c0c */ /* 0x000fe2000e7c1270 */
[----:B0-----:R-:W2:Y:S01]  /*a74e0*/  LDL.LU R11, [R1+0x300] ;  /* 0x00030000010b7983 */ /* 0x001ea20000300800 */
[----:B------:R-:W-:Y:S01]  /*a74f0*/  IADD3 R18, R3, UR4, RZ ;  /* 0x0000000403127c10 */ /* 0x000fe2000fffe0ff */
[----:B------:R-:W-:Y:S01]  /*a7500*/  ULDC UR4, c[0x0][0x248] ;  /* 0x0000920000047ab9 */ /* 0x000fe20000000800 */
[----:B------:R-:W-:Y:S01]  /*a7510*/  ISETP.LT.AND P4, PT, R28, UR18, !P4 ;  /* 0x000000121c007c0c */ /* 0x000fe2000e781270 */
[----:B-1----:R-:W-:Y:S01]  /*a7520*/  VIADD R0, R27, 0x26 ;  /* 0x000000261b007836 */ /* 0x002fe20000000000 */
[----:B----4-:R-:W-:Y:S01]  /*a7530*/  PRMT R24, R2, 0x7632, R24 ;  /* 0x0000763202187816 */ /* 0x010fe20000000018 */
[----:B------:R-:W-:Y:S01]  /*a7540*/  VIADD R3, R18, UR8 ;  /* 0x0000000812037c36 */ /* 0x000fe20008000000 */
[----:B------:R-:W-:Y:S01]  /*a7550*/  PRMT R25, R10, 0x7632, R25 ;  /* 0x000076320a197816 */ /* 0x000fe20000000019 */
[C---:B------:R-:W-:Y:S01]  /*a7560*/  IMAD.WIDE R16, R18.reuse, 0x2, R14 ;  /* 0x0000000212107825 */ /* 0x040fe200078e020e */
[----:B------:R-:W-:Y:S01]  /*a7570*/  ULDC UR8, c[0x0][0x22c] ;  /* 0x00008b0000087ab9 */ /* 0x000fe20000000800 */
[----:B------:R-:W-:Y:S01]  /*a7580*/  ULDC UR16, c[0x0][0x228] ;  /* 0x00008a0000107ab9 */ /* 0x000fe20000000800 */
[----:B------:R-:W-:Y:S01]  /*a7590*/  ULDC UR18, c[0x0][0x228] ;  /* 0x00008a0000127ab9 */ /* 0x000fe20000000800 */
[----:B------:R-:W-:Y:S01]  /*a75a0*/  IMAD.WIDE R18, R18, 0x2, R12 ;  /* 0x0000000212127825 */ /* 0x000fe200078e020c */
[----:B------:R0:W-:Y:S03]  /*a75b0*/  @P5 STG.E.U16 desc[UR6][R16.64], R2 ;  /* 0x0000000210005986 */ /* 0x0001e6000c101506 */
[----:B------:R-:W-:Y:S01]  /*a75c0*/  IMAD.WIDE R20, R3, 0x2, R14 ;  /* 0x0000000203147825 */ /* 0x000fe200078e020e */
[----:B------:R-:W-:-:S03]  /*a75d0*/  ISETP.GE.AND P5, PT, R0, UR10, PT ;  /* 0x0000000a00007c0c */ /* 0x000fc6000bfa6270 */
[----:B------:R-:W-:Y:S01]  /*a75e0*/  IMAD.WIDE R22, R3, 0x2, R12 ;  /* 0x0000000203167825 */ /* 0x000fe200078e020c */
[----:B------:R1:W-:Y:S01]  /*a75f0*/  @P1 STG.E.U16 desc[UR6][R18.64], R24 ;  /* 0x0000001812001986 */ /* 0x0003e2000c101506 */
[----:B------:R-:W-:-:S03]  /*a7600*/  ULDC UR10, c[0x0][0x228] ;  /* 0x00008a00000a7ab9 */ /* 0x000fc60000000800 */
[----:B0-----:R-:W3:Y:S01]  /*a7610*/  LDL.LU R2, [R1+0x324] ;  /* 0x0003240001027983 */ /* 0x001ee20000300800 */
[----:B------:R-:W-:-:S03]  /*a7620*/  VIADD R0, R27, 0x27 ;  /* 0x000000271b007836 */ /* 0x000fc60000000000 */
[----:B------:R0:W-:Y:S04]  /*a7630*/  @P6 STG.E.U16 desc[UR6][R20.64], R10 ;  /* 0x0000000a14006986 */ /* 0x0001e8000c101506 */
[----:B------:R4:W-:Y:S01]  /*a7640*/  @P4 STG.E.U16 desc[UR6][R22.64], R25 ;  /* 0x0000001916004986 */ /* 0x0009e2000c101506 */
[----:B------:R-:W-:Y:S01]  /*a7650*/  ISETP.LT.AND P4, PT, R29, UR10, !P0 ;  /* 0x0000000a1d007c0c */ /* 0x000fe2000c781270 */
[----:B-1----:R-:W-:Y:S01]  /*a7660*/  VIADD R18, R3, UR4 ;  /* 0x0000000403127c36 */ /* 0x002fe20008000000 */
[----:B------:R-:W-:Y:S01]  /*a7670*/  ISETP.LT.AND P0, PT, R28, UR12, !P0 ;  /* 0x0000000c1c007c0c */ /* 0x000fe2000c701270 */
[----:B------:R-:W-:Y:S01]  /*a7680*/  ULDC UR4, c[0x0][0x248] ;  /* 0x0000920000047ab9 */ /* 0x000fe20000000800 */
[----:B------:R-:W-:Y:S02]  /*a7690*/  ISETP.LT.AND P6, PT, R29, UR14, !P2 ;  /* 0x0000000e1d007c0c */ /* 0x000fe4000d7c1270 */
[----:B------:R-:W-:Y:S01]  /*a76a0*/  ISETP.GE.AND P1, PT, R0, UR8, PT ;  /* 0x0000000800007c0c */ /* 0x000fe2000bf26270 */
[----:B0-----:R-:W3:Y:S01]  /*a76b0*/  LDL.LU R10, [R1+0x304] ;  /* 0x00030400010a7983 */ /* 0x001ee20000300800 */
[C---:B------:R-:W-:Y:S01]  /*a76c0*/  VIADD R0, R18.reuse, UR4 ;  /* 0x0000000412007c36 */ /* 0x040fe20008000000 */
[----:B------:R-:W-:Y:S01]  /*a76d0*/  ULDC UR4, c[0x0][0x22c] ;  /* 0x00008b0000047ab9 */ /* 0x000fe20000000800 */
[C---:B------:R-:W-:Y:S01]  /*a76e0*/  IMAD.WIDE R16, R18.reuse, 0x2, R14 ;  /* 0x0000000212107825 */ /* 0x040fe200078e020e */
[----:B----4-:R-:W-:Y:S01]  /*a76f0*/  PRMT R22, R7, 0x7632, R22 ;  /* 0x0000763207167816 */ /* 0x010fe20000000016 */
[----:B------:R-:W-:Y:S01]  /*a7700*/  ULDC UR8, c[0x0][0x228] ;  /* 0x00008a0000087ab9 */ /* 0x000fe20000000800 */
[----:B------:R-:W-:Y:S01]  /*a7710*/  ULDC UR10, c[0x0][0x228] ;  /* 0x00008a00000a7ab9 */ /* 0x000fe20000000800 */
[----:B------:R-:W-:Y:S01]  /*a7720*/  VIADD R3, R27, 0x28 ;  /* 0x000000281b037836 */ /* 0x000fe20000000000 */
[----:B------:R-:W-:Y:S01]  /*a7730*/  ULDC UR12, c[0x0][0x228] ;  /* 0x00008a00000c7ab9 */ /* 0x000fe20000000800 */
[----:B------:R-:W-:Y:S01]  /*a7740*/  IMAD.WIDE R18, R18, 0x2, R12 ;  /* 0x0000000212127825 */ /* 0x000fe200078e020c */
[----:B------:R0:W-:Y:S01]  /*a7750*/  @P4 STG.E.U16 desc[UR6][R16.64], R7 ;  /* 0x0000000710004986 */ /* 0x0001e2000c101506 */
[----:B------:R-:W-:Y:S01]  /*a7760*/  PRMT R25, R4, 0x7632, R25 ;  /* 0x0000763204197816 */ /* 0x000fe20000000019 */
[----:B------:R-:W-:Y:S01]  /*a7770*/  ULDC UR14, c[0x0][0x228] ;  /* 0x00008a00000e7ab9 */ /* 0x000fe20000000800 */
[----:B------:R-:W-:Y:S01]  /*a7780*/  IMAD.WIDE R20, R0, 0x2, R14 ;  /* 0x0000000200147825 */ /* 0x000fe200078e020e */
[----:B------:R-:W-:Y:S01]  /*a7790*/  ISETP.GE.AND P4, PT, R3, UR4, PT ;  /* 0x0000000403007c0c */ /* 0x000fe2000bf86270 */
[----:B------:R1:W-:Y:S01]  /*a77a0*/  @P0 STG.E.U16 desc[UR6][R18.64], R22 ;  /* 0x0000001612000986 */ /* 0x0003e2000c101506 */
[C---:B------:R-:W-:Y:S01]  /*a77b0*/  ISETP.LT.AND P2, PT, R28.reuse, UR8, !P2 ;  /* 0x000000081c007c0c */ /* 0x040fe2000d741270 */
[----:B------:R-:W-:Y:S01]  /*a77c0*/  VIADD R3, R27, 0x29 ;  /* 0x000000291b037836 */ /* 0x000fe20000000000 */
[----:B------:R-:W-:Y:S01]  /*a77d0*/  ULDC UR8, c[0x0][0x22c] ;  /* 0x00008b0000087ab9 */ /* 0x000fe20000000800 */
[----:B------:R4:W-:Y:S01]  /*a77e0*/  @P6 STG.E.U16 desc[UR6][R20.64], R6 ;  /* 0x0000000614006986 */ /* 0x0009e2000c101506 */
[----:B------:R-:W-:Y:S01]  /*a77f0*/  ISETP.LT.AND P6, PT, R29, UR10, !P5 ;  /* 0x0000000a1d007c0c */ /* 0x000fe2000efc1270 */
[----:B------:R-:W-:Y:S01]  /*a7800*/  ULDC UR4, c[0x0][0x248] ;  /* 0x0000920000047ab9 */ /* 0x000fe20000000800 */
[----:B------:R-:W-:Y:S01]  /*a7810*/  ISETP.LT.AND P5, PT, R28, UR12, !P5 ;  /* 0x0000000c1c007c0c */ /* 0x000fe2000efa1270 */
[----:B0-----:R-:W3:Y:S01]  /*a7820*/  LDL.LU R7, [R1+0x328] ;  /* 0x0003280001077983 */ /* 0x001ee20000300800 */
[----:B------:R-:W-:Y:S01]  /*a7830*/  ISETP.GE.AND P0, PT, R3, UR8, PT ;  /* 0x0000000803007c0c */ /* 0x000fe2000bf06270 */
[----:B------:R-:W-:Y:S01]  /*a7840*/  VIADD R3, R0, UR4 ;  /* 0x0000000400037c36 */ /* 0x000fe20008000000 */
[----:B------:R-:W-:Y:S01]  /*a7850*/  ULDC UR12, c[0x0][0x228] ;  /* 0x00008a00000c7ab9 */ /* 0x000fe20000000800 */
[----:B-1----:R-:W-:Y:S01]  /*a7860*/  PRMT R22, R6, 0x7632, R22 ;  /* 0x0000763206167816 */ /* 0x002fe20000000016 */
[----:B------:R-:W-:Y:S01]  /*a7870*/  IMAD.WIDE R16, R0, 0x2, R12 ;  /* 0x0000000200107825 */ /* 0x000fe200078e020c */
[----:B------:R-:W-:Y:S01]  /*a7880*/  ULDC UR4, c[0x0][0x22c] ;  /* 0x00008b0000047ab9 */ /* 0x000fe20000000800 */
[----:B------:R-:W-:Y:S01]  /*a7890*/  ULDC UR8, c[0x0][0x248] ;  /* 0x0000920000087ab9 */ /* 0x000fe20000000800 */
[----:B----4-:R-:W4:Y:S01]  /*a78a0*/  LDL.LU R6, [R1+0x308] ;  /* 0x0003080001067983 */ /* 0x010f220000300800 */
[----:B------:R-:W-:Y:S01]  /*a78b0*/  IMAD.WIDE R18, R3, 0x2, R14 ;  /* 0x0000000203127825 */ /* 0x000fe200078e020e */
[----:B------:R-:W-:Y:S01]  /*a78c0*/  PRMT R0, R5, 0x7632, R0 ;  /* 0x0000763205007816 */ /* 0x000fe20000000000 */
[----:B------:R-:W-:-:S02]  /*a78d0*/  ULDC UR10, c[0x0][0x22c] ;  /* 0x00008b00000a7ab9 */ /* 0x000fc40000000800 */
[----:B------:R-:W-:Y:S01]  /*a78e0*/  IMAD.WIDE R20, R3, 0x2, R12 ;  /* 0x0000000203147825 */ /* 0x000fe200078e020c */
[----:B------:R-:W-:Y:S03]  /*a78f0*/  @P2 STG.E.U16 desc[UR6][R16.64], R22 ;  /* 0x0000001610002986 */ /* 0x000fe6000c101506 */
[----:B------:R-:W-:Y:S01]  /*a7900*/  VIADD R23, R27, 0x2a ;  /* 0x0000002a1b177836 */ /* 0x000fe20000000000 */
[----:B------:R0:W-:Y:S04]  /*a7910*/  @P6 STG.E.U16 desc[UR6][R18.64], R5 ;  /* 0x0000000512006986 */ /* 0x0001e8000c101506 */
[----:B------:R-:W-:Y:S01]  /*a7920*/  @P5 STG.E.U16 desc[UR6][R20.64], R0 ;  /* 0x0000000014005986 */ /* 0x000fe2000c101506 */
[----:B------:R-:W-:Y:S01]  /*a7930*/  ISETP.LT.AND P5, PT, R29, UR12, !P1 ;  /* 0x0000000c1d007c0c */ /* 0x000fe2000cfa1270 */
[----:B------:R-:W-:Y:S01]  /*a7940*/  ULDC UR12, c[0x0][0x228] ;  /* 0x00008a00000c7ab9 */ /* 0x000fe20000000800 */
[----:B------:R-:W-:Y:S01]  /*a7950*/  ISETP.GE.AND P2, PT, R23, UR4, PT ;  /* 0x0000000417007c0c */ /* 0x000fe2000bf46270 */
[----:B------:R-:W-:-:S02]  /*a7960*/  ULDC UR4, c[0x0][0x248] ;  /* 0x0000920000047ab9 */ /* 0x000fc40000000800 */
[----:B0-----:R-:W-:Y:S01]  /*a7970*/  VIADD R18, R3, UR4 ;  /* 0x0000000403127c36 */ /* 0x001fe20008000000 */
[----:B------:R-:W4:Y:S01]  /*a7980*/  LDL.LU R5, [R1+0x32c] ;  /* 0x00032c0001057983 */ /* 0x000f220000300800 */
[----:B------:R-:W-:Y:S01]  /*a7990*/  ISETP.LT.AND P1, PT, R28, UR14, !P1 ;  /* 0x0000000e1c007c0c */ /* 0x000fe2000cf21270 */
[----:B------:R-:W-:Y:S01]  /*a79a0*/  ULDC UR4, c[0x0][0x248] ;  /* 0x0000920000047ab9 */ /* 0x000fe20000000800 */
[----:B------:R-:W-:Y:S01]  /*a79b0*/  IMAD.WIDE R16, R18, 0x2, R14 ;  /* 0x0000000212107825 */ /* 0x000fe200078e020e */
[----:B------:R-:W-:Y:S01]  /*a79c0*/  ISETP.LT.AND P6, PT, R29, UR16, !P4 ;  /* 0x000000101d007c0c */ /* 0x000fe2000e7c1270 */
[----:B------:R-:W-:-:S03]  /*a79d0*/  ULDC UR14, c[0x0][0x228] ;  /* 0x00008a00000e7ab9 */ /* 0x000fc60000000800 */
[----:B------:R0:W-:Y:S01]  /*a79e0*/  @P5 STG.E.U16 desc[UR6][R16.64], R4 ;  /* 0x0000000410005986 */ /* 0x0001e2000c101506 */
[----:B------:R-:W-:Y:S01]  /*a79f0*/  VIADD R3, R18, UR8 ;  /* 0x0000000812037c36 */ /* 0x000fe20008000000 */
[----:B------:R-:W-:Y:S01]  /*a7a00*/  ISETP.LT.AND P4, PT, R28, UR18, !P4 ;  /* 0x000000121c007c0c */ /* 0x000fe2000e781270 */
[----:B------:R-:W-:Y:S01]  /*a7a10*/  ULDC UR16, c[0x0][0x228] ;  /* 0x00008a0000107ab9 */ /* 0x000fe20000000800 */
[----:B0-----:R-:W4:Y:S01]  /*a7a20*/  LDL.LU R4, [R1+0x30c] ;  /* 0x00030c0001047983 */ /* 0x001f220000300800 */
[----:B------:R-:W-:Y:S01]  /*a7a30*/  IMAD.WIDE R18, R18, 0x2, R12 ;  /* 0x0000000212127825 */ /* 0x000fe200078e020c */
[----:B------:R-:W-:Y:S01]  /*a7a40*/  IADD3 R0, R27, 0x2b, RZ ;  /* 0x0000002b1b007810 */ /* 0x000fe20007ffe0ff */
[----:B------:R-:W-:Y:S01]  /*a7a50*/  ULDC UR8, c[0x0][0x22c] ;  /* 0x00008b0000087ab9 */ /* 0x000fe20000000800 */
[----:B------:R-:W-:Y:S01]  /*a7a60*/  PRMT R24, R26, 0x7632, R24 ;  /* 0x000076321a187816 */ /* 0x000fe20000000018 */
[----:B------:R-:W-:Y:S01]  /*a7a70*/  IMAD.WIDE R20, R3, 0x2, R14 ;  /* 0x0000000203147825 */ /* 0x000fe200078e020e */
[----:B------:R-:W-:-:S03]  /*a7a80*/  ISETP.GE.AND P5, PT, R0, UR10, PT ;  /* 0x0000000a00007c0c */ /* 0x000fc6000bfa6270 */
[----:B------:R-:W-:Y:S01]  /*a7a90*/  IMAD.WIDE R22, R3, 0x2, R12 ;  /* 0x0000000203167825 */ /* 0x000fe200078e020c */
[----:B------:R0:W-:Y:S01]  /*a7aa0*/  @P1 STG.E.U16 desc[UR6][R18.64], R25 ;  /* 0x0000001912001986 */ /* 0x0001e2000c101506 */
[----:B------:R-:W-:Y:S01]  /*a7ab0*/  ULDC UR10, c[0x0][0x228] ;  /* 0x00008a00000a7ab9 */ /* 0x000fe20000000800 */
[----:B------:R-:W-:Y:S02]  /*a7ac0*/  ULDC UR18, c[0x0][0x228] ;  /* 0x00008a0000127ab9 */ /* 0x000fe40000000800 */
[----:B------:R1:W-:Y:S01]  /*a7ad0*/  @P6 STG.E.U16 desc[UR6][R20.64], R26 ;  /* 0x0000001a14006986 */ /* 0x0003e2000c101506 */
[----:B------:R-:W-:-:S03]  /*a7ae0*/  VIADD R0, R27, 0x2c ;  /* 0x0000002c1b007836 */ /* 0x000fc60000000000 */
[----:B------:R1:W-:Y:S01]  /*a7af0*/  @P4 STG.E.U16 desc[UR6][R22.64], R24 ;  /* 0x0000001816004986 */ /* 0x0003e2000c101506 */
[----:B------:R-:W-:Y:S01]  /*a7b00*/  ISETP.LT.AND P4, PT, R29, UR10, !P0 ;  /* 0x0000000a1d007c0c */ /* 0x000fe2000c781270 */
[----:B------:R-:W-:Y:S01]  /*a7b10*/  ULDC UR10, c[0x0][0x228] ;  /* 0x00008a00000a7ab9 */ /* 0x000fe20000000800 */
[----:B------:R-:W-:Y:S01]  /*a7b20*/  ISETP.LT.AND P0, PT, R28, UR12, !P0 ;  /* 0x0000000c1c007c0c */ /* 0x000fe2000c701270 */
[----:B0-----:R-:W-:Y:S01]  /*a7b30*/  VIADD R18, R3, UR4 ;  /* 0x0000000403127c36 */ /* 0x001fe20008000000 */
[----:B------:R-:W-:Y:S01]  /*a7b40*/  ISETP.LT.AND P6, PT, R29, UR14, !P2 ;  /* 0x0000000e1d007c0c */ /* 0x000fe2000d7c1270 */
[----:B------:R-:W-:Y:S01]  /*a7b50*/  ULDC UR4, c[0x0][0x248] ;  /* 0x0000920000047ab9 */ /* 0x000fe20000000800 */
[----:B------:R-:W-:Y:S01]  /*a7b60*/  ISETP.GE.AND P1, PT, R0, UR8, PT ;  /* 0x0000000800007c0c */ /* 0x000fe2000bf26270 */
[C---:B------:R-:W-:Y:S01]  /*a7b70*/  VIADD R0, R18.reuse, UR4 ;  /* 0x0000000412007c36 */ /* 0x040fe20008000000 */
[----:B------:R-:W-:Y:S01]  /*a7b80*/  ULDC UR4, c[0x0][0x22c] ;  /* 0x00008b0000047ab9 */ /* 0x000fe20000000800 */
[----:B------:R-:W-:Y:S01]  /*a7b90*/  IMAD.WIDE R16, R18, 0x2, R14 ;  /* 0x0000000212107825 */ /* 0x000fe200078e020e */
[----:B------:R-:W-:Y:S01]  /*a7ba0*/  ULDC UR8, c[0x0][0x228] ;  /* 0x00008a0000087ab9 */ /* 0x000fe20000000800 */
[----:B------:R-:W-:Y:S01]  /*a7bb0*/  ULDC UR12, c[0x0][0x228] ;  /* 0x00008a00000c7ab9 */ /* 0x000fe20000000800 */
[----:B------:R-:W-:Y:S01]  /*a7bc0*/  ULDC UR14, c[0x0][0x228] ;  /* 0x00008a00000e7ab9 */ /* 0x000fe20000000800 */
[----:B------:R-:W-:-:S02]  /*a7bd0*/  VIADD R3, R27, 0x2d ;  /* 0x0000002d1b037836 */ /* 0x000fc40000000000 */
[----:B------:R-:W-:-:S04]  /*a7be0*/  IMAD.WIDE R18, R18, 0x2, R12 ;  /* 0x0000000212127825 */ /* 0x000fc800078e020c */
[----:B-1----:R-:W-:Y:S01]  /*a7bf0*/  IMAD.WIDE R20, R0, 0x2, R14 ;  /* 0x0000000200147825 */ /* 0x002fe200078e020e */
[----:B------:R-:W-:Y:S01]  /*a7c00*/  ISETP.LT.AND P2, PT, R28, UR8, !P2 ;  /* 0x000000081c007c0c */ /* 0x000fe2000d741270 */
[----:B------:R-:W-:Y:S02]  /*a7c10*/  ULDC UR8, c[0x0][0x22c] ;  /* 0x00008b0000087ab9 */ /* 0x000fe40000000800 */
[----:B------:R-:W-:Y:S01]  /*a7c20*/  VIADD R23, R27, 0x2f ;  /* 0x0000002f1b177836 */ /* 0x000fe20000000000 */
[----:B--2---:R-:W-:Y:S01]  /*a7c30*/  PRMT R22, R11, 0x7632, R22 ;  /* 0x000076320b167816 */ /* 0x004fe20000000016 */
[----:B------:R0:W-:Y:S01]  /*a7c40*/  @P4 STG.E.U16 desc[UR6][R16.64], R11 ;  /* 0x0000000b10004986 */ /* 0x0001e2000c101506 */
[----:B------:R-:W-:Y:S01]  /*a7c50*/  ISETP.GE.AND P4, PT, R3, UR4, PT ;  /* 0x0000000403007c0c */ /* 0x000fe2000bf86270 */
[----:B------:R-:W-:Y:S01]  /*a7c60*/  VIADD R3, R27, 0x2e ;  /* 0x0000002e1b037836 */ /* 0x000fe20000000000 */
[----:B------:R-:W-:Y:S01]  /*a7c70*/  ULDC UR4, c[0x0][0x248] ;  /* 0x0000920000047ab9 */ /* 0x000fe20000000800 */
[----:B------:R1:W-:Y:S03]  /*a7c80*/  @P0 STG.E.U16 desc[UR6][R18.64], R22 ;  /* 0x0000001612000986 */ /* 0x0003e6000c101506 */
[----:B------:R-:W-:Y:S01]  /*a7c90*/  ISETP.GE.AND P0, PT, R3, UR8, PT ;  /* 0x0000000803007c0c */ /* 0x000fe2000bf06270 */
[C---:B------:R-:W-:Y:S01]  /*a7ca0*/  VIADD R3, R0.reuse, UR4 ;  /* 0x0000000400037c36 */ /* 0x040fe20008000000 */
[----:B------:R-:W-:Y:S01]  /*a7cb0*/  ULDC UR4, c[0x0][0x22c] ;  /* 0x00008b0000047ab9 */ /* 0x000fe20000000800 */
[----:B------:R-:W-:Y:S01]  /*a7cc0*/  ULDC UR8, c[0x0][0x248] ;  /* 0x0000920000087ab9 */ /* 0x000fe20000000800 */
[----:B0-----:R-:W-:Y:S01]  /*a7cd0*/  IMAD.WIDE R16, R0, 0x2, R12 ;  /* 0x0000000200107825 */ /* 0x001fe200078e020c */
[----:B---3--:R0:W-:Y:S01]  /*a7ce0*/  @P6 STG.E.U16 desc[UR6][R20.64], R2 ;  /* 0x0000000214006986 */ /* 0x0081e2000c101506 */
[----:B------:R-:W-:-:S02]  /*a7cf0*/  ISETP.LT.AND P6, PT, R29, UR10, !P5 ;  /* 0x0000000a1d007c0c */ /* 0x000fc4000efc1270 */
[----:B-1----:R-:W-:Y:S01]  /*a7d00*/  PRMT R22, R2, 0x7632, R22 ;  /* 0x0000763202167816 */ /* 0x002fe20000000016 */
[----:B------:R-:W-:Y:S01]  /*a7d10*/  IMAD.WIDE R18, R3, 0x2, R14 ;  /* 0x0000000203127825 */ /* 0x000fe200078e020e */
[----:B------:R-:W-:Y:S01]  /*a7d20*/  ISETP.LT.AND P5, PT, R28, UR12, !P5 ;  /* 0x0000000c1c007c0c */ /* 0x000fe2000efa1270 */
[----:B------:R-:W-:Y:S01]  /*a7d30*/  ULDC UR12, c[0x0][0x228] ;  /* 0x00008a00000c7ab9 */ /* 0x000fe20000000800 */
[----:B------:R-:W-:Y:S01]  /*a7d40*/  ULDC UR10, c[0x0][0x22c] ;  /* 0x00008b00000a7ab9 */ /* 0x000fe20000000800 */
[----:B------:R-:W-:Y:S01]  /*a7d50*/  @P2 STG.E.U16 desc[UR6][R16.64], R22 ;  /* 0x0000001610002986 */ /* 0x000fe2000c101506 */
[----:B------:R-:W-:Y:S01]  /*a7d60*/  ISETP.GE.AND P2, PT, R23, UR4, PT ;  /* 0x0000000417007c0c */ /* 0x000fe2000bf46270 */
[----:B------:R-:W-:Y:S01]  /*a7d70*/  ULDC UR4, c[0x0][0x248] ;  /* 0x0000920000047ab9 */ /* 0x000fe20000000800 */
[----:B0-----:R-:W-:Y:S01]  /*a7d80*/  IMAD.WIDE R20, R3, 0x2, R12 ;  /* 0x0000000203147825 */ /* 0x001fe200078e020c */
[----:B------:R-:W-:Y:S02]  /*a7d90*/  PRMT R0, R10, 0x7632, R0 ;  /* 0x000076320a007816 */ /* 0x000fe40000000000 */
[----:B------:R0:W-:Y:S01]  /*a7da0*/  @P6 STG.E.U16 desc[UR6][R18.64], R10 ;  /* 0x0000000a12006986 */ /* 0x0001e2000c101506 */
[----:B------:R-:W-:Y:S01]  /*a7db0*/  ISETP.LT.AND P6, PT, R29, UR16, !P4 ;  /* 0x000000101d007c0c */ /* 0x000fe2000e7c1270 */
[----:B------:R-:W-:-:S02]  /*a7dc0*/  ULDC UR16, c[0x0][0x228] ;  /* 0x00008a0000107ab9 */ /* 0x000fc40000000800 */
        /* <DEDUP_REMOVED lines=8> */
[----:B------:R-:W-:-:S04]  /*a7e50*/  ULDC UR4, c[0x0][0x248] ;  /* 0x0000920000047ab9 */ /* 0x000fc80000000800 */
[C---:B------:R-:W-:Y:S01]  /*a7e60*/  IADD3 R3, R18.reuse, UR8, RZ ;  /* 0x0000000812037c10 */ /* 0x040fe2000fffe0ff */
[----:B------:R-:W-:Y:S01]  /*a7e70*/  IMAD.WIDE R16, R18, 0x2, R14 ;  /* 0x0000000212107825 */ /* 0x000fe200078e020e */
[----:B------:R-:W-:-:S03]  /*a7e80*/  ULDC UR8, c[0x0][0x22c] ;  /* 0x00008b0000087ab9 */ /* 0x000fc60000000800 */
[----:B-1----:R-:W-:Y:S01]  /*a7e90*/  VIADD R0, R27, 0x30 ;  /* 0x000000301b007836 */ /* 0x002fe20000000000 */
[----:B------:R-:W-:Y:S01]  /*a7ea0*/  PRMT R24, R7, 0x7632, R24 ;  /* 0x0000763207187816 */ /* 0x000fe20000000018 */
[----:B------:R-:W-:Y:S01]  /*a7eb0*/  IMAD.WIDE R18, R18, 0x2, R12 ;  /* 0x0000000212127825 */ /* 0x000fe200078e020c */
[----:B------:R-:W-:Y:S03]  /*a7ec0*/  @P5 STG.E.U16 desc[UR6][R16.64], R7 ;  /* 0x0000000710005986 */ /* 0x000fe6000c101506 */
[----:B------:R-:W-:Y:S01]  /*a7ed0*/  IMAD.WIDE R20, R3, 0x2, R14 ;  /* 0x0000000203147825 */ /* 0x000fe200078e020e */
[----:B----4-:R-:W-:-:S03]  /*a7ee0*/  PRMT R25, R6, 0x7632, R25 ;  /* 0x0000763206197816 */ /* 0x010fc60000000019 */
[----:B------:R-:W-:Y:S01]  /*a7ef0*/  IMAD.WIDE R22, R3, 0x2, R12 ;  /* 0x0000000203167825 */ /* 0x000fe200078e020c */
[----:B------:R-:W-:Y:S01]  /*a7f00*/  ISETP.GE.AND P5, PT, R0, UR10, PT ;  /* 0x0000000a00007c0c */ /* 0x000fe2000bfa6270 */
[----:B------:R0:W-:Y:S01]  /*a7f10*/  @P1 STG.E.U16 desc[UR6][R18.64], R24 ;  /* 0x0000001812001986 */ /* 0x0001e2000c101506 */
[----:B------:R-:W-:-:S03]  /*a7f20*/  ULDC UR10, c[0x0][0x228] ;  /* 0x00008a00000a7ab9 */ /* 0x000fc60000000800 */
[----:B------:R-:W-:Y:S01]  /*a7f30*/  @P6 STG.E.U16 desc[UR6][R20.64], R6 ;  /* 0x0000000614006986 */ /* 0x000fe2000c101506 */
[----:B------:R-:W-:-:S03]  /*a7f40*/  VIADD R0, R27, 0x31 ;  /* 0x000000311b007836 */ /* 0x000fc60000000000 */
[----:B------:R1:W-:Y:S01]  /*a7f50*/  @P4 STG.E.U16 desc[UR6][R22.64], R25 ;  /* 0x0000001916004986 */ /* 0x0003e2000c101506 */
[----:B------:R-:W-:Y:S01]  /*a7f60*/  ISETP.LT.AND P4, PT, R29, UR10, !P0 ;  /* 0x0000000a1d007c0c */ /* 0x000fe2000c781270 */
[----:B------:R-:W-:Y:S01]  /*a7f70*/  ULDC UR10, c[0x0][0x228] ;  /* 0x00008a00000a7ab9 */ /* 0x000fe20000000800 */
[----:B------:R-:W-:Y:S01]  /*a7f80*/  ISETP.LT.AND P0, PT, R28, UR12, !P0 ;  /* 0x0000000c1c007c0c */ /* 0x000fe2000c701270 */
[----:B0-----:R-:W-:Y:S01]  /*a7f90*/  VIADD R18, R3, UR4 ;  /* 0x0000000403127c36 */ /* 0x001fe20008000000 */
[----:B------:R-:W-:Y:S01]  /*a7fa0*/  ULDC UR4, c[0x0][0x248] ;  /* 0x0000920000047ab9 */ /* 0x000fe20000000800 */
[----:B------:R-:W-:Y:S01]  /*a7fb0*/  ISETP.GE.AND P1, PT, R0, UR8, PT ;  /* 0x0000000800007c0c */ /* 0x000fe2000bf26270 */
[----:B------:R-:W-:Y:S01]  /*a7fc0*/  ULDC UR8, c[0x0][0x228] ;  /* 0x00008a0000087ab9 */ /* 0x000fe20000000800 */
[----:B------:R-:W-:Y:S01]  /*a7fd0*/  ISETP.LT.AND P6, PT, R29, UR14, !P2 ;  /* 0x0000000e1d007c0c */ /* 0x000fe2000d7c1270 */
[C---:B------:R-:W-:Y:S01]  /*a7fe0*/  VIADD R0, R18.reuse, UR4 ;  /* 0x0000000412007c36 */ /* 0x040fe20008000000 */
[----:B------:R-:W-:Y:S01]  /*a7ff0*/  ULDC UR12, c[0x0][0x228] ;  /* 0x00008a00000c7ab9 */ /* 0x000fe20000000800 */
[----:B------:R-:W-:Y:S01]  /*a8000*/  IMAD.WIDE R16, R18, 0x2, R14 ;  /* 0x0000000212107825 */ /* 0x000fe200078e020e */
[----:B-1----:R-:W-:Y:S01]  /*a8010*/  PRMT R22, R5, 0x7632, R22 ;  /* 0x0000763205167816 */ /* 0x002fe20000000016 */
[----:B------:R-:W-:Y:S01]  /*a8020*/  ULDC UR4, c[0x0][0x22c] ;  /* 0x00008b0000047ab9 */ /* 0x000fe20000000800 */
[----:B------:R-:W-:Y:S01]  /*a8030*/  ISETP.LT.AND P2, PT, R28, UR8, !P2 ;  /* 0x000000081c007c0c */ /* 0x000fe2000d741270 */
[----:B------:R-:W-:Y:S01]  /*a8040*/  IMAD.WIDE R18, R18, 0x2, R12 ;  /* 0x0000000212127825 */ /* 0x000fe200078e020c */
[----:B------:R0:W-:Y:S01]  /*a8050*/  @P4 STG.E.U16 desc[UR6][R16.64], R5 ;  /* 0x0000000510004986 */ /* 0x0001e2000c101506 */
[----:B------:R-:W-:Y:S01]  /*a8060*/  ULDC UR8, c[0x0][0x22c] ;  /* 0x00008b0000087ab9 */ /* 0x000fe20000000800 */
[----:B------:R-:W-:-:S02]  /*a8070*/  ULDC UR14, c[0x0][0x228] ;  /* 0x00008a00000e7ab9 */ /* 0x000fc40000000800 */
[----:B------:R1:W-:Y:S01]  /*a8080*/  @P0 STG.E.U16 desc[UR6][R18.64], R22 ;  /* 0x0000001612000986 */ /* 0x0003e2000c101506 */
[----:B------:R-:W-:-:S04]  /*a8090*/  IMAD.WIDE R20, R0, 0x2, R14 ;  /* 0x0000000200147825 */ /* 0x000fc800078e020e */
[----:B0-----:R-:W-:Y:S01]  /*a80a0*/  IMAD.WIDE R16, R0, 0x2, R12 ;  /* 0x0000000200107825 */ /* 0x001fe200078e020c */
[----:B-1----:R-:W2:Y:S01]  /*a80b0*/  LDL R19, [R1+0x2d0] ;  /* 0x0002d00001137983 */ /* 0x002ea20000100800 */
[----:B------:R-:W-:-:S03]  /*a80c0*/  PRMT R22, R4, 0x7632, R22 ;  /* 0x0000763204167816 */ /* 0x000fc60000000016 */
[----:B------:R-:W3:Y:S04]  /*a80d0*/  LDL.LU R11, [R1+0x2b0] ;  /* 0x0002b000010b7983 */ /* 0x000ee80000300800 */
[----:B------:R-:W4:Y:S04]  /*a80e0*/  LDL.LU R2, [R1+0x2d4] ;  /* 0x0002d40001027983 */ /* 0x000f280000300800 */
[----:B------:R-:W4:Y:S04]  /*a80f0*/  LDL.LU R10, [R1+0x2b4] ;  /* 0x0002b400010a7983 */ /* 0x000f280000300800 */
[----:B------:R-:W4:Y:S04]  /*a8100*/  LDL.LU R7, [R1+0x2d8] ;  /* 0x0002d80001077983 */ /* 0x000f280000300800 */
[----:B------:R-:W4:Y:S04]  /*a8110*/  LDL.LU R6, [R1+0x2b8] ;  /* 0x0002b80001067983 */ /* 0x000f280000300800 */
[----:B------:R0:W-:Y:S04]  /*a8120*/  @P6 STG.E.U16 desc[UR6][R20.64], R4 ;  /* 0x0000000414006986 */ /* 0x0001e8000c101506 */
[----:B------:R-:W4:Y:S04]  /*a8130*/  LDL.LU R5, [R1+0x2dc] ;  /* 0x0002dc0001057983 */ /* 0x000f280000300800 */
[----:B------:R1:W-:Y:S04]  /*a8140*/  @P2 STG.E.U16 desc[UR6][R16.64], R22 ;  /* 0x0000001610002986 */ /* 0x0003e8000c101506 */
[----:B0-----:R-:W4:Y:S04]  /*a8150*/  LDL.LU R4, [R1+0x2bc] ;  /* 0x0002bc0001047983 */ /* 0x001f280000300800 */
[----:B------:R-:W4:Y:S04]  /*a8160*/  LDL.LU R26, [R1+0x2e0] ;  /* 0x0002e000011a7983 */ /* 0x000f280000300800 */
[----:B-1----:R-:W4:Y:S01]  /*a8170*/  LDL.LU R17, [R1+0x2d0] ;  /* 0x0002d00001117983 */ /* 0x002f220000300800 */
[----:B------:R-:W-:Y:S01]  /*a8180*/  VIADD R3, R27, 0x32 ;  /* 0x000000321b037836 */ /* 0x000fe20000000000 */
[----:B------:R-:W-:Y:S01]  /*a8190*/  ISETP.LT.AND P6, PT, R29, UR10, !P5 ;  /* 0x0000000a1d007c0c */ /* 0x000fe2000efc1270 */
[----:B------:R-:W-:-:S03]  /*a81a0*/  VIADD R23, R27, 0x34 ;  /* 0x000000341b177836 */ /* 0x000fc60000000000 */
[----:B------:R-:W-:Y:S01]  /*a81b0*/  ISETP.GE.AND P4, PT, R3, UR4, PT ;  /* 0x0000000403007c0c */ /* 0x000fe2000bf86270 */
[----:B------:R-:W-:Y:S01]  /*a81c0*/  VIADD R3, R27, 0x33 ;  /* 0x000000331b037836 */ /* 0x000fe20000000000 */
[----:B------:R-:W-:Y:S01]  /*a81d0*/  ISETP.LT.AND P5, PT, R28, UR12, !P5 ;  /* 0x0000000c1c007c0c */ /* 0x000fe2000efa1270 */
[----:B------:R-:W-:Y:S01]  /*a81e0*/  ULDC UR4, c[0x0][0x248] ;  /* 0x0000920000047ab9 */ /* 0x000fe20000000800 */
[----:B------:R-:W-:Y:S01]  /*a81f0*/  ULDC UR12, c[0x0][0x228] ;  /* 0x00008a00000c7ab9 */ /* 0x000fe20000000800 */
[----:B------:R-:W-:Y:S01]  /*a8200*/  ULDC UR10, c[0x0][0x22c] ;  /* 0x00008b00000a7ab9 */ /* 0x000fe20000000800 */
[----:B------:R-:W-:Y:S01]  /*a8210*/  ISETP.GE.AND P0, PT, R3, UR8, PT ;  /* 0x0000000803007c0c */ /* 0x000fe2000bf06270 */
[----:B------:R-:W-:Y:S01]  /*a8220*/  VIADD R3, R0, UR4 ;  /* 0x0000000400037c36 */ /* 0x000fe20008000000 */
[----:B------:R-:W-:Y:S01]  /*a8230*/  ULDC UR4, c[0x0][0x22c] ;  /* 0x00008b0000047ab9 */ /* 0x000fe20000000800 */
[----:B------:R-:W-:Y:S02]  /*a8240*/  ULDC UR8, c[0x0][0x248] ;  /* 0x0000920000087ab9 */ /* 0x000fe40000000800 */
[----:B------:R-:W-:Y:S01]  /*a8250*/  IMAD.WIDE R20, R3, 0x2, R12 ;  /* 0x0000000203147825 */ /* 0x000fe200078e020c */
[----:B------:R-:W-:Y:S01]  /*a8260*/  ISETP.GE.AND P2, PT, R23, UR4, PT ;  /* 0x0000000417007c0c */ /* 0x000fe2000bf46270 */
[----:B------:R-:W-:Y:S01]  /*a8270*/  ULDC UR4, c[0x0][0x248] ;  /* 0x0000920000047ab9 */ /* 0x000fe20000000800 */
[----:B--2---:R-:W-:Y:S01]  /*a8280*/  PRMT R0, R19, 0x7632, R0 ;  /* 0x0000763213007816 */ /* 0x004fe20000000000 */
[----:B------:R-:W-:Y:S01]  /*a8290*/  IMAD.WIDE R18, R3, 0x2, R14 ;  /* 0x0000000203127825 */ /* 0x000fe200078e020e */
[----:B---3--:R-:W-:-:S02]  /*a82a0*/  PRMT R25, R11, 0x7632, R25 ;  /* 0x000076320b197816 */ /* 0x008fc40000000019 */
[----:B----4-:R-:W-:Y:S02]  /*a82b0*/  PRMT R24, R2, 0x7632, R24 ;  /* 0x0000763202187816 */ /* 0x010fe40000000018 */
[----:B------:R0:W-:Y:S04]  /*a82c0*/  @P6 STG.E.U16 desc[UR6][R18.64], R17 ;  /* 0x0000001112006986 */ /* 0x0001e8000c101506 */
[----:B------:R1:W-:Y:S01]  /*a82d0*/  @P5 STG.E.U16 desc[UR6][R20.64], R0 ;  /* 0x0000000014005986 */ /* 0x0003e2000c101506 */
[----:B------:R-:W-:Y:S01]  /*a82e0*/  ISETP.LT.AND P5, PT, R29, UR12, !P1 ;  /* 0x0000000c1d007c0c */ /* 0x000fe2000cfa1270 */
[----:B------:R-:W-:Y:S01]  /*a82f0*/  ULDC UR12, c[0x0][0x228] ;  /* 0x00008a00000c7ab9 */ /* 0x000fe20000000800 */
[----:B------:R-:W-:Y:S01]  /*a8300*/  ISETP.LT.AND P1, PT, R28, UR14, !P1 ;  /* 0x0000000e1c007c0c */ /* 0x000fe2000cf21270 */
[----:B------:R-:W-:Y:S01]  /*a8310*/  ULDC UR14, c[0x0][0x228] ;  /* 0x00008a00000e7ab9 */ /* 0x000fe20000000800 */
[----:B0-----:R-:W-:Y:S01]  /*a8320*/  VIADD R18, R3, UR4 ;  /* 0x0000000403127c36 */ /* 0x001fe20008000000 */
[----:B------:R-:W-:Y:S01]  /*a8330*/  ISETP.LT.AND P6, PT, R29, UR16, !P4 ;  /* 0x000000101d007c0c */ /* 0x000fe2000e7c1270 */
[----:B------:R-:W-:-:S02]  /*a8340*/  ULDC UR4, c[0x0][0x248] ;  /* 0x0000920000047ab9 */ /* 0x000fc40000000800 */
[----:B------:R-:W-:Y:S01]  /*a8350*/  IMAD.WIDE R16, R18, 0x2, R14 ;  /* 0x0000000212107825 */ /* 0x000fe200078e020e */
[----:B------:R-:W-:Y:S01]  /*a8360*/  ISETP.LT.AND P4, PT, R28, UR18, !P4 ;  /* 0x000000121c007c0c */ /* 0x000fe2000e781270 */
[----:B------:R-:W-:Y:S01]  /*a8370*/  ULDC UR16, c[0x0][0x228] ;  /* 0x00008a0000107ab9 */ /* 0x000fe20000000800 */
[----:B------:R-:W-:Y:S01]  /*a8380*/  ULDC UR18, c[0x0][0x228] ;  /* 0x00008a0000127ab9 */ /* 0x000fe20000000800 */
[C---:B------:R-:W-:Y:S01]  /*a8390*/  VIADD R3, R18.reuse, UR8 ;  /* 0x0000000812037c36 */ /* 0x040fe20008000000 */
[----:B------:R0:W-:Y:S01]  /*a83a0*/  @P5 STG.E.U16 desc[UR6][R16.64], R11 ;  /* 0x0000000b10005986 */ /* 0x0001e2000c101506 */
[----:B-1----:R-:W-:Y:S01]  /*a83b0*/  VIADD R0, R27, 0x35 ;  /* 0x000000351b007836 */ /* 0x002fe20000000000 */
[----:B------:R-:W-:Y:S01]  /*a83c0*/  ULDC UR8, c[0x0][0x22c] ;  /* 0x00008b0000087ab9 */ /* 0x000fe20000000800 */
[----:B------:R-:W-:-:S04]  /*a83d0*/  IMAD.WIDE R18, R18, 0x2, R12 ;  /* 0x0000000212127825 */ /* 0x000fc800078e020c */
[C---:B------:R-:W-:Y:S01]  /*a83e0*/  IMAD.WIDE R20, R3.reuse, 0x2, R14 ;  /* 0x0000000203147825 */ /* 0x040fe200078e020e */
[----:B0-----:R-:W2:Y:S03]  /*a83f0*/  LDL.LU R11, [R1+0x2c0] ;  /* 0x0002c000010b7983 */ /* 0x001ea60000300800 */
[----:B------:R-:W-:Y:S01]  /*a8400*/  IMAD.WIDE R22, R3, 0x2, R12 ;  /* 0x0000000203167825 */ /* 0x000fe200078e020c */
[----:B------:R-:W-:Y:S01]  /*a8410*/  ISETP.GE.AND P5, PT, R0, UR10, PT ;  /* 0x0000000a00007c0c */ /* 0x000fe2000bfa6270 */
[----:B------:R-:W-:Y:S01]  /*a8420*/  ULDC UR10, c[0x0][0x228] ;  /* 0x00008a00000a7ab9 */ /* 0x000fe20000000800 */
[----:B------:R0:W-:Y:S04]  /*a8430*/  @P1 STG.E.U16 desc[UR6][R18.64], R25 ;  /* 0x0000001912001986 */ /* 0x0001e8000c101506 */
[----:B------:R1:W-:Y:S01]  /*a8440*/  @P6 STG.E.U16 desc[UR6][R20.64], R2 ;  /* 0x0000000214006986 */ /* 0x0003e2000c101506 */
[----:B------:R-:W-:-:S03]  /*a8450*/  IADD3 R0, R27, 0x36, RZ ;  /* 0x000000361b007810 */ /* 0x000fc60007ffe0ff */
[----:B------:R3:W-:Y:S01]  /*a8460*/  @P4 STG.E.U16 desc[UR6][R22.64], R24 ;  /* 0x0000001816004986 */ /* 0x0007e2000c101506 */
[----:B------:R-:W-:Y:S01]  /*a8470*/  ISETP.LT.AND P4, PT, R29, UR10, !P0 ;  /* 0x0000000a1d007c0c */ /* 0x000fe2000c781270 */
[----:B------:R-:W-:Y:S01]  /*a8480*/  ULDC UR10, c[0x0][0x228] ;  /* 0x00008a00000a7ab9 */ /* 0x000fe20000000800 */
[----:B------:R-:W-:Y:S01]  /*a8490*/  ISETP.LT.AND P0, PT, R28, UR12, !P0 ;  /* 0x0000000c1c007c0c */ /* 0x000fe2000c701270 */
[----:B0-----:R-:W-:Y:S01]  /*a84a0*/  VIADD R18, R3, UR4 ;  /* 0x0000000403127c36 */ /* 0x001fe20008000000 */
[----:B------:R-:W-:Y:S01]  /*a84b0*/  ISETP.LT.AND P6, PT, R29, UR14, !P2 ;  /* 0x0000000e1d007c0c */ /* 0x000fe2000d7c1270 */
[----:B------:R-:W-:Y:S01]  /*a84c0*/  ULDC UR4, c[0x0][0x248] ;  /* 0x0000920000047ab9 */ /* 0x000fe20000000800 */
[----:B-1----:R-:W4:Y:S01]  /*a84d0*/  LDL.LU R2, [R1+0x2e4] ;  /* 0x0002e40001027983 */ /* 0x002f220000300800 */
[----:B------:R-:W-:Y:S01]  /*a84e0*/  ISETP.GE.AND P1, PT, R0, UR8, PT ;  /* 0x0000000800007c0c */ /* 0x000fe2000bf26270 */
[C---:B------:R-:W-:Y:S01]  /*a84f0*/  VIADD R0, R18.reuse, UR4 ;  /* 0x0000000412007c36 */ /* 0x040fe20008000000 */
[----:B------:R-:W-:Y:S01]  /*a8500*/  ULDC UR4, c[0x0][0x22c] ;  /* 0x00008b0000047ab9 */ /* 0x000fe20000000800 */
[----:B------:R-:W-:Y:S01]  /*a8510*/  IMAD.WIDE R16, R18, 0x2, R14 ;  /* 0x0000000212107825 */ /* 0x000fe200078e020e */
[----:B---3--:R-:W-:Y:S01]  /*a8520*/  PRMT R22, R10, 0x7632, R22 ;  /* 0x000076320a167816 */ /* 0x008fe20000000016 */
[----:B------:R-:W-:Y:S01]  /*a8530*/  ULDC UR8, c[0x0][0x228] ;  /* 0x00008a0000087ab9 */ /* 0x000fe20000000800 */
[----:B------:R-:W-:Y:S01]  /*a8540*/  ULDC UR12, c[0x0][0x228] ;  /* 0x00008a00000c7ab9 */ /* 0x000fe20000000800 */
[----:B------:R-:W-:Y:S01]  /*a8550*/  VIADD R3, R27, 0x37 ;  /* 0x000000371b037836 */ /* 0x000fe20000000000 */
[----:B------:R-:W-:Y:S01]  /*a8560*/  PRMT R24, R5, 0x7632, R24 ;  /* 0x0000763205187816 */ /* 0x000fe20000000018 */
[----:B------:R-:W-:Y:S01]  /*a8570*/  IMAD.WIDE R18, R18, 0x2, R12 ;  /* 0x0000000212127825 */ /* 0x000fe200078e020c */
[----:B------:R0:W-:Y:S01]  /*a8580*/  @P4 STG.E.U16 desc[UR6][R16.64], R10 ;  /* 0x0000000a10004986 */ /* 0x0001e2000c101506 */
[----:B------:R-:W-:-:S02]  /*a8590*/  ULDC UR14, c[0x0][0x228] ;  /* 0x00008a00000e7ab9 */ /* 0x000fc40000000800 */
        /* <DEDUP_REMOVED lines=10> */
[----:B0-----:R-:W4:Y:S01]  /*a8640*/  LDL.LU R10, [R1+0x2c4] ;  /* 0x0002c400010a7983 */ /* 0x001f220000300800 */
[----:B------:R-:W-:Y:S01]  /*a8650*/  ISETP.GE.AND P0, PT, R3, UR8, PT ;  /* 0x0000000803007c0c */ /* 0x000fe2000bf06270 */
[C---:B------:R-:W-:Y:S01]  /*a8660*/  VIADD R3, R0.reuse, UR4 ;  /* 0x0000000400037c36 */ /* 0x040fe20008000000 */
[----:B------:R-:W-:Y:S01]  /*a8670*/  ULDC UR12, c[0x0][0x228] ;  /* 0x00008a00000c7ab9 */ /* 0x000fe20000000800 */
[----:B-1----:R-:W-:Y:S01]  /*a8680*/  PRMT R22, R7, 0x7632, R22 ;  /* 0x0000763207167816 */ /* 0x002fe20000000016 */
[----:B------:R-:W-:Y:S01]  /*a8690*/  IMAD.WIDE R16, R0, 0x2, R12 ;  /* 0x0000000200107825 */ /* 0x000fe200078e020c */
[----:B------:R-:W-:Y:S01]  /*a86a0*/  PRMT R0, R6, 0x7632, R0 ;  /* 0x0000763206007816 */ /* 0x000fe20000000000 */
[----:B------:R-:W-:Y:S01]  /*a86b0*/  ULDC UR4, c[0x0][0x22c] ;  /* 0x00008b0000047ab9 */ /* 0x000fe20000000800 */
[----:B---3--:R-:W3:Y:S01]  /*a86c0*/  LDL.LU R7, [R1+0x2e8] ;  /* 0x0002e80001077983 */ /* 0x008ee20000300800 */
[C---:B------:R-:W-:Y:S01]  /*a86d0*/  IMAD.WIDE R18, R3.reuse, 0x2, R14 ;  /* 0x0000000203127825 */ /* 0x040fe200078e020e */
[----:B------:R-:W-:Y:S01]  /*a86e0*/  ULDC UR8, c[0x0][0x248] ;  /* 0x0000920000087ab9 */ /* 0x000fe20000000800 */
[----:B------:R-:W-:Y:S01]  /*a86f0*/  PRMT R25, R4, 0x7632, R25 ;  /* 0x0000763204197816 */ /* 0x000fe20000000019 */
[----:B------:R-:W-:Y:S01]  /*a8700*/  ULDC UR10, c[0x0][0x22c] ;  /* 0x00008b00000a7ab9 */ /* 0x000fe20000000800 */
[----:B------:R-:W-:Y:S01]  /*a8710*/  IMAD.WIDE R20, R3, 0x2, R12 ;  /* 0x0000000203147825 */ /* 0x000fe200078e020c */
[----:B------:R-:W-:Y:S03]  /*a8720*/  @P2 STG.E.U16 desc[UR6][R16.64], R22 ;  /* 0x0000001610002986 */ /* 0x000fe6000c101506 */
[----:B------:R-:W-:Y:S01]  /*a8730*/  VIADD R23, R27, 0x39 ;  /* 0x000000391b177836 */ /* 0x000fe20000000000 */
[----:B------:R0:W-:Y:S04]  /*a8740*/  @P6 STG.E.U16 desc[UR6][R18.64], R6 ;  /* 0x0000000612006986 */ /* 0x0001e8000c101506 */
[----:B------:R1:W-:Y:S01]  /*a8750*/  @P5 STG.E.U16 desc[UR6][R20.64], R0 ;  /* 0x0000000014005986 */ /* 0x0003e2000c101506 */
[----:B------:R-:W-:Y:S01]  /*a8760*/  ISETP.LT.AND P5, PT, R29, UR12, !P1 ;  /* 0x0000000c1d007c0c */ /* 0x000fe2000cfa1270 */
[----:B------:R-:W-:Y:S01]  /*a8770*/  ULDC UR12, c[0x0][0x228] ;  /* 0x00008a00000c7ab9 */ /* 0x000fe20000000800 */
[----:B------:R-:W-:Y:S01]  /*a8780*/  ISETP.GE.AND P2, PT, R23, UR4, PT ;  /* 0x0000000417007c0c */ /* 0x000fe2000bf46270 */
[----:B------:R-:W-:-:S02]  /*a8790*/  ULDC UR4, c[0x0][0x248] ;  /* 0x0000920000047ab9 */ /* 0x000fc40000000800 */
[----:B0-----:R-:W-:Y:S01]  /*a87a0*/  VIADD R18, R3, UR4 ;  /* 0x0000000403127c36 */ /* 0x001fe20008000000 */
[----:B------:R-:W3:Y:S01]  /*a87b0*/  LDL.LU R6, [R1+0x2c8] ;  /* 0x0002c80001067983 */ /* 0x000ee20000300800 */
        /* <DEDUP_REMOVED lines=8> */
[----:B-1----:R-:W-:Y:S01]  /*a8840*/  VIADD R0, R27, 0x3a ;  /* 0x0000003a1b007836 */ /* 0x002fe20000000000 */
[----:B------:R-:W-:Y:S01]  /*a8850*/  ULDC UR8, c[0x0][0x22c] ;  /* 0x00008b0000087ab9 */ /* 0x000fe20000000800 */
[----:B------:R-:W-:Y:S01]  /*a8860*/  ULDC UR16, c[0x0][0x228] ;  /* 0x00008a0000107ab9 */ /* 0x000fe20000000800 */
[----:B0-----:R-:W3:Y:S01]  /*a8870*/  LDL.LU R5, [R1+0x2ec] ;  /* 0x0002ec0001057983 */ /* 0x001ee20000300800 */
[----:B------:R-:W-:Y:S01]  /*a8880*/  IMAD.WIDE R18, R18, 0x2, R12 ;  /* 0x0000000212127825 */ /* 0x000fe200078e020c */
[----:B------:R-:W-:-:S03]  /*a8890*/  ULDC UR18, c[0x0][0x228] ;  /* 0x00008a0000127ab9 */ /* 0x000fc60000000800 */
[C---:B------:R-:W-:Y:S01]  /*a88a0*/  IMAD.WIDE R20, R3.reuse, 0x2, R14 ;  /* 0x0000000203147825 */ /* 0x040fe200078e020e */
[----:B------:R-:W-:Y:S04]  /*a88b0*/  @P1 STG.E.U16 desc[UR6][R18.64], R24 ;  /* 0x0000001812001986 */ /* 0x000fe8000c101506 */
[----:B------:R0:W-:Y:S04]  /*a88c0*/  @P6 STG.E.U16 desc[UR6][R20.64], R4 ;  /* 0x0000000414006986 */ /* 0x0001e8000c101506 */
[----:B0-----:R-:W3:Y:S01]  /*a88d0*/  LDL.LU R4, [R1+0x2cc] ;  /* 0x0002cc0001047983 */ /* 0x001ee20000300800 */
[----:B------:R-:W-:Y:S01]  /*a88e0*/  IMAD.WIDE R22, R3, 0x2, R12 ;  /* 0x0000000203167825 */ /* 0x000fe200078e020c */
[----:B------:R-:W-:Y:S01]  /*a88f0*/  ISETP.GE.AND P5, PT, R0, UR10, PT ;  /* 0x0000000a00007c0c */ /* 0x000fe2000bfa6270 */
[----:B------:R-:W-:-:S03]  /*a8900*/  ULDC UR10, c[0x0][0x228] ;  /* 0x00008a00000a7ab9 */ /* 0x000fc60000000800 */
[----:B------:R0:W-:Y:S01]  /*a8910*/  @P4 STG.E.U16 desc[UR6][R22.64], R25 ;  /* 0x0000001916004986 */ /* 0x0001e2000c101506 */
[----:B------:R-:W-:Y:S01]  /*a8920*/  ISETP.LT.AND P4, PT, R29, UR10, !P0 ;  /* 0x0000000a1d007c0c */ /* 0x000fe2000c781270 */
[----:B------:R-:W-:Y:S01]  /*a8930*/  VIADD R0, R27, 0x3b ;  /* 0x0000003b1b007836 */ /* 0x000fe20000000000 */
[----:B------:R-:W-:Y:S01]  /*a8940*/  ISETP.LT.AND P0, PT, R28, UR12, !P0 ;  /* 0x0000000c1c007c0c */ /* 0x000fe2000c701270 */
[----:B------:R-:W-:Y:S01]  /*a8950*/  ULDC UR10, c[0x0][0x228] ;  /* 0x00008a00000a7ab9 */ /* 0x000fe20000000800 */
[----:B------:R-:W-:Y:S01]  /*a8960*/  IADD3 R18, R3, UR4, RZ ;  /* 0x0000000403127c10 */ /* 0x000fe2000fffe0ff */
[----:B------:R-:W-:Y:S01]  /*a8970*/  ULDC UR4, c[0x0][0x248] ;  /* 0x0000920000047ab9 */ /* 0x000fe20000000800 */
[----:B------:R-:W-:Y:S01]  /*a8980*/  ISETP.LT.AND P6, PT, R29, UR14, !P2 ;  /* 0x0000000e1d007c0c */ /* 0x000fe2000d7c1270 */
[----:B------:R-:W-:Y:S01]  /*a8990*/  ULDC UR12, c[0x0][0x228] ;  /* 0x00008a00000c7ab9 */ /* 0x000fe20000000800 */
[----:B------:R-:W-:Y:S01]  /*a89a0*/  ISETP.GE.AND P1, PT, R0, UR8, PT ;  /* 0x0000000800007c0c */ /* 0x000fe2000bf26270 */
[C---:B------:R-:W-:Y:S01]  /*a89b0*/  VIADD R3, R18.reuse, UR4 ;  /* 0x0000000412037c36 */ /* 0x040fe20008000000 */
[----:B------:R-:W-:Y:S01]  /*a89c0*/  ULDC UR4, c[0x0][0x22c] ;  /* 0x00008b0000047ab9 */ /* 0x000fe20000000800 */
[----:B------:R-:W-:Y:S01]  /*a89d0*/  IMAD.WIDE R16, R18, 0x2, R14 ;  /* 0x0000000212107825 */ /* 0x000fe200078e020e */
[----:B0-----:R-:W-:Y:S01]  /*a89e0*/  PRMT R22, R26, 0x7632, R22 ;  /* 0x000076321a167816 */ /* 0x001fe20000000016 */
[----:B------:R-:W-:Y:S01]  /*a89f0*/  ULDC UR8, c[0x0][0x228] ;  /* 0x00008a0000087ab9 */ /* 0x000fe20000000800 */
[----:B------:R-:W-:Y:S01]  /*a8a00*/  ULDC UR14, c[0x0][0x228] ;  /* 0x00008a00000e7ab9 */ /* 0x000fe20000000800 */
[----:B------:R-:W-:-:S02]  /*a8a10*/  VIADD R0, R27, 0x3c ;  /* 0x0000003c1b007836 */ /* 0x000fc40000000000 */
[----:B------:R-:W-:Y:S01]  /*a8a20*/  IMAD.WIDE R18, R18, 0x2, R12 ;  /* 0x0000000212127825 */ /* 0x000fe200078e020c */
[----:B------:R0:W-:Y:S03]  /*a8a30*/  @P4 STG.E.U16 desc[UR6][R16.64], R26 ;  /* 0x0000001a10004986 */ /* 0x0001e6000c101506 */
[----:B------:R-:W-:Y:S01]  /*a8a40*/  IMAD.WIDE R20, R3, 0x2, R14 ;  /* 0x0000000203147825 */ /* 0x000fe200078e020e */
[----:B------:R-:W-:Y:S01]  /*a8a50*/  ISETP.GE.AND P4, PT, R0, UR4, PT ;  /* 0x0000000400007c0c */ /* 0x000fe2000bf86270 */
[----:B------:R1:W-:Y:S01]  /*a8a60*/  @P0 STG.E.U16 desc[UR6][R18.64], R22 ;  /* 0x0000001612000986 */ /* 0x0003e2000c101506 */
[----:B------:R-:W-:Y:S01]  /*a8a70*/  ISETP.LT.AND P2, PT, R28, UR8, !P2 ;  /* 0x000000081c007c0c */ /* 0x000fe2000d741270 */
[----:B------:R-:W-:Y:S01]  /*a8a80*/  VIADD R0, R27, 0x3d ;  /* 0x0000003d1b007836 */ /* 0x000fe20000000000 */
[----:B------:R-:W-:Y:S01]  /*a8a90*/  ULDC UR8, c[0x0][0x22c] ;  /* 0x00008b0000087ab9 */ /* 0x000fe20000000800 */
[----:B------:R-:W-:-:S03]  /*a8aa0*/  ULDC UR4, c[0x0][0x248] ;  /* 0x0000920000047ab9 */ /* 0x000fc60000000800 */
[----:B------:R-:W-:Y:S01]  /*a8ab0*/  ISETP.GE.AND P0, PT, R0, UR8, PT ;  /* 0x0000000800007c0c */ /* 0x000fe2000bf06270 */
[C---:B------:R-:W-:Y:S01]  /*a8ac0*/  VIADD R0, R3.reuse, UR4 ;  /* 0x0000000403007c36 */ /* 0x040fe20008000000 */
[----:B0-----:R-:W3:Y:S01]  /*a8ad0*/  LDL.LU R26, [R1+0x290] ;  /* 0x00029000011a7983 */ /* 0x001ee20000300800 */
[----:B------:R-:W-:Y:S01]  /*a8ae0*/  IMAD.WIDE R16, R3, 0x2, R12 ;  /* 0x0000000203107825 */ /* 0x000fe200078e020c */
[----:B------:R-:W-:Y:S01]  /*a8af0*/  ULDC UR4, c[0x0][0x22c] ;  /* 0x00008b0000047ab9 */ /* 0x000fe20000000800 */
[----:B------:R-:W-:Y:S02]  /*a8b00*/  ULDC UR8, c[0x0][0x248] ;  /* 0x0000920000087ab9 */ /* 0x000fe40000000800 */
[----:B-1----:R-:W-:-:S04]  /*a8b10*/  IMAD.WIDE R18, R0, 0x2, R14 ;  /* 0x0000000200127825 */ /* 0x002fc800078e020e */
[----:B------:R-:W-:Y:S01]  /*a8b20*/  VIADD R23, R27, 0x3e ;  /* 0x0000003e1b177836 */ /* 0x000fe20000000000 */
[----:B--2---:R0:W-:Y:S01]  /*a8b30*/  @P6 STG.E.U16 desc[UR6][R20.64], R11 ;  /* 0x0000000b14006986 */ /* 0x0041e2000c101506 */
[----:B------:R-:W-:Y:S01]  /*a8b40*/  ISETP.LT.AND P6, PT, R29, UR10, !P5 ;  /* 0x0000000a1d007c0c */ /* 0x000fe2000efc1270 */
[----:B------:R-:W-:Y:S01]  /*a8b50*/  ULDC UR10, c[0x0][0x22c] ;  /* 0x00008b00000a7ab9 */ /* 0x000fe20000000800 */
[----:B------:R-:W-:Y:S01]  /*a8b60*/  ISETP.LT.AND P5, PT, R28, UR12, !P5 ;  /* 0x0000000c1c007c0c */ /* 0x000fe2000efa1270 */
[----:B------:R-:W-:Y:S01]  /*a8b70*/  ULDC UR12, c[0x0][0x228] ;  /* 0x00008a00000c7ab9 */ /* 0x000fe20000000800 */
[----:B------:R-:W-:Y:S02]  /*a8b80*/  PRMT R22, R11, 0x7632, R22 ;  /* 0x000076320b167816 */ /* 0x000fe40000000016 */
[----:B0-----:R-:W2:Y:S01]  /*a8b90*/  LDL.LU R11, [R1+0x270] ;  /* 0x00027000010b7983 */ /* 0x001ea20000300800 */
[----:B------:R-:W-:-:S03]  /*a8ba0*/  IMAD.WIDE R20, R0, 0x2, R12 ;  /* 0x0000000200147825 */ /* 0x000fc600078e020c */
[----:B------:R-:W-:Y:S01]  /*a8bb0*/  @P2 STG.E.U16 desc[UR6][R16.64], R22 ;  /* 0x0000001610002986 */ /* 0x000fe2000c101506 */
[----:B----4-:R-:W-:-:S03]  /*a8bc0*/  PRMT R3, R2, 0x7632, R3 ;  /* 0x0000763202037816 */ /* 0x010fc60000000003 */
[----:B------:R0:W-:Y:S01]  /*a8bd0*/  @P6 STG.E.U16 desc[UR6][R18.64], R2 ;  /* 0x0000000212006986 */ /* 0x0001e2000c101506 */
[----:B------:R-:W-:Y:S01]  /*a8be0*/  ISETP.GE.AND P2, PT, R23, UR4, PT ;  /* 0x0000000417007c0c */ /* 0x000fe2000bf46270 */
[----:B------:R-:W-:Y:S02]  /*a8bf0*/  ULDC UR4, c[0x0][0x248] ;  /* 0x0000920000047ab9 */ /* 0x000fe40000000800 */
[----:B------:R1:W-:Y:S01]  /*a8c00*/  @P5 STG.E.U16 desc[UR6][R20.64], R3 ;  /* 0x0000000314005986 */ /* 0x0003e2000c101506 */
[C---:B------:R-:W-:Y:S01]  /*a8c10*/  ISETP.LT.AND P5, PT, R29.reuse, UR12, !P1 ;  /* 0x0000000c1d007c0c */ /* 0x040fe2000cfa1270 */
[----:B------:R-:W-:Y:S01]  /*a8c20*/  ULDC UR12, c[0x0][0x228] ;  /* 0x00008a00000c7ab9 */ /* 0x000fe20000000800 */
[----:B------:R-:W-:Y:S01]  /*a8c30*/  ISETP.LT.AND P1, PT, R28, UR14, !P1 ;  /* 0x0000000e1c007c0c */ /* 0x000fe2000cf21270 */
[----:B------:R-:W-:Y:S01]  /*a8c40*/  ULDC UR14, c[0x0][0x228] ;  /* 0x00008a00000e7ab9 */ /* 0x000fe20000000800 */
[----:B0-----:R-:W-:Y:S01]  /*a8c50*/  VIADD R18, R0, UR4 ;  /* 0x0000000400127c36 */ /* 0x001fe20008000000 */
[----:B------:R-:W4:Y:S01]  /*a8c60*/  LDL.LU R2, [R1+0x294] ;  /* 0x0002940001027983 */ /* 0x000f220000300800 */
[----:B------:R-:W-:Y:S01]  /*a8c70*/  ISETP.LT.AND P6, PT, R29, UR16, !P4 ;  /* 0x000000101d007c0c */ /* 0x000fe2000e7c1270 */
[----:B------:R-:W-:Y:S01]  /*a8c80*/  VIADD R0, R27, 0x3f ;  /* 0x0000003f1b007836 */ /* 0x000fe20000000000 */
[----:B------:R-:W-:Y:S01]  /*a8c90*/  ULDC UR4, c[0x0][0x248] ;  /* 0x0000920000047ab9 */ /* 0x000fe20000000800 */
[----:B------:R-:W-:Y:S01]  /*a8ca0*/  IMAD.WIDE R16, R18, 0x2, R14 ;  /* 0x0000000212107825 */ /* 0x000fe200078e020e */
[----:B------:R-:W-:Y:S01]  /*a8cb0*/  ISETP.LT.AND P4, PT, R28, UR18, !P4 ;  /* 0x000000121c007c0c */ /* 0x000fe2000e781270 */
[----:B------:R-:W-:Y:S01]  /*a8cc0*/  ULDC UR16, c[0x0][0x228] ;  /* 0x00008a0000107ab9 */ /* 0x000fe20000000800 */
[----:B------:R-:W-:Y:S01]  /*a8cd0*/  ULDC UR18, c[0x0][0x228] ;  /* 0x00008a0000127ab9 */ /* 0x000fe20000000800 */
[----:B-1----:R-:W-:Y:S01]  /*a8ce0*/  VIADD R3, R18, UR8 ;  /* 0x0000000812037c36 */ /* 0x002fe20008000000 */
[----:B------:R-:W-:Y:S01]  /*a8cf0*/  ULDC UR8, c[0x0][0x22c] ;  /* 0x00008b0000087ab9 */ /* 0x000fe20000000800 */
[----:B------:R-:W-:Y:S01]  /*a8d00*/  PRMT R25, R10, 0x7632, R25 ;  /* 0x000076320a197816 */ /* 0x000fe20000000019 */
[----:B------:R0:W-:Y:S01]  /*a8d10*/  @P5 STG.E.U16 desc[UR6][R16.64], R10 ;  /* 0x0000000a10005986 */ /* 0x0001e2000c101506 */
[----:B------:R-:W-:-:S04]  /*a8d20*/  IMAD.WIDE R18, R18, 0x2, R12 ;  /* 0x0000000212127825 */ /* 0x000fc800078e020c */
[----:B------:R-:W-:Y:S01]  /*a8d30*/  IMAD.WIDE R20, R3, 0x2, R14 ;  /* 0x0000000203147825 */ /* 0x000fe200078e020e */
[----:B---3--:R-:W-:Y:S01]  /*a8d40*/  PRMT R24, R7, 0x7632, R24 ;  /* 0x0000763207187816 */ /* 0x008fe20000000018 */
[----:B0-----:R-:W3:Y:S02]  /*a8d50*/  LDL.LU R10, [R1+0x274] ;  /* 0x00027400010a7983 */ /* 0x001ee40000300800 */
[----:B------:R-:W-:Y:S01]  /*a8d60*/  IMAD.WIDE R22, R3, 0x2, R12 ;  /* 0x0000000203167825 */ /* 0x000fe200078e020c */
[----:B------:R-:W-:Y:S01]  /*a8d70*/  ISETP.GE.AND P5, PT, R0, UR10, PT ;  /* 0x0000000a00007c0c */ /* 0x000fe2000bfa6270 */
[----:B------:R-:W-:Y:S01]  /*a8d80*/  ULDC UR10, c[0x0][0x228] ;  /* 0x00008a00000a7ab9 */ /* 0x000fe20000000800 */
[----:B------:R0:W-:Y:S01]  /*a8d90*/  @P1 STG.E.U16 desc[UR6][R18.64], R25 ;  /* 0x0000001912001986 */ /* 0x0001e2000c101506 */
[----:B------:R-:W-:-:S03]  /*a8da0*/  VIADD R0, R27, 0x40 ;  /* 0x000000401b007836 */ /* 0x000fc60000000000 */
[----:B------:R1:W-:Y:S01]  /*a8db0*/  @P6 STG.E.U16 desc[UR6][R20.64], R7 ;  /* 0x0000000714006986 */ /* 0x0003e2000c101506 */
[C---:B------:R-:W-:Y:S01]  /*a8dc0*/  ISETP.LT.AND P6, PT, R29.reuse, UR14, !P2 ;  /* 0x0000000e1d007c0c */ /* 0x040fe2000d7c1270 */
[----:B------:R-:W-:Y:S02]  /*a8dd0*/  ULDC UR14, c[0x0][0x228] ;  /* 0x00008a00000e7ab9 */ /* 0x000fe40000000800 */
[----:B------:R1:W-:Y:S01]  /*a8de0*/  @P4 STG.E.U16 desc[UR6][R22.64], R24 ;  /* 0x0000001816004986 */ /* 0x0003e2000c101506 */
[----:B------:R-:W-:Y:S01]  /*a8df0*/  ISETP.LT.AND P4, PT, R29, UR10, !P0 ;  /* 0x0000000a1d007c0c */ /* 0x000fe2000c781270 */
[----:B------:R-:W-:Y:S01]  /*a8e00*/  ULDC UR10, c[0x0][0x228] ;  /* 0x00008a00000a7ab9 */ /* 0x000fe20000000800 */
[----:B------:R-:W-:Y:S01]  /*a8e10*/  ISETP.LT.AND P0, PT, R28, UR12, !P0 ;  /* 0x0000000c1c007c0c */ /* 0x000fe2000c701270 */
[----:B0-----:R-:W-:Y:S01]  /*a8e20*/  VIADD R18, R3, UR4 ;  /* 0x0000000403127c36 */ /* 0x001fe20008000000 */
[----:B------:R-:W-:Y:S01]  /*a8e30*/  ULDC UR4, c[0x0][0x248] ;  /* 0x0000920000047ab9 */ /* 0x000fe20000000800 */
[----:B------:R-:W-:Y:S01]  /*a8e40*/  ISETP.GE.AND P1, PT, R0, UR8, PT ;  /* 0x0000000800007c0c */ /* 0x000fe2000bf26270 */
[----:B-1----:R-:W3:Y:S02]  /*a8e50*/  LDL.LU R7, [R1+0x298] ;  /* 0x0002980001077983 */ /* 0x002ee40000300800 */
[C---:B------:R-:W-:Y:S01]  /*a8e60*/  IADD3 R0, R18.reuse, UR4, RZ ;  /* 0x0000000412007c10 */ /* 0x040fe2000fffe0ff */
[----:B------:R-:W-:Y:S01]  /*a8e70*/  IMAD.WIDE R16, R18, 0x2, R14 ;  /* 0x0000000212107825 */ /* 0x000fe200078e020e */
[----:B------:R-:W-:Y:S01]  /*a8e80*/  ULDC UR4, c[0x0][0x22c] ;  /* 0x00008b0000047ab9 */ /* 0x000fe20000000800 */
[----:B------:R-:W-:Y:S01]  /*a8e90*/  PRMT R22, R6, 0x7632, R22 ;  /* 0x0000763206167816 */ /* 0x000fe20000000016 */
[----:B------:R-:W-:Y:S01]  /*a8ea0*/  ULDC UR8, c[0x0][0x228] ;  /* 0x00008a0000087ab9 */ /* 0x000fe20000000800 */
[----:B------:R-:W-:Y:S01]  /*a8eb0*/  IMAD.WIDE R18, R18, 0x2, R12 ;  /* 0x0000000212127825 */ /* 0x000fe200078e020c */
[----:B------:R0:W-:Y:S01]  /*a8ec0*/  @P4 STG.E.U16 desc[UR6][R16.64], R6 ;  /* 0x0000000610004986 */ /* 0x0001e2000c101506 */
[----:B------:R-:W-:-:S02]  /*a8ed0*/  ULDC UR12, c[0x0][0x228] ;  /* 0x00008a00000c7ab9 */ /* 0x000fc40000000800 */
[----:B------:R-:W-:Y:S01]  /*a8ee0*/  IMAD.WIDE R20, R0, 0x2, R14 ;  /* 0x0000000200147825 */ /* 0x000fe200078e020e */
[----:B------:R1:W-:Y:S04]  /*a8ef0*/  @P0 STG.E.U16 desc[UR6][R18.64], R22 ;  /* 0x0000001612000986 */ /* 0x0003e8000c101506 */
[----:B------:R1:W-:Y:S04]  /*a8f00*/  @P6 STG.E.U16 desc[UR6][R20.64], R5 ;  /* 0x0000000514006986 */ /* 0x0003e8000c101506 */
[----:B0-----:R-:W3:Y:S01]  /*a8f10*/  LDL.LU R6, [R1+0x278] ;  /* 0x0002780001067983 */ /* 0x001ee20000300800 */
[----:B-1----:R-:W-:-:S03]  /*a8f20*/  PRMT R22, R5, 0x7632, R22 ;  /* 0x0000763205167816 */ /* 0x002fc60000000016 */
[----:B------:R-:W3:Y:S01]  /*a8f30*/  LDL.LU R5, [R1+0x29c] ;  /* 0x00029c0001057983 */ /* 0x000ee20000300800 */
[----:B------:R-:W-:Y:S01]  /*a8f40*/  VIADD R3, R27, 0x41 ;  /* 0x000000411b037836 */ /* 0x000fe20000000000 */
[----:B------:R-:W-:Y:S01]  /*a8f50*/  ISETP.LT.AND P2, PT, R28, UR8, !P2 ;  /* 0x000000081c007c0c */ /* 0x000fe2000d741270 */
[----:B------:R-:W-:-:S03]  /*a8f60*/  ULDC UR8, c[0x0][0x22c] ;  /* 0x00008b0000087ab9 */ /* 0x000fc60000000800 */
[----:B------:R-:W-:Y:S01]  /*a8f70*/  ISETP.GE.AND P4, PT, R3, UR4, PT ;  /* 0x0000000403007c0c */ /* 0x000fe2000bf86270 */
[----:B------:R-:W-:Y:S01]  /*a8f80*/  VIADD R3, R27, 0x42 ;  /* 0x000000421b037836 */ /* 0x000fe20000000000 */
[----:B------:R-:W-:Y:S01]  /*a8f90*/  ISETP.LT.AND P6, PT, R29, UR10, !P5 ;  /* 0x0000000a1d007c0c */ /* 0x000fe2000efc1270 */
[----:B------:R-:W-:-:S03]  /*a8fa0*/  ULDC UR4, c[0x0][0x248] ;  /* 0x0000920000047ab9 */ /* 0x000fc60000000800 */
[----:B------:R-:W-:Y:S01]  /*a8fb0*/  ISETP.GE.AND P0, PT, R3, UR8, PT ;  /* 0x0000000803007c0c */ /* 0x000fe2000bf06270 */
[C---:B------:R-:W-:Y:S02]  /*a8fc0*/  VIADD R3, R0.reuse, UR4 ;  /* 0x0000000400037c36 */ /* 0x040fe40008000000 */
[----:B------:R-:W-:Y:S01]  /*a8fd0*/  IMAD.WIDE R16, R0, 0x2, R12 ;  /* 0x0000000200107825 */ /* 0x000fe200078e020c */
[----:B------:R-:W-:Y:S01]  /*a8fe0*/  ISETP.LT.AND P5, PT, R28, UR12, !P5 ;  /* 0x0000000c1c007c0c */ /* 0x000fe2000efa1270 */
[----:B------:R-:W-:Y:S01]  /*a8ff0*/  ULDC UR4, c[0x0][0x22c] ;  /* 0x00008b0000047ab9 */ /* 0x000fe20000000800 */
[----:B------:R-:W-:Y:S01]  /*a9000*/  ULDC UR8, c[0x0][0x248] ;  /* 0x0000920000087ab9 */ /* 0x000fe20000000800 */
[----:B------:R-:W-:Y:S01]  /*a9010*/  IMAD.WIDE R18, R3, 0x2, R14 ;  /* 0x0000000203127825 */ /* 0x000fe200078e020e */
[----:B------:R-:W-:Y:S01]  /*a9020*/  @P2 STG.E.U16 desc[UR6][R16.64], R22 ;  /* 0x0000001610002986 */ /* 0x000fe2000c101506 */
[----:B------:R-:W-:Y:S01]  /*a9030*/  PRMT R0, R4, 0x7632, R0 ;  /* 0x0000763204007816 */ /* 0x000fe20000000000 */
[----:B------:R-:W-:Y:S01]  /*a9040*/  ULDC UR12, c[0x0][0x228] ;  /* 0x00008a00000c7ab9 */ /* 0x000fe20000000800 */
[----:B------:R-:W-:Y:S01]  /*a9050*/  VIADD R23, R27, 0x43 ;  /* 0x000000431b177836 */ /* 0x000fe20000000000 */
[----:B------:R0:W-:Y:S01]  /*a9060*/  @P6 STG.E.U16 desc[UR6][R18.64], R4 ;  /* 0x0000000412006986 */ /* 0x0001e2000c101506 */
[----:B------:R-:W-:-:S03]  /*a9070*/  ULDC UR10, c[0x0][0x22c] ;  /* 0x00008b00000a7ab9 */ /* 0x000fc60000000800 */
[----:B0-----:R-:W3:Y:S01]  /*a9080*/  LDL.LU R4, [R1+0x27c] ;  /* 0x00027c0001047983 */ /* 0x001ee20000300800 */
[----:B------:R-:W-:Y:S01]  /*a9090*/  IMAD.WIDE R20, R3, 0x2, R12 ;  /* 0x0000000203147825 */ /* 0x000fe200078e020c */
[----:B------:R-:W-:Y:S01]  /*a90a0*/  ISETP.GE.AND P2, PT, R23, UR4, PT ;  /* 0x0000000417007c0c */ /* 0x000fe2000bf46270 */
[----:B------:R-:W-:-:S03]  /*a90b0*/  ULDC UR4, c[0x0][0x248] ;  /* 0x0000920000047ab9 */ /* 0x000fc60000000800 */
[----:B------:R0:W-:Y:S01]  /*a90c0*/  @P5 STG.E.U16 desc[UR6][R20.64], R0 ;  /* 0x0000000014005986 */ /* 0x0001e2000c101506 */
[----:B------:R-:W-:Y:S01]  /*a90d0*/  ISETP.LT.AND P5, PT, R29, UR12, !P1 ;  /* 0x0000000c1d007c0c */ /* 0x000fe2000cfa1270 */
[----:B------:R-:W-:Y:S01]  /*a90e0*/  VIADD R18, R3, UR4 ;  /* 0x0000000403127c36 */ /* 0x000fe20008000000 */
[----:B------:R-:W-:Y:S01]  /*a90f0*/  ISETP.LT.AND P1, PT, R28, UR14, !P1 ;  /* 0x0000000e1c007c0c */ /* 0x000fe2000cf21270 */
[----:B------:R-:W-:Y:S01]  /*a9100*/  ULDC UR12, c[0x0][0x228] ;  /* 0x00008a00000c7ab9 */ /* 0x000fe20000000800 */
[----:B------:R-:W-:Y:S01]  /*a9110*/  ISETP.LT.AND P6, PT, R29, UR16, !P4 ;  /* 0x000000101d007c0c */ /* 0x000fe2000e7c1270 */
[----:B------:R-:W-:Y:S01]  /*a9120*/  VIADD R3, R18, UR8 ;  /* 0x0000000812037c36 */ /* 0x000fe20008000000 */
[----:B------:R-:W-:Y:S01]  /*a9130*/  ISETP.LT.AND P4, PT, R28, UR18, !P4 ;  /* 0x000000121c007c0c */ /* 0x000fe2000e781270 */
[----:B------:R-:W-:Y:S01]  /*a9140*/  IMAD.WIDE R16, R18, 0x2, R14 ;  /* 0x0000000212107825 */ /* 0x000fe200078e020e */
[----:B------:R-:W-:Y:S01]  /*a9150*/  PRMT R24, R26, 0x7632, R24 ;  /* 0x000076321a187816 */ /* 0x000fe20000000018 */
[----:B------:R-:W-:Y:S01]  /*a9160*/  ULDC UR4, c[0x0][0x248] ;  /* 0x0000920000047ab9 */ /* 0x000fe20000000800 */
[----:B------:R-:W-:Y:S01]  /*a9170*/  ULDC UR14, c[0x0][0x228] ;  /* 0x00008a00000e7ab9 */ /* 0x000fe20000000800 */
[----:B0-----:R-:W-:Y:S01]  /*a9180*/  VIADD R0, R27, 0x44 ;  /* 0x000000441b007836 */ /* 0x001fe20000000000 */
[----:B------:R-:W-:Y:S01]  /*a9190*/  ULDC UR8, c[0x0][0x22c] ;  /* 0x00008b0000087ab9 */ /* 0x000fe20000000800 */
[----:B------:R-:W-:Y:S01]  /*a91a0*/  IMAD.WIDE R18, R18, 0x2, R12 ;  /* 0x0000000212127825 */ /* 0x000fe200078e020c */
[----:B------:R-:W-:Y:S01]  /*a91b0*/  @P5 STG.E.U16 desc[UR6][R16.64], R26 ;  /* 0x0000001a10005986 */ /* 0x000fe2000c101506 */
[----:B------:R-:W-:-:S02]  /*a91c0*/  ULDC UR16, c[0x0][0x228] ;  /* 0x00008a0000107ab9 */ /* 0x000fc40000000800 */
[----:B------:R-:W-:Y:S01]  /*a91d0*/  IMAD.WIDE R20, R3, 0x2, R14 ;  /* 0x0000000203147825 */ /* 0x000fe200078e020e */
[----:B------:R-:W-:-:S03]  /*a91e0*/  ISETP.GE.AND P5, PT, R0, UR10, PT ;  /* 0x0000000a00007c0c */ /* 0x000fc6000bfa6270 */
[----:B------:R-:W-:Y:S01]  /*a91f0*/  IMAD.WIDE R22, R3, 0x2, R12 ;  /* 0x0000000203167825 */ /* 0x000fe200078e020c */
[----:B------:R0:W-:Y:S01]  /*a9200*/  @P1 STG.E.U16 desc[UR6][R18.64], R24 ;  /* 0x0000001812001986 */ /* 0x0001e2000c101506 */
[----:B------:R-:W-:Y:S01]  /*a9210*/  ULDC UR10, c[0x0][0x228] ;  /* 0x00008a00000a7ab9 */ /* 0x000fe20000000800 */
[----:B------:R-:W-:Y:S01]  /*a9220*/  ULDC UR18, c[0x0][0x228] ;  /* 0x00008a0000127ab9 */ /* 0x000fe20000000800 */
[----:B------:R-:W-:-:S05]  /*a9230*/  VIADD R0, R27, 0x45 ;  /* 0x000000451b007836 */ /* 0x000fca0000000000 */
[----:B------:R-:W-:Y:S01]  /*a9240*/  ISETP.GE.AND P1, PT, R0, UR8, PT ;  /* 0x0000000800007c0c */ /* 0x000fe2000bf26270 */
[----:B------:R-:W-:Y:S01]  /*a9250*/  ULDC UR8, c[0x0][0x228] ;  /* 0x00008a0000087ab9 */ /* 0x000fe20000000800 */
[----:B0-----:R-:W-:Y:S01]  /*a9260*/  VIADD R18, R3, UR4 ;  /* 0x0000000403127c36 */ /* 0x001fe20008000000 */
[----:B------:R-:W-:-:S03]  /*a9270*/  ULDC UR4, c[0x0][0x248] ;  /* 0x0000920000047ab9 */ /* 0x000fc60000000800 */
[C---:B------:R-:W-:Y:S01]  /*a9280*/  VIADD R0, R18.reuse, UR4 ;  /* 0x0000000412007c36 */ /* 0x040fe20008000000 */
[----:B------:R-:W-:Y:S01]  /*a9290*/  IADD3 R3, R27, 0x46, RZ ;  /* 0x000000461b037810 */ /* 0x000fe20007ffe0ff */
[----:B------:R-:W-:Y:S01]  /*a92a0*/  IMAD.WIDE R16, R18, 0x2, R14 ;  /* 0x0000000212107825 */ /* 0x000fe200078e020e */
[----:B------:R-:W-:-:S03]  /*a92b0*/  ULDC UR4, c[0x0][0x22c] ;  /* 0x00008b0000047ab9 */ /* 0x000fc60000000800 */
[----:B------:R-:W-:Y:S01]  /*a92c0*/  IMAD.WIDE R18, R18, 0x2, R12 ;  /* 0x0000000212127825 */ /* 0x000fe200078e020c */
[----:B--2---:R-:W-:Y:S01]  /*a92d0*/  PRMT R25, R11, 0x7632, R25 ;  /* 0x000076320b197816 */ /* 0x004fe20000000019 */
[----:B------:R0:W-:Y:S04]  /*a92e0*/  @P6 STG.E.U16 desc[UR6][R20.64], R11 ;  /* 0x0000000b14006986 */ /* 0x0001e8000c101506 */
[----:B------:R4:W-:Y:S01]  /*a92f0*/  @P4 STG.E.U16 desc[UR6][R22.64], R25 ;  /* 0x0000001916004986 */ /* 0x0009e2000c101506 */
[C---:B------:R-:W-:Y:S01]  /*a9300*/  ISETP.LT.AND P4, PT, R29.reuse, UR10, !P0 ;  /* 0x0000000a1d007c0c */ /* 0x040fe2000c781270 */
[----:B------:R-:W-:Y:S01]  /*a9310*/  ULDC UR10, c[0x0][0x228] ;  /* 0x00008a00000a7ab9 */ /* 0x000fe20000000800 */
[----:B------:R-:W-:Y:S01]  /*a9320*/  ISETP.LT.AND P0, PT, R28, UR12, !P0 ;  /* 0x0000000c1c007c0c */ /* 0x000fe2000c701270 */
[----:B------:R-:W-:Y:S01]  /*a9330*/  ULDC UR12, c[0x0][0x228] ;  /* 0x00008a00000c7ab9 */ /* 0x000fe20000000800 */
[----:B------:R-:W-:Y:S01]  /*a9340*/  ISETP.LT.AND P6, PT, R29, UR14, !P2 ;  /* 0x0000000e1d007c0c */ /* 0x000fe2000d7c1270 */
[----:B------:R-:W-:Y:S01]  /*a9350*/  ULDC UR14, c[0x0][0x228] ;  /* 0x00008a00000e7ab9 */ /* 0x000fe20000000800 */
[----:B0-----:R-:W-:Y:S01]  /*a9360*/  IMAD.WIDE R20, R0, 0x2, R14 ;  /* 0x0000000200147825 */ /* 0x001fe200078e020e */
[----:B------:R-:W-:Y:S01]  /*a9370*/  ISETP.LT.AND P2, PT, R28, UR8, !P2 ;  /* 0x000000081c007c0c */ /* 0x000fe2000d741270 */
[----:B------:R-:W-:Y:S01]  /*a9380*/  ULDC UR8, c[0x0][0x22c] ;  /* 0x00008b0000087ab9 */ /* 0x000fe20000000800 */
[----:B------:R-:W2:Y:S01]  /*a9390*/  LDL.LU R11, [R1+0x280] ;  /* 0x00028000010b7983 */ /* 0x000ea20000300800 */
[----:B----4-:R-:W-:-:S03]  /*a93a0*/  PRMT R22, R2, 0x7632, R22 ;  /* 0x0000763202167816 */ /* 0x010fc60000000016 */
        /* <DEDUP_REMOVED lines=8> */
[----:B------:R-:W-:Y:S01]  /*a9430*/  VIADD R23, R27, 0x48 ;  /* 0x000000481b177836 */ /* 0x000fe20000000000 */
[----:B------:R-:W-:Y:S01]  /*a9440*/  ULDC UR8, c[0x0][0x248] ;  /* 0x0000920000087ab9 */ /* 0x000fe20000000800 */
[----:B0-----:R-:W-:Y:S01]  /*a9450*/  IMAD.WIDE R16, R0, 0x2, R12 ;  /* 0x0000000200107825 */ /* 0x001fe200078e020c */
[----:B---3--:R0:W-:Y:S01]  /*a9460*/  @P6 STG.E.U16 desc[UR6][R20.64], R10 ;  /* 0x0000000a14006986 */ /* 0x0081e2000c101506 */
[----:B------:R-:W-:-:S02]  /*a9470*/  ISETP.LT.AND P6, PT, R29, UR10, !P5 ;  /* 0x0000000a1d007c0c */ /* 0x000fc4000efc1270 */
[C---:B-1----:R-:W-:Y:S01]  /*a9480*/  IMAD.WIDE R18, R3.reuse, 0x2, R14 ;  /* 0x0000000203127825 */ /* 0x042fe200078e020e */
[----:B------:R-:W-:Y:S01]  /*a9490*/  ISETP.LT.AND P5, PT, R28, UR12, !P5 ;  /* 0x0000000c1c007c0c */ /* 0x000fe2000efa1270 */
[----:B------:R-:W-:Y:S01]  /*a94a0*/  ULDC UR12, c[0x0][0x228] ;  /* 0x00008a00000c7ab9 */ /* 0x000fe20000000800 */
[----:B------:R-:W-:Y:S01]  /*a94b0*/  PRMT R22, R10, 0x7632, R22 ;  /* 0x000076320a167816 */ /* 0x000fe20000000016 */
[----:B------:R-:W-:Y:S01]  /*a94c0*/  ULDC UR10, c[0x0][0x22c] ;  /* 0x00008b00000a7ab9 */ /* 0x000fe20000000800 */
[----:B0-----:R-:W-:-:S03]  /*a94d0*/  IMAD.WIDE R20, R3, 0x2, R12 ;  /* 0x0000000203147825 */ /* 0x001fc600078e020c */
[----:B------:R-:W-:Y:S01]  /*a94e0*/  @P2 STG.E.U16 desc[UR6][R16.64], R22 ;  /* 0x0000001610002986 */ /* 0x000fe2000c101506 */
[----:B------:R-:W-:Y:S01]  /*a94f0*/  ISETP.GE.AND P2, PT, R23, UR4, PT ;  /* 0x0000000417007c0c */ /* 0x000fe2000bf46270 */
[----:B------:R-:W-:Y:S01]  /*a9500*/  ULDC UR4, c[0x0][0x248] ;  /* 0x0000920000047ab9 */ /* 0x000fe20000000800 */
[----:B------:R-:W-:Y:S01]  /*a9510*/  PRMT R0, R7, 0x7632, R0 ;  /* 0x0000763207007816 */ /* 0x000fe20000000000 */
        /* <DEDUP_REMOVED lines=14> */
[----:B------:R-:W-:Y:S01]  /*a9600*/  IMAD.WIDE R16, R18, 0x2, R14 ;  /* 0x0000000212107825 */ /* 0x000fe200078e020e */
[----:B------:R-:W-:-:S03]  /*a9610*/  PRMT R25, R6, 0x7632, R25 ;  /* 0x0000763206197816 */ /* 0x000fc60000000019 */
[----:B------:R-:W-:Y:S01]  /*a9620*/  IMAD.WIDE R18, R18, 0x2, R12 ;  /* 0x0000000212127825 */ /* 0x000fe200078e020c */
[----:B------:R-:W-:Y:S03]  /*a9630*/  @P5 STG.E.U16 desc[UR6][R16.64], R6 ;  /* 0x0000000610005986 */ /* 0x000fe6000c101506 */
[----:B-1----:R-:W-:Y:S01]  /*a9640*/  IMAD.WIDE R20, R3, 0x2, R14 ;  /* 0x0000000203147825 */ /* 0x002fe200078e020e */
[----:B------:R-:W-:-:S03]  /*a9650*/  PRMT R24, R5, 0x7632, R24 ;  /* 0x0000763205187816 */ /* 0x000fc60000000018 */
[----:B------:R-:W-:Y:S01]  /*a9660*/  IMAD.WIDE R22, R3, 0x2, R12 ;  /* 0x0000000203167825 */ /* 0x000fe200078e020c */
[----:B------:R-:W-:Y:S04]  /*a9670*/  @P1 STG.E.U16 desc[UR6][R18.64], R25 ;  /* 0x0000001912001986 */ /* 0x000fe8000c101506 */
        /* <DEDUP_REMOVED lines=30> */
[----:B------:R-:W-:Y:S01]  /*a9860*/  ISETP.LT.AND P2, PT, R28, UR8, !P2 ;  /* 0x000000081c007c0c */ /* 0x000fe2000d741270 */
[----:B------:R-:W-:Y:S01]  /*a9870*/  ULDC UR8, c[0x0][0x22c] ;  /* 0x00008b0000087ab9 */ /* 0x000fe20000000800 */
[----:B------:R-:W4:Y:S01]  /*a9880*/  LDL.LU R26, [R1+0x250] ;  /* 0x00025000011a7983 */ /* 0x000f220000300800 */
[----:B------:R-:W-:Y:S01]  /*a9890*/  IMAD.WIDE R20, R0, 0x2, R14 ;  /* 0x0000000200147825 */ /* 0x000fe200078e020e */
[----:B------:R-:W-:Y:S01]  /*a98a0*/  ISETP.GE.AND P4, PT, R3, UR4, PT ;  /* 0x0000000403007c0c */ /* 0x000fe2000bf86270 */
[----:B------:R-:W-:Y:S01]  /*a98b0*/  ULDC UR4, c[0x0][0x248] ;  /* 0x0000920000047ab9 */ /* 0x000fe20000000800 */
[----:B------:R0:W-:Y:S01]  /*a98c0*/  @P0 STG.E.U16 desc[UR6][R18.64], R22 ;  /* 0x0000001612000986 */ /* 0x0001e2000c101506 */
[----:B------:R-:W-:-:S04]  /*a98d0*/  IADD3 R3, R27, 0x4c, RZ ;  /* 0x0000004c1b037810 */ /* 0x000fc80007ffe0ff */
[----:B------:R-:W-:Y:S01]  /*a98e0*/  ISETP.GE.AND P0, PT, R3, UR8, PT ;  /* 0x0000000803007c0c */ /* 0x000fe2000bf06270 */
[C---:B------:R-:W-:Y:S01]  /*a98f0*/  VIADD R3, R0.reuse, UR4 ;  /* 0x0000000400037c36 */ /* 0x040fe20008000000 */
[----:B------:R-:W-:Y:S01]  /*a9900*/  ULDC UR4, c[0x0][0x22c] ;  /* 0x00008b0000047ab9 */ /* 0x000fe20000000800 */
[----:B------:R-:W-:Y:S01]  /*a9910*/  IMAD.WIDE R16, R0, 0x2, R12 ;  /* 0x0000000200107825 */ /* 0x000fe200078e020c */
[----:B------:R-:W-:-:S03]  /*a9920*/  ULDC UR8, c[0x0][0x248] ;  /* 0x0000920000087ab9 */ /* 0x000fc60000000800 */
[----:B0-----:R-:W-:Y:S01]  /*a9930*/  IMAD.WIDE R18, R3, 0x2, R14 ;  /* 0x0000000203127825 */ /* 0x001fe200078e020e */
[----:B--2---:R-:W-:Y:S01]  /*a9940*/  PRMT R0, R11, 0x7632, R0 ;  /* 0x000076320b007816 */ /* 0x004fe20000000000 */
        /* <DEDUP_REMOVED lines=18> */
[----:B0-----:R-:W-:Y:S01]  /*a9a70*/  VIADD R18, R3, UR4 ;  /* 0x0000000403127c36 */ /* 0x001fe20008000000 */
[----:B------:R-:W-:Y:S01]  /*a9a80*/  ISETP.LT.AND P4, PT, R28, UR18, !P4 ;  /* 0x000000121c007c0c */ /* 0x000fe2000e781270 */
[----:B------:R-:W2:Y:S01]  /*a9a90*/  LDL.LU R11, [R1+0x230] ;  /* 0x00023000010b7983 */ /* 0x000ea20000300800 */
[----:B----4-:R-:W-:Y:S01]  /*a9aa0*/  PRMT R24, R2, 0x7632, R24 ;  /* 0x0000763202187816 */ /* 0x010fe20000000018 */
[----:B------:R-:W-:Y:S01]  /*a9ab0*/  VIADD R3, R18, UR8 ;  /* 0x0000000812037c36 */ /* 0x000fe20008000000 */
[----:B------:R-:W-:Y:S01]  /*a9ac0*/  PRMT R25, R10, 0x7632, R25 ;  /* 0x000076320a197816 */ /* 0x000fe20000000019 */
[C---:B------:R-:W-:Y:S01]  /*a9ad0*/  IMAD.WIDE R16, R18.reuse, 0x2, R14 ;  /* 0x0000000212107825 */ /* 0x040fe200078e020e */
[----:B------:R-:W-:Y:S01]  /*a9ae0*/  ULDC UR4, c[0x0][0x248] ;  /* 0x0000920000047ab9 */ /* 0x000fe20000000800 */
[----:B------:R-:W-:Y:S01]  /*a9af0*/  ULDC UR8, c[0x0][0x22c] ;  /* 0x00008b0000087ab9 */ /* 0x000fe20000000800 */
[----:B------:R-:W-:Y:S01]  /*a9b00*/  ULDC UR16, c[0x0][0x228] ;  /* 0x00008a0000107ab9 */ /* 0x000fe20000000800 */
[----:B-1----:R-:W-:Y:S01]  /*a9b10*/  VIADD R0, R27, 0x4e ;  /* 0x0000004e1b007836 */ /* 0x002fe20000000000 */
        /* <DEDUP_REMOVED lines=8> */
[----:B0-----:R-:W3:Y:S04]  /*a9ba0*/  LDL.LU R2, [R1+0x254] ;  /* 0x0002540001027983 */ /* 0x001ee80000300800 */
[----:B------:R0:W-:Y:S01]  /*a9bb0*/  @P6 STG.E.U16 desc[UR6][R20.64], R10 ;  /* 0x0000000a14006986 */ /* 0x0001e2000c101506 */
[----:B------:R-:W-:-:S03]  /*a9bc0*/  VIADD R0, R27, 0x4f ;  /* 0x0000004f1b007836 */ /* 0x000fc60000000000 */
[----:B------:R4:W-:Y:S01]  /*a9bd0*/  @P4 STG.E.U16 desc[UR6][R22.64], R25 ;  /* 0x0000001916004986 */ /* 0x0009e2000c101506 */
[----:B------:R-:W-:Y:S01]  /*a9be0*/  ISETP.LT.AND P4, PT, R29, UR10, !P0 ;  /* 0x0000000a1d007c0c */ /* 0x000fe2000c781270 */
[----:B-1----:R-:W-:Y:S01]  /*a9bf0*/  VIADD R18, R3, UR4 ;  /* 0x0000000403127c36 */ /* 0x002fe20008000000 */
[----:B------:R-:W-:Y:S01]  /*a9c00*/  ISETP.LT.AND P0, PT, R28, UR12, !P0 ;  /* 0x0000000c1c007c0c */ /* 0x000fe2000c701270 */
[----:B------:R-:W-:Y:S01]  /*a9c10*/  ULDC UR4, c[0x0][0x248] ;  /* 0x0000920000047ab9 */ /* 0x000fe20000000800 */
[----:B------:R-:W-:Y:S01]  /*a9c20*/  ISETP.LT.AND P6, PT, R29, UR14, !P2 ;  /* 0x0000000e1d007c0c */ /* 0x000fe2000d7c1270 */
[----:B------:R-:W-:Y:S01]  /*a9c30*/  IMAD.WIDE R16, R18, 0x2, R14 ;  /* 0x0000000212107825 */ /* 0x000fe200078e020e */
[----:B------:R-:W-:Y:S01]  /*a9c40*/  ISETP.GE.AND P1, PT, R0, UR8, PT ;  /* 0x0000000800007c0c */ /* 0x000fe2000bf26270 */
[----:B0-----:R-:W3:Y:S01]  /*a9c50*/  LDL.LU R10, [R1+0x234] ;  /* 0x00023400010a7983 */ /* 0x001ee20000300800 */
[----:B------:R-:W-:Y:S01]  /*a9c60*/  ULDC UR8, c[0x0][0x228] ;  /* 0x00008a0000087ab9 */ /* 0x000fe20000000800 */
[C---:B------:R-:W-:Y:S01]  /*a9c70*/  VIADD R0, R18.reuse, UR4 ;  /* 0x0000000412007c36 */ /* 0x040fe20008000000 */
[----:B------:R-:W-:Y:S01]  /*a9c80*/  ULDC UR4, c[0x0][0x22c] ;  /* 0x00008b0000047ab9 */ /* 0x000fe20000000800 */
[----:B------:R-:W-:Y:S01]  /*a9c90*/  VIADD R3, R27, 0x50 ;  /* 0x000000501b037836 */ /* 0x000fe20000000000 */
[----:B----4-:R-:W-:Y:S01]  /*a9ca0*/  PRMT R22, R7, 0x7632, R22 ;  /* 0x0000763207167816 */ /* 0x010fe20000000016 */
[----:B------:R-:W-:Y:S01]  /*a9cb0*/  IMAD.WIDE R18, R18, 0x2, R12 ;  /* 0x0000000212127825 */ /* 0x000fe200078e020c */
[----:B------:R0:W-:Y:S01]  /*a9cc0*/  @P4 STG.E.U16 desc[UR6][R16.64], R7 ;  /* 0x0000000710004986 */ /* 0x0001e2000c101506 */
[----:B------:R-:W-:Y:S01]  /*a9cd0*/  ULDC UR10, c[0x0][0x228] ;  /* 0x00008a00000a7ab9 */ /* 0x000fe20000000800 */
        /* <DEDUP_REMOVED lines=13> */
[C---:B------:R-:W-:Y:S01]  /*a9db0*/  IMAD.WIDE R16, R0.reuse, 0x2, R12 ;  /* 0x0000000200107825 */ /* 0x040fe200078e020c */
[----:B------:R-:W-:Y:S01]  /*a9dc0*/  IADD3 R3, R0, UR4, RZ ;  /* 0x0000000400037c10 */ /* 0x000fe2000fffe0ff */
[----:B------:R-:W-:Y:S01]  /*a9dd0*/  ULDC UR12, c[0x0][0x228] ;  /* 0x00008a00000c7ab9 */ /* 0x000fe20000000800 */
[----:B-1----:R-:W-:Y:S01]  /*a9de0*/  PRMT R22, R6, 0x7632, R22 ;  /* 0x0000763206167816 */ /* 0x002fe20000000016 */
[----:B------:R-:W-:Y:S01]  /*a9df0*/  VIADD R23, R27, 0x52 ;  /* 0x000000521b177836 */ /* 0x000fe20000000000 */
[----:B------:R-:W-:Y:S01]  /*a9e00*/  PRMT R0, R5, 0x7632, R0 ;  /* 0x0000763205007816 */ /* 0x000fe20000000000 */
[----:B----4-:R-:W4:Y:S01]  /*a9e10*/  LDL.LU R6, [R1+0x238] ;  /* 0x0002380001067983 */ /* 0x010f220000300800 */
[C---:B------:R-:W-:Y:S01]  /*a9e20*/  IMAD.WIDE R18, R3.reuse, 0x2, R14 ;  /* 0x0000000203127825 */ /* 0x040fe200078e020e */
[----:B------:R-:W-:Y:S01]  /*a9e30*/  ULDC UR4, c[0x0][0x22c] ;  /* 0x00008b0000047ab9 */ /* 0x000fe20000000800 */
[----:B------:R-:W-:Y:S01]  /*a9e40*/  PRMT R24, R4, 0x7632, R24 ;  /* 0x0000763204187816 */ /* 0x000fe20000000018 */
[----:B------:R-:W-:Y:S01]  /*a9e50*/  ULDC UR14, c[0x0][0x228] ;  /* 0x00008a00000e7ab9 */ /* 0x000fe20000000800 */
[----:B------:R-:W-:Y:S01]  /*a9e60*/  IMAD.WIDE R20, R3, 0x2, R12 ;  /* 0x0000000203147825 */ /* 0x000fe200078e020c */
[----:B------:R-:W-:Y:S01]  /*a9e70*/  @P2 STG.E.U16 desc[UR6][R16.64], R22 ;  /* 0x0000001610002986 */ /* 0x000fe2000c101506 */
[----:B------:R-:W-:Y:S01]  /*a9e80*/  ISETP.GE.AND P2, PT, R23, UR4, PT ;  /* 0x0000000417007c0c */ /* 0x000fe2000bf46270 */
[----:B------:R-:W-:Y:S01]  /*a9e90*/  ULDC UR4, c[0x0][0x248] ;  /* 0x0000920000047ab9 */ /* 0x000fe20000000800 */
[----:B------:R-:W-:Y:S01]  /*a9ea0*/  ULDC UR8, c[0x0][0x248] ;  /* 0x0000920000087ab9 */ /* 0x000fe20000000800 */
[----:B------:R0:W-:Y:S01]  /*a9eb0*/  @P6 STG.E.U16 desc[UR6][R18.64], R5 ;  /* 0x0000000512006986 */ /* 0x0001e2000c101506 */
[----:B------:R-:W-:Y:S01]  /*a9ec0*/  PRMT R25, R26, 0x7632, R25 ;  /* 0x000076321a197816 */ /* 0x000fe20000000019 */
[----:B------:R-:W-:-:S02]  /*a9ed0*/  ULDC UR10, c[0x0][0x22c] ;  /* 0x00008b00000a7ab9 */ /* 0x000fc40000000800 */
[----:B------:R1:W-:Y:S01]  /*a9ee0*/  @P5 STG.E.U16 desc[UR6][R20.64], R0 ;  /* 0x0000000014005986 */ /* 0x0003e2000c101506 */
[----:B------:R-:W-:Y:S01]  /*a9ef0*/  ISETP.LT.AND P5, PT, R29, UR12, !P1 ;  /* 0x0000000c1d007c0c */ /* 0x000fe2000cfa1270 */
[----:B------:R-:W-:Y:S01]  /*a9f00*/  ULDC UR12, c[0x0][0x228] ;  /* 0x00008a00000c7ab9 */ /* 0x000fe20000000800 */
[----:B0-----:R-:W-:Y:S01]  /*a9f10*/  VIADD R18, R3, UR4 ;  /* 0x0000000403127c36 */ /* 0x001fe20008000000 */
[----:B------:R-:W4:Y:S01]  /*a9f20*/  LDL.LU R5, [R1+0x25c] ;  /* 0x00025c0001057983 */ /* 0x000f220000300800 */
[----:B------:R-:W-:Y:S01]  /*a9f30*/  ISETP.LT.AND P1, PT, R28, UR14, !P1 ;  /* 0x0000000e1c007c0c */ /* 0x000fe2000cf21270 */
[----:B------:R-:W-:Y:S01]  /*a9f40*/  ULDC UR4, c[0x0][0x248] ;  /* 0x0000920000047ab9 */ /* 0x000fe20000000800 */
[----:B------:R-:W-:Y:S01]  /*a9f50*/  IMAD.WIDE R16, R18, 0x2, R14 ;  /* 0x0000000212107825 */ /* 0x000fe200078e020e */
[----:B------:R-:W-:Y:S01]  /*a9f60*/  ISETP.LT.AND P6, PT, R29, UR16, !P4 ;  /* 0x000000101d007c0c */ /* 0x000fe2000e7c1270 */
[----:B------:R-:W-:-:S05]  /*a9f70*/  ULDC UR14, c[0x0][0x228] ;  /* 0x00008a00000e7ab9 */ /* 0x000fca0000000800 */
[----:B------:R0:W-:Y:S01]  /*a9f80*/  @P5 STG.E.U16 desc[UR6][R16.64], R4 ;  /* 0x0000000410005986 */ /* 0x0001e2000c101506 */
[----:B------:R-:W-:Y:S01]  /*a9f90*/  VIADD R3, R18, UR8 ;  /* 0x0000000812037c36 */ /* 0x000fe20008000000 */
[----:B------:R-:W-:Y:S01]  /*a9fa0*/  ISETP.LT.AND P4, PT, R28, UR18, !P4 ;  /* 0x000000121c007c0c */ /* 0x000fe2000e781270 */
[----:B-1----:R-:W-:Y:S01]  /*a9fb0*/  VIADD R0, R27, 0x53 ;  /* 0x000000531b007836 */ /* 0x002fe20000000000 */
[----:B------:R-:W-:Y:S01]  /*a9fc0*/  ULDC UR8, c[0x0][0x22c] ;  /* 0x00008b0000087ab9 */ /* 0x000fe20000000800 */
[----:B------:R-:W-:Y:S01]  /*a9fd0*/  ULDC UR16, c[0x0][0x228] ;  /* 0x00008a0000107ab9 */ /* 0x000fe20000000800 */
[----:B0-----:R-:W4:Y:S01]  /*a9fe0*/  LDL.LU R4, [R1+0x23c] ;  /* 0x00023c0001047983 */ /* 0x001f220000300800 */
[----:B------:R-:W-:-:S04]  /*a9ff0*/  IMAD.WIDE R18, R18, 0x2, R12 ;  /* 0x0000000212127825 */ /* 0x000fc800078e020c */
[----:B------:R-:W-:Y:S01]  /*aa000*/  IMAD.WIDE R20, R3, 0x2, R14 ;  /* 0x0000000203147825 */ /* 0x000fe200078e020e */
[----:B------:R-:W-:-:S03]  /*aa010*/  ISETP.GE.AND P5, PT, R0, UR10, PT ;  /* 0x0000000a00007c0c */ /* 0x000fc6000bfa6270 */
[----:B------:R-:W-:Y:S01]  /*aa020*/  IMAD.WIDE R22, R3, 0x2, R12 ;  /* 0x0000000203167825 */ /* 0x000fe200078e020c */
[----:B------:R0:W-:Y:S01]  /*aa030*/  @P1 STG.E.U16 desc[UR6][R18.64], R24 ;  /* 0x0000001812001986 */ /* 0x0001e2000c101506 */
[----:B------:R-:W-:Y:S01]  /*aa040*/  ULDC UR10, c[0x0][0x228] ;  /* 0x00008a00000a7ab9 */ /* 0x000fe20000000800 */
[----:B------:R-:W-:Y:S02]  /*aa050*/  ULDC UR18, c[0x0][0x228] ;  /* 0x00008a0000127ab9 */ /* 0x000fe40000000800 */
[----:B------:R-:W-:Y:S01]  /*aa060*/  @P6 STG.E.U16 desc[UR6][R20.64], R26 ;  /* 0x0000001a14006986 */ /* 0x000fe2000c101506 */
        /* <DEDUP_REMOVED lines=11> */
[C---:B------:R-:W-:Y:S01]  /*aa120*/  IMAD.WIDE R16, R18.reuse, 0x2, R14 ;  /* 0x0000000212107825 */ /* 0x040fe200078e020e */
[----:B------:R-:W-:Y:S01]  /*aa130*/  ULDC UR8, c[0x0][0x228] ;  /* 0x00008a0000087ab9 */ /* 0x000fe20000000800 */
[----:B------:R-:W-:Y:S01]  /*aa140*/  ULDC UR12, c[0x0][0x228] ;  /* 0x00008a00000c7ab9 */ /* 0x000fe20000000800 */
[C---:B-1----:R-:W-:Y:S01]  /*aa150*/  IADD3 R23, R27.reuse, 0x57, RZ ;  /* 0x000000571b177810 */ /* 0x042fe20007ffe0ff */
[----:B------:R-:W-:Y:S01]  /*aa160*/  VIADD R3, R27, 0x55 ;  /* 0x000000551b037836 */ /* 0x000fe20000000000 */
[----:B------:R-:W-:Y:S01]  /*aa170*/  ULDC UR14, c[0x0][0x228] ;  /* 0x00008a00000e7ab9 */ /* 0x000fe20000000800 */
[----:B------:R-:W-:-:S04]  /*aa180*/  IMAD.WIDE R18, R18, 0x2, R12 ;  /* 0x0000000212127825 */ /* 0x000fc800078e020c */
[----:B------:R-:W-:Y:S01]  /*aa190*/  IMAD.WIDE R20, R0, 0x2, R14 ;  /* 0x0000000200147825 */ /* 0x000fe200078e020e */
[----:B------:R-:W-:Y:S01]  /*aa1a0*/  ISETP.LT.AND P2, PT, R28, UR8, !P2 ;  /* 0x000000081c007c0c */ /* 0x000fe2000d741270 */
[----:B------:R-:W-:Y:S01]  /*aa1b0*/  ULDC UR8, c[0x0][0x22c] ;  /* 0x00008b0000087ab9 */ /* 0x000fe20000000800 */
        /* <DEDUP_REMOVED lines=20> */
[----:B------:R-:W-:-:S03]  /*aa300*/  PRMT R0, R10, 0x7632, R0 ;  /* 0x000076320a007816 */ /* 0x000fc60000000000 */
[----:B------:R0:W-:Y:S01]  /*aa310*/  @P6 STG.E.U16 desc[UR6][R18.64], R10 ;  /* 0x0000000a12006986 */ /* 0x0001e2000c101506 */
[----:B------:R-:W-:Y:S01]  /*aa320*/  ISETP.GE.AND P2, PT, R23, UR4, PT ;  /* 0x0000000417007c0c */ /* 0x000fe2000bf46270 */
[----:B------:R-:W-:Y:S02]  /*aa330*/  ULDC UR4, c[0x0][0x248] ;  /* 0x0000920000047ab9 */ /* 0x000fe40000000800 */
[----:B------:R1:W-:Y:S01]  /*aa340*/  @P5 STG.E.U16 desc[UR6][R20.64], R0 ;  /* 0x0000000014005986 */ /* 0x0003e2000c101506 */
[C---:B------:R-:W-:Y:S01]  /*aa350*/  ISETP.LT.AND P5, PT, R29.reuse, UR12, !P1 ;  /* 0x0000000c1d007c0c */ /* 0x040fe2000cfa1270 */
[----:B------:R-:W-:Y:S01]  /*aa360*/  ULDC UR12, c[0x0][0x228] ;  /* 0x00008a00000c7ab9 */ /* 0x000fe20000000800 */
[C---:B------:R-:W-:Y:S01]  /*aa370*/  ISETP.LT.AND P1, PT, R28.reuse, UR14, !P1 ;  /* 0x0000000e1c007c0c */ /* 0x040fe2000cf21270 */
[----:B------:R-:W-:Y:S01]  /*aa380*/  ULDC UR14, c[0x0][0x228] ;  /* 0x00008a00000e7ab9 */ /* 0x000fe20000000800 */
[----:B------:R-:W-:Y:S01]  /*aa390*/  ISETP.LT.AND P6, PT, R29, UR16, !P4 ;  /* 0x000000101d007c0c */ /* 0x000fe2000e7c1270 */
[----:B------:R-:W-:Y:S01]  /*aa3a0*/  ULDC UR16, c[0x0][0x228] ;  /* 0x00008a0000107ab9 */ /* 0x000fe20000000800 */
[----:B------:R-:W-:Y:S01]  /*aa3b0*/  ISETP.LT.AND P4, PT, R28, UR18, !P4 ;  /* 0x000000121c007c0c */ /* 0x000fe2000e781270 */
[----:B0-----:R-:W-:Y:S01]  /*aa3c0*/  VIADD R18, R3, UR4 ;  /* 0x0000000403127c36 */ /* 0x001fe20008000000 */
[----:B------:R-:W-:Y:S01]  /*aa3d0*/  ULDC UR4, c[0x0][0x248] ;  /* 0x0000920000047ab9 */ /* 0x000fe20000000800 */
[----:B------:R-:W-:-:S02]  /*aa3e0*/  ULDC UR18, c[0x0][0x228] ;  /* 0x00008a0000127ab9 */ /* 0x000fc40000000800 */
[C---:B------:R-:W-:Y:S01]  /*aa3f0*/  VIADD R3, R18.reuse, UR8 ;  /* 0x0000000812037c36 */ /* 0x040fe20008000000 */
[----:B------:R-:W-:Y:S01]  /*aa400*/  ULDC UR8, c[0x0][0x22c] ;  /* 0x00008b0000087ab9 */ /* 0x000fe20000000800 */
[----:B------:R-:W-:Y:S01]  /*aa410*/  IMAD.WIDE R16, R18, 0x2, R14 ;  /* 0x0000000212107825 */ /* 0x000fe200078e020e */
[----:B------:R-:W-:-:S03]  /*aa420*/  PRMT R24, R7, 0x7632, R24 ;  /* 0x0000763207187816 */ /* 0x000fc60000000018 */
[----:B-1----:R-:W-:Y:S02]  /*aa430*/  VIADD R0, R27, 0x58 ;  /* 0x000000581b007836 */ /* 0x002fe40000000000 */
[----:B------:R-:W-:Y:S01]  /*aa440*/  IMAD.WIDE R18, R18, 0x2, R12 ;  /* 0x0000000212127825 */ /* 0x000fe200078e020c */
[----:B------:R-:W-:Y:S01]  /*aa450*/  @P5 STG.E.U16 desc[UR6][R16.64], R7 ;  /* 0x0000000710005986 */ /* 0x000fe2000c101506 */
[----:B----4-:R-:W-:Y:S02]  /*aa460*/  PRMT R25, R6, 0x7632, R25 ;  /* 0x0000763206197816 */ /* 0x010fe40000000019 */
[----:B------:R-:W-:Y:S01]  /*aa470*/  IMAD.WIDE R20, R3, 0x2, R14 ;  /* 0x0000000203147825 */ /* 0x000fe200078e020e */
[----:B------:R-:W-:-:S03]  /*aa480*/  ISETP.GE.AND P5, PT, R0, UR10, PT ;  /* 0x0000000a00007c0c */ /* 0x000fc6000bfa6270 */
[----:B------:R-:W-:Y:S01]  /*aa490*/  IMAD.WIDE R22, R3, 0x2, R12 ;  /* 0x0000000203167825 */ /* 0x000fe200078e020c */
        /* <DEDUP_REMOVED lines=65> */
[----:B0-----:R-:W-:Y:S01]  /*aa8b0*/  IADD3 R18, R3, UR4, RZ ;  /* 0x0000000403127c10 */ /* 0x001fe2000fffe0ff */
[----:B------:R-:W-:Y:S01]  /*aa8c0*/  ULDC UR4, c[0x0][0x248] ;  /* 0x0000920000047ab9 */ /* 0x000fe20000000800 */
[----:B------:R-:W-:Y:S01]  /*aa8d0*/  ISETP.LT.AND P6, PT, R29, UR16, !P4 ;  /* 0x000000101d007c0c */ /* 0x000fe2000e7c1270 */
[----:B------:R-:W-:-:S02]  /*aa8e0*/  ULDC UR16, c[0x0][0x228] ;  /* 0x00008a0000107ab9 */ /* 0x000fc40000000800 */
[----:B------:R-:W-:Y:S01]  /*aa8f0*/  IMAD.WIDE R16, R18, 0x2, R14 ;  /* 0x0000000212107825 */ /* 0x000fe200078e020e */
[----:B------:R-:W-:Y:S01]  /*aa900*/  ISETP.LT.AND P4, PT, R28, UR18, !P4 ;  /* 0x000000121c007c0c */ /* 0x000fe2000e781270 */
[----:B------:R-:W-:Y:S02]  /*aa910*/  ULDC UR18, c[0x0][0x228] ;  /* 0x00008a0000127ab9 */ /* 0x000fe40000000800 */
        /* <DEDUP_REMOVED lines=10> */
[----:B------:R0:W-:Y:S01]  /*aa9c0*/  @P1 STG.E.U16 desc[UR6][R18.64], R25 ;  /* 0x0000001912001986 */ /* 0x0001e2000c101506 */
[----:B------:R-:W-:-:S03]  /*aa9d0*/  VIADD R0, R27, 0x5e ;  /* 0x0000005e1b007836 */ /* 0x000fc60000000000 */
[----:B------:R1:W-:Y:S04]  /*aa9e0*/  @P6 STG.E.U16 desc[UR6][R20.64], R2 ;  /* 0x0000000214006986 */ /* 0x0003e8000c101506 */
        /* <DEDUP_REMOVED lines=63> */
[----:B0-----:R-:W3:Y:S01]  /*aade0*/  LDL.LU R5, [R1+0x21c] ;  /* 0x00021c0001057983 */ /* 0x001ee20000300800 */
[----:B------:R-:W-:Y:S01]  /*aadf0*/  IMAD.WIDE R18, R18, 0x2, R12 ;  /* 0x0000000212127825 */ /* 0x000fe200078e020c */
[----:B------:R-:W-:Y:S01]  /*aae00*/  IADD3 R0, R27, 0x62, RZ ;  /* 0x000000621b007810 */ /* 0x000fe20007ffe0ff */
[----:B------:R-:W-:Y:S01]  /*aae10*/  ULDC UR8, c[0x0][0x22c] ;  /* 0x00008b0000087ab9 */ /* 0x000fe20000000800 */
[----:B------:R-:W-:Y:S01]  /*aae20*/  ULDC UR18, c[0x0][0x228] ;  /* 0x00008a0000127ab9 */ /* 0x000fe20000000800 */
        /* <DEDUP_REMOVED lines=11> */
[----:B------:R-:W-:Y:S01]  /*aaee0*/  VIADD R18, R3, UR4 ;  /* 0x0000000403127c36 */ /* 0x000fe20008000000 */
[----:B------:R-:W-:Y:S01]  /*aaef0*/  ISETP.LT.AND P6, PT, R29, UR14, !P2 ;  /* 0x0000000e1d007c0c */ /* 0x000fe2000d7c1270 */
[----:B------:R-:W-:Y:S01]  /*aaf00*/  ULDC UR4, c[0x0][0x248] ;  /* 0x0000920000047ab9 */ /* 0x000fe20000000800 */
[----:B------:R-:W-:Y:S01]  /*aaf10*/  ISETP.GE.AND P1, PT, R0, UR8, PT ;  /* 0x0000000800007c0c */ /* 0x000fe2000bf26270 */
[C---:B------:R-:W-:Y:S01]  /*aaf20*/  VIADD R3, R18.reuse, UR4 ;  /* 0x0000000412037c36 */ /* 0x040fe20008000000 */
[----:B------:R-:W-:Y:S01]  /*aaf30*/  ULDC UR4, c[0x0][0x22c] ;  /* 0x00008b0000047ab9 */ /* 0x000fe20000000800 */
[----:B------:R-:W-:Y:S01]  /*aaf40*/  IMAD.WIDE R16, R18, 0x2, R14 ;  /* 0x0000000212107825 */ /* 0x000fe200078e020e */
[----:B------:R-:W-:Y:S01]  /*aaf50*/  ULDC UR8, c[0x0][0x228] ;  /* 0x00008a0000087ab9 */ /* 0x000fe20000000800 */
[----:B0-----:R-:W-:Y:S01]  /*aaf60*/  PRMT R22, R26, 0x7632, R22 ;  /* 0x000076321a167816 */ /* 0x001fe20000000016 */
[----:B------:R-:W-:Y:S01]  /*aaf70*/  ULDC UR10, c[0x0][0x228] ;  /* 0x00008a00000a7ab9 */ /* 0x000fe20000000800 */
[----:B------:R-:W-:Y:S01]  /*aaf80*/  VIADD R0, R27, 0x64 ;  /* 0x000000641b007836 */ /* 0x000fe20000000000 */
[----:B------:R-:W-:Y:S01]  /*aaf90*/  ULDC UR12, c[0x0][0x228] ;  /* 0x00008a00000c7ab9 */ /* 0x000fe20000000800 */
[----:B------:R-:W-:Y:S01]  /*aafa0*/  IMAD.WIDE R18, R18, 0x2, R12 ;  /* 0x0000000212127825 */ /* 0x000fe200078e020c */
[----:B------:R0:W-:Y:S01]  /*aafb0*/  @P4 STG.E.U16 desc[UR6][R16.64], R26 ;  /* 0x0000001a10004986 */ /* 0x0001e2000c101506 */
[----:B------:R-:W-:-:S02]  /*aafc0*/  ULDC UR14, c[0x0][0x228] ;  /* 0x00008a00000e7ab9 */ /* 0x000fc40000000800 */
        /* <DEDUP_REMOVED lines=41> */
[----:B-1----:R-:W-:-:S02]  /*ab260*/  IADD3 R3, R18, UR8, RZ ;  /* 0x0000000812037c10 */ /* 0x002fc4000fffe0ff */
[----:B------:R-:W-:Y:S01]  /*ab270*/  PRMT R25, R10, 0x7632, R25 ;  /* 0x000076320a197816 */ /* 0x000fe20000000019 */
[----:B------:R0:W-:Y:S01]  /*ab280*/  @P5 STG.E.U16 desc[UR6][R16.64], R10 ;  /* 0x0000000a10005986 */ /* 0x0001e2000c101506 */
[----:B------:R-:W-:Y:S01]  /*ab290*/  IMAD.WIDE R18, R18, 0x2, R12 ;  /* 0x0000000212127825 */ /* 0x000fe200078e020c */
[----:B------:R-:W-:Y:S01]  /*ab2a0*/  ULDC UR8, c[0x0][0x22c] ;  /* 0x00008b0000087ab9 */ /* 0x000fe20000000800 */
[----:B------:R-:W-:Y:S02]  /*ab2b0*/  ULDC UR18, c[0x0][0x228] ;  /* 0x00008a0000127ab9 */ /* 0x000fe40000000800 */
        /* <DEDUP_REMOVED lines=18> */
[----:B-1----:R-:W3:Y:S01]  /*ab3e0*/  LDL.LU R7, [R1+0x228] ;  /* 0x0002280001077983 */ /* 0x002ee20000300800 */
[C---:B------:R-:W-:Y:S01]  /*ab3f0*/  VIADD R0, R18.reuse, UR4 ;  /* 0x0000000412007c36 */ /* 0x040fe20008000000 */
[----:B------:R-:W-:Y:S01]  /*ab400*/  ULDC UR4, c[0x0][0x22c] ;  /* 0x00008b0000047ab9 */ /* 0x000fe20000000800 */
[----:B------:R-:W-:Y:S01]  /*ab410*/  IMAD.WIDE R16, R18, 0x2, R14 ;  /* 0x0000000212107825 */ /* 0x000fe200078e020e */
[----:B------:R-:W-:Y:S01]  /*ab420*/  PRMT R22, R6, 0x7632, R22 ;  /* 0x0000763206167816 */ /* 0x000fe20000000016 */
[----:B------:R-:W-:Y:S01]  /*ab430*/  ULDC UR8, c[0x0][0x228] ;  /* 0x00008a0000087ab9 */ /* 0x000fe20000000800 */
[----:B------:R-:W-:Y:S01]  /*ab440*/  ULDC UR12, c[0x0][0x228] ;  /* 0x00008a00000c7ab9 */ /* 0x000fe20000000800 */
[----:B------:R-:W-:Y:S01]  /*ab450*/  IMAD.WIDE R18, R18, 0x2, R12 ;  /* 0x0000000212127825 */ /* 0x000fe200078e020c */
[----:B------:R0:W-:Y:S03]  /*ab460*/  @P4 STG.E.U16 desc[UR6][R16.64], R6 ;  /* 0x0000000610004986 */ /* 0x0001e6000c101506 */
        /* <DEDUP_REMOVED lines=52> */
[----:B------:R-:W-:Y:S01]  /*ab7b0*/  IADD3 R0, R27, 0x6d, RZ ;  /* 0x0000006d1b007810 */ /* 0x000fe20007ffe0ff */
[----:B------:R-:W-:-:S03]  /*ab7c0*/  ULDC UR18, c[0x0][0x228] ;  /* 0x00008a0000127ab9 */ /* 0x000fc60000000800 */
[----:B------:R-:W-:Y:S01]  /*ab7d0*/  ISETP.GE.AND P1, PT, R0, UR8, PT ;  /* 0x0000000800007c0c */ /* 0x000fe2000bf26270 */
[----:B------:R-:W-:Y:S01]  /*ab7e0*/  ULDC UR8, c[0x0][0x228] ;  /* 0x00008a0000087ab9 */ /* 0x000fe20000000800 */
[----:B0-----:R-:W-:Y:S01]  /*ab7f0*/  VIADD R18, R3, UR4 ;  /* 0x0000000403127c36 */ /* 0x001fe20008000000 */
[----:B------:R-:W-:Y:S01]  /*ab800*/  ULDC UR4, c[0x0][0x248] ;  /* 0x0000920000047ab9 */ /* 0x000fe20000000800 */
[----:B------:R-:W-:Y:S02]  /*ab810*/  VIADD R3, R27, 0x6e ;  /* 0x0000006e1b037836 */ /* 0x000fe40000000000 */
[C---:B------:R-:W-:Y:S01]  /*ab820*/  VIADD R0, R18.reuse, UR4 ;  /* 0x0000000412007c36 */ /* 0x040fe20008000000 */
[----:B------:R-:W-:Y:S01]  /*ab830*/  ULDC UR4, c[0x0][0x22c] ;  /* 0x00008b0000047ab9 */ /* 0x000fe20000000800 */
[----:B------:R-:W-:-:S04]  /*ab840*/  IMAD.WIDE R16, R18, 0x2, R14 ;  /* 0x0000000212107825 */ /* 0x000fc800078e020e */
        /* <DEDUP_REMOVED lines=71> */
[----:B------:R-:W-:Y:S02]  /*abcc0*/  ISETP.LT.AND P4, PT, R29, UR10, !P0 ;  /* 0x0000000a1d007c0c */ /* 0x000fe4000c781270 */
[----:B------:R-:W-:Y:S02]  /*abcd0*/  IADD3 R18, R3, UR4, RZ ;  /* 0x0000000403127c10 */ /* 0x000fe4000fffe0ff */
        /* <DEDUP_REMOVED lines=9> */
[----:B------:R0:W-:Y:S01]  /*abd70*/  @P4 STG.E.U16 desc[UR6][R16.64], R4 ;  /* 0x0000000410004986 */ /* 0x0001e2000c101506 */
[----:B------:R-:W-:Y:S01]  /*abd80*/  ULDC UR10, c[0x0][0x228] ;  /* 0x00008a00000a7ab9 */ /* 0x000fe20000000800 */
[----:B------:R-:W-:Y:S01]  /*abd90*/  ULDC UR12, c[0x0][0x228] ;  /* 0x00008a00000c7ab9 */ /* 0x000fe20000000800 */
[----:B------:R-:W-:Y:S01]  /*abda0*/  ULDC UR14, c[0x0][0x228] ;  /* 0x00008a00000e7ab9 */ /* 0x000fe20000000800 */
[----:B0-----:R-:W4:Y:S01]  /*abdb0*/  LDL.LU R4, [R1+0x1bc] ;  /* 0x0001bc0001047983 */ /* 0x001f220000300800 */
[C---:B------:R-:W-:Y:S01]  /*abdc0*/  VIADD R0, R18.reuse, UR4 ;  /* 0x0000000412007c36 */ /* 0x040fe20008000000 */
[----:B------:R-:W-:Y:S01]  /*abdd0*/  ULDC UR4, c[0x0][0x22c] ;  /* 0x00008b0000047ab9 */ /* 0x000fe20000000800 */
[----:B------:R-:W-:Y:S01]  /*abde0*/  IMAD.WIDE R18, R18, 0x2, R12 ;  /* 0x0000000212127825 */ /* 0x000fe200078e020c */
[----:B------:R-:W-:Y:S01]  /*abdf0*/  ISETP.GE.AND P4, PT, R3, UR4, PT ;  /* 0x0000000403007c0c */ /* 0x000fe2000bf86270 */
[----:B------:R-:W-:Y:S01]  /*abe00*/  ULDC UR4, c[0x0][0x248] ;  /* 0x0000920000047ab9 */ /* 0x000fe20000000800 */
[----:B------:R-:W-:Y:S01]  /*abe10*/  ISETP.LT.AND P2, PT, R28, UR8, !P2 ;  /* 0x000000081c007c0c */ /* 0x000fe2000d741270 */
[----:B------:R-:W-:Y:S01]  /*abe20*/  IMAD.WIDE R20, R0, 0x2, R14 ;  /* 0x0000000200147825 */ /* 0x000fe200078e020e */
[----:B------:R0:W-:Y:S01]  /*abe30*/  @P0 STG.E.U16 desc[UR6][R18.64], R22 ;  /* 0x0000001612000986 */ /* 0x0001e2000c101506 */
[----:B------:R-:W-:-:S02]  /*abe40*/  ULDC UR8, c[0x0][0x22c] ;  /* 0x00008b0000087ab9 */ /* 0x000fc40000000800 */
[----:B------:R-:W-:Y:S01]  /*abe50*/  VIADD R3, R27, 0x74 ;  /* 0x000000741b037836 */ /* 0x000fe20000000000 */
[----:B------:R-:W4:Y:S04]  /*abe60*/  LDL.LU R26, [R1+0x1e0] ;  /* 0x0001e000011a7983 */ /* 0x000f280000300800 */
        /* <DEDUP_REMOVED lines=18> */
[----:B------:R-:W-:Y:S01]  /*abf90*/  ISETP.LT.AND P5, PT, R29, UR12, !P1 ;  /* 0x0000000c1d007c0c */ /* 0x000fe2000cfa1270 */
[----:B------:R-:W-:Y:S01]  /*abfa0*/  ULDC UR12, c[0x0][0x228] ;  /* 0x00008a00000c7ab9 */ /* 0x000fe20000000800 */
[----:B------:R-:W-:Y:S01]  /*abfb0*/  ISETP.GE.AND P2, PT, R23, UR4, PT ;  /* 0x0000000417007c0c */ /* 0x000fe2000bf46270 */
        /* <DEDUP_REMOVED lines=34> */
[C---:B------:R-:W-:Y:S01]  /*ac1e0*/  IADD3 R0, R18.reuse, UR4, RZ ;  /* 0x0000000412007c10 */ /* 0x040fe2000fffe0ff */
[C---:B------:R-:W-:Y:S01]  /*ac1f0*/  IMAD.WIDE R16, R18.reuse, 0x2, R14 ;  /* 0x0000000212107825 */ /* 0x040fe200078e020e */
[----:B------:R-:W-:Y:S01]  /*ac200*/  ULDC UR4, c[0x0][0x22c] ;  /* 0x00008b0000047ab9 */ /* 0x000fe20000000800 */
[----:B----4-:R-:W-:Y:S01]  /*ac210*/  PRMT R22, R7, 0x7632, R22 ;  /* 0x0000763207167816 */ /* 0x010fe20000000016 */
[----:B------:R-:W-:Y:S01]  /*ac220*/  ULDC UR8, c[0x0][0x228] ;  /* 0x00008a0000087ab9 */ /* 0x000fe20000000800 */
[----:B------:R-:W-:Y:S01]  /*ac230*/  VIADD R3, R27, 0x78 ;  /* 0x000000781b037836 */ /* 0x000fe20000000000 */
[----:B------:R-:W-:Y:S01]  /*ac240*/  ULDC UR10, c[0x0][0x228] ;  /* 0x00008a00000a7ab9 */ /* 0x000fe20000000800 */
[----:B------:R-:W-:Y:S01]  /*ac250*/  IMAD.WIDE R18, R18, 0x2, R12 ;  /* 0x0000000212127825 */ /* 0x000fe200078e020c */
[----:B------:R0:W-:Y:S01]  /*ac260*/  @P4 STG.E.U16 desc[UR6][R16.64], R7 ;  /* 0x0000000710004986 */ /* 0x0001e2000c101506 */
[----:B------:R-:W-:Y:S01]  /*ac270*/  ULDC UR12, c[0x0][0x228] ;  /* 0x00008a00000c7ab9 */ /* 0x000fe20000000800 */
[----:B------:R-:W-:Y:S01]  /*ac280*/  PRMT R25, R4, 0x7632, R25 ;  /* 0x0000763204197816 */ /* 0x000fe20000000019 */
        /* <DEDUP_REMOVED lines=21> */
[----:B------:R-:W-:Y:S01]  /*ac3e0*/  ULDC UR8, c[0x0][0x248] ;  /* 0x0000920000087ab9 */ /* 0x000fe20000000800 */
[----:B------:R-:W-:Y:S01]  /*ac3f0*/  PRMT R24, R26, 0x7632, R24 ;  /* 0x000076321a187816 */ /* 0x000fe20000000018 */
[----:B------:R-:W-:Y:S01]  /*ac400*/  IMAD.WIDE R20, R3, 0x2, R12 ;  /* 0x0000000203147825 */ /* 0x000fe200078e020c */
[----:B------:R-:W-:Y:S01]  /*ac410*/  @P2 STG.E.U16 desc[UR6][R16.64], R22 ;  /* 0x0000001610002986 */ /* 0x000fe2000c101506 */
[----:B------:R-:W-:-:S02]  /*ac420*/  ULDC UR10, c[0x0][0x22c] ;  /* 0x00008b00000a7ab9 */ /* 0x000fc40000000800 */
[----:B------:R-:W-:Y:S01]  /*ac430*/  VIADD R23, R27, 0x7a ;  /* 0x0000007a1b177836 */ /* 0x000fe20000000000 */
[----:B------:R0:W-:Y:S04]  /*ac440*/  @P6 STG.E.U16 desc[UR6][R18.64], R5 ;  /* 0x0000000512006986 */ /* 0x0001e8000c101506 */
[----:B------:R1:W-:Y:S01]  /*ac450*/  @P5 STG.E.U16 desc[UR6][R20.64], R0 ;  /* 0x0000000014005986 */ /* 0x0003e2000c101506 */
[----:B------:R-:W-:Y:S01]  /*ac460*/  ISETP.LT.AND P5, PT, R29, UR12, !P1 ;  /* 0x0000000c1d007c0c */ /* 0x000fe2000cfa1270 */
[----:B------:R-:W-:Y:S01]  /*ac470*/  ULDC UR12, c[0x0][0x228] ;  /* 0x00008a00000c7ab9 */ /* 0x000fe20000000800 */
[----:B------:R-:W-:Y:S01]  /*ac480*/  ISETP.GE.AND P2, PT, R23, UR4, PT ;  /* 0x0000000417007c0c */ /* 0x000fe2000bf46270 */
[----:B------:R-:W-:Y:S02]  /*ac490*/  ULDC UR4, c[0x0][0x248] ;  /* 0x0000920000047ab9 */ /* 0x000fe40000000800 */
        /* <DEDUP_REMOVED lines=32> */
[----:B------:R-:W-:Y:S01]  /*ac6a0*/  IADD3 R3, R27, 0x7d, RZ ;  /* 0x0000007d1b037810 */ /* 0x000fe20007ffe0ff */
[C---:B------:R-:W-:Y:S01]  /*ac6b0*/  IMAD.WIDE R16, R18.reuse, 0x2, R14 ;  /* 0x0000000212107825 */ /* 0x040fe200078e020e */
[----:B------:R-:W-:Y:S01]  /*ac6c0*/  ULDC UR4, c[0x0][0x22c] ;  /* 0x00008b0000047ab9 */ /* 0x000fe20000000800 */
[----:B------:R-:W-:Y:S01]  /*ac6d0*/  ULDC UR8, c[0x0][0x228] ;  /* 0x00008a0000087ab9 */ /* 0x000fe20000000800 */
[----:B------:R-:W-:Y:S01]  /*ac6e0*/  ULDC UR12, c[0x0][0x228] ;  /* 0x00008a00000c7ab9 */ /* 0x000fe20000000800 */
[----:B------:R-:W-:Y:S01]  /*ac6f0*/  IMAD.WIDE R18, R18, 0x2, R12 ;  /* 0x0000000212127825 */ /* 0x000fe200078e020c */
[----:B------:R-:W-:-:S03]  /*ac700*/  ULDC UR14, c[0x0][0x228] ;  /* 0x00008a00000e7ab9 */ /* 0x000fc60000000800 */
        /* <DEDUP_REMOVED lines=93> */
[----:B------:R-:W-:Y:S01]  /*acce0*/  ULDC UR4, c[0x0][0x248] ;  /* 0x0000920000047ab9 */ /* 0x000fe20000000800 */
[----:B------:R-:W-:Y:S01]  /*accf0*/  IADD3 R3, R27, 0x83, RZ ;  /* 0x000000831b037810 */ /* 0x000fe20007ffe0ff */
[----:B------:R-:W-:Y:S01]  /*acd00*/  ULDC UR10, c[0x0][0x22c] ;  /* 0x00008b00000a7ab9 */ /* 0x000fe20000000800 */
[----:B------:R-:W-:Y:S01]  /*acd10*/  ISETP.LT.AND P5, PT, R28, UR12, !P5 ;  /* 0x0000000c1c007c0c */ /* 0x000fe2000efa1270 */
        /* <DEDUP_REMOVED lines=16> */
[C---:B------:R-:W-:Y:S01]  /*ace20*/  ISETP.LT.AND P1, PT, R28.reuse, UR14, !P1 ;  /* 0x0000000e1c007c0c */ /* 0x040fe2000cf21270 */
[----:B------:R-:W-:Y:S01]  /*ace30*/  ULDC UR14, c[0x0][0x228] ;  /* 0x00008a00000e7ab9 */ /* 0x000fe20000000800 */
[----:B0-----:R-:W-:Y:S01]  /*ace40*/  VIADD R18, R3, UR4 ;  /* 0x0000000403127c36 */ /* 0x001fe20008000000 */
[----:B------:R-:W-:Y:S01]  /*ace50*/  ISETP.LT.AND P6, PT, R29, UR16, !P4 ;  /* 0x000000101d007c0c */ /* 0x000fe2000e7c1270 */
[----:B------:R-:W-:Y:S01]  /*ace60*/  ULDC UR4, c[0x0][0x248] ;  /* 0x0000920000047ab9 */ /* 0x000fe20000000800 */
[----:B------:R-:W-:Y:S01]  /*ace70*/  ISETP.LT.AND P4, PT, R28, UR18, !P4 ;  /* 0x000000121c007c0c */ /* 0x000fe2000e781270 */
[----:B------:R-:W-:Y:S01]  /*ace80*/  IMAD.WIDE R16, R18, 0x2, R14 ;  /* 0x0000000212107825 */ /* 0x000fe200078e020e */
[----:B------:R-:W-:Y:S01]  /*ace90*/  ULDC UR16, c[0x0][0x228] ;  /* 0x00008a0000107ab9 */ /* 0x000fe20000000800 */
[----:B------:R-:W-:-:S02]  /*acea0*/  ULDC UR18, c[0x0][0x228] ;  /* 0x00008a0000127ab9 */ /* 0x000fc40000000800 */
        /* <DEDUP_REMOVED lines=45> */
[C---:B------:R-:W-:Y:S01]  /*ad180*/  IMAD.WIDE R16, R0.reuse, 0x2, R12 ;  /* 0x0000000200107825 */ /* 0x040fe200078e020c */
[----:B------:R-:W-:Y:S01]  /*ad190*/  IADD3 R3, R0, UR4, RZ ;  /* 0x0000000400037c10 */ /* 0x000fe2000fffe0ff */
[----:B------:R-:W-:Y:S01]  /*ad1a0*/  ULDC UR12, c[0x0][0x228] ;  /* 0x00008a00000c7ab9 */ /* 0x000fe20000000800 */
[----:B-1----:R-:W-:Y:S01]  /*ad1b0*/  PRMT R22, R7, 0x7632, R22 ;  /* 0x0000763207167816 */ /* 0x002fe20000000016 */
[----:B------:R-:W-:Y:S01]  /*ad1c0*/  VIADD R23, R27, 0x89 ;  /* 0x000000891b177836 */ /* 0x000fe20000000000 */
[----:B------:R-:W-:Y:S01]  /*ad1d0*/  PRMT R0, R6, 0x7632, R0 ;  /* 0x0000763206007816 */ /* 0x000fe20000000000 */
[C---:B------:R-:W-:Y:S01]  /*ad1e0*/  IMAD.WIDE R18, R3.reuse, 0x2, R14 ;  /* 0x0000000203127825 */ /* 0x040fe200078e020e */
[----:B---3--:R-:W3:Y:S01]  /*ad1f0*/  LDL.LU R7, [R1+0x1a8] ;  /* 0x0001a80001077983 */ /* 0x008ee20000300800 */
[----:B------:R-:W-:Y:S01]  /*ad200*/  ULDC UR4, c[0x0][0x22c] ;  /* 0x00008b0000047ab9 */ /* 0x000fe20000000800 */
[----:B------:R-:W-:Y:S01]  /*ad210*/  ULDC UR8, c[0x0][0x248] ;  /* 0x0000920000087ab9 */ /* 0x000fe20000000800 */
[----:B------:R-:W-:Y:S01]  /*ad220*/  IMAD.WIDE R20, R3, 0x2, R12 ;  /* 0x0000000203147825 */ /* 0x000fe200078e020c */
[----:B------:R-:W-:Y:S01]  /*ad230*/  @P2 STG.E.U16 desc[UR6][R16.64], R22 ;  /* 0x0000001610002986 */ /* 0x000fe2000c101506 */
[----:B------:R-:W-:Y:S01]  /*ad240*/  ISETP.GE.AND P2, PT, R23, UR4, PT ;  /* 0x0000000417007c0c */ /* 0x000fe2000bf46270 */
[----:B------:R-:W-:Y:S01]  /*ad250*/  ULDC UR4, c[0x0][0x248] ;  /* 0x0000920000047ab9 */ /* 0x000fe20000000800 */
[----:B------:R-:W-:Y:S01]  /*ad260*/  PRMT R25, R4, 0x7632, R25 ;  /* 0x0000763204197816 */ /* 0x000fe20000000019 */
[----:B------:R0:W-:Y:S01]  /*ad270*/  @P6 STG.E.U16 desc[UR6][R18.64], R6 ;  /* 0x0000000612006986 */ /* 0x0001e2000c101506 */
[----:B------:R-:W-:-:S03]  /*ad280*/  ULDC UR10, c[0x0][0x22c] ;  /* 0x00008b00000a7ab9 */ /* 0x000fc60000000800 */
[----:B------:R1:W-:Y:S01]  /*ad290*/  @P5 STG.E.U16 desc[UR6][R20.64], R0 ;  /* 0x0000000014005986 */ /* 0x0003e2000c101506 */
[----:B------:R-:W-:Y:S01]  /*ad2a0*/  ISETP.LT.AND P5, PT, R29, UR12, !P1 ;  /* 0x0000000c1d007c0c */ /* 0x000fe2000cfa1270 */
[----:B------:R-:W-:Y:S01]  /*ad2b0*/  ULDC UR12, c[0x0][0x228] ;  /* 0x00008a00000c7ab9 */ /* 0x000fe20000000800 */
[----:B0-----:R-:W-:Y:S01]  /*ad2c0*/  VIADD R18, R3, UR4 ;  /* 0x0000000403127c36 */ /* 0x001fe20008000000 */
[----:B------:R-:W3:Y:S01]  /*ad2d0*/  LDL.LU R6, [R1+0x188] ;  /* 0x0001880001067983 */ /* 0x000ee20000300800 */
        /* <DEDUP_REMOVED lines=35> */
[C---:B------:R-:W-:Y:S01]  /*ad510*/  VIADD R0, R27.reuse, 0x8c ;  /* 0x0000008c1b007836 */ /* 0x040fe20000000000 */
[----:B------:R-:W-:Y:S01]  /*ad520*/  ULDC UR12, c[0x0][0x228] ;  /* 0x00008a00000c7ab9 */ /* 0x000fe20000000800 */
[----:B------:R-:W-:Y:S01]  /*ad530*/  IMAD.WIDE R18, R18, 0x2, R12 ;  /* 0x0000000212127825 */ /* 0x000fe200078e020c */
[----:B------:R0:W-:Y:S01]  /*ad540*/  @P4 STG.E.U16 desc[UR6][R16.64], R26 ;  /* 0x0000001a10004986 */ /* 0x0001e2000c101506 */
[----:B------:R-:W-:Y:S01]  /*ad550*/  IADD3 R23, R27, 0x8e, RZ ;  /* 0x0000008e1b177810 */ /* 0x000fe20007ffe0ff */
[----:B------:R-:W-:Y:S01]  /*ad560*/  ULDC UR14, c[0x0][0x228] ;  /* 0x00008a00000e7ab9 */ /* 0x000fe20000000800 */
        /* <DEDUP_REMOVED lines=13> */
[----:B-1----:R-:W-:Y:S01]  /*ad640*/  IMAD.WIDE R18, R0, 0x2, R14 ;  /* 0x0000000200127825 */ /* 0x002fe200078e020e */
[----:B--2---:R0:W-:Y:S01]  /*ad650*/  @P6 STG.E.U16 desc[UR6][R20.64], R11 ;  /* 0x0000000b14006986 */ /* 0x0041e2000c101506 */
[----:B------:R-:W-:Y:S01]  /*ad660*/  ISETP.LT.AND P6, PT, R29, UR10, !P5 ;  /* 0x0000000a1d007c0c */ /* 0x000fe2000efc1270 */
[----:B------:R-:W-:Y:S01]  /*ad670*/  ULDC UR10, c[0x0][0x22c] ;  /* 0x00008b00000a7ab9 */ /* 0x000fe20000000800 */
[----:B------:R-:W-:Y:S01]  /*ad680*/  ISETP.LT.AND P5, PT, R28, UR12, !P5 ;  /* 0x0000000c1c007c0c */ /* 0x000fe2000efa1270 */
[----:B------:R-:W-:Y:S01]  /*ad690*/  ULDC UR12, c[0x0][0x228] ;  /* 0x00008a00000c7ab9 */ /* 0x000fe20000000800 */
[----:B------:R-:W-:-:S02]  /*ad6a0*/  PRMT R22, R11, 0x7632, R22 ;  /* 0x000076320b167816 */ /* 0x000fc40000000016 */
        /* <DEDUP_REMOVED lines=27> */
[----:B0-----:R-:W4:Y:S01]  /*ad860*/  LDL.LU R10, [R1+0x134] ;  /* 0x00013400010a7983 */ /* 0x001f220000300800 */
[----:B---3--:R-:W-:Y:S02]  /*ad870*/  PRMT R24, R7, 0x7632, R24 ;  /* 0x0000763207187816 */ /* 0x008fe40000000018 */
[----:B------:R-:W-:Y:S01]  /*ad880*/  IMAD.WIDE R22, R3, 0x2, R12 ;  /* 0x0000000203167825 */ /* 0x000fe200078e020c */
[----:B------:R-:W-:Y:S01]  /*ad890*/  ISETP.GE.AND P5, PT, R0, UR10, PT ;  /* 0x0000000a00007c0c */ /* 0x000fe2000bfa6270 */
[----:B------:R0:W-:Y:S01]  /*ad8a0*/  @P1 STG.E.U16 desc[UR6][R18.64], R25 ;  /* 0x0000001912001986 */ /* 0x0001e2000c101506 */
[----:B------:R-:W-:Y:S01]  /*ad8b0*/  ULDC UR10, c[0x0][0x228] ;  /* 0x00008a00000a7ab9 */ /* 0x000fe20000000800 */
[----:B------:R-:W-:Y:S02]  /*ad8c0*/  VIADD R0, R27, 0x90 ;  /* 0x000000901b007836 */ /* 0x000fe40000000000 */
[----:B------:R1:W-:Y:S01]  /*ad8d0*/  @P6 STG.E.U16 desc[UR6][R20.64], R7 ;  /* 0x0000000714006986 */ /* 0x0003e2000c101506 */
[----:B------:R-:W-:Y:S01]  /*ad8e0*/  ISETP.LT.AND P6, PT, R29, UR14, !P2 ;  /* 0x0000000e1d007c0c */ /* 0x000fe2000d7c1270 */
[----:B------:R-:W-:-:S02]  /*ad8f0*/  ULDC UR14, c[0x0][0x228] ;  /* 0x00008a00000e7ab9 */ /* 0x000fc40000000800 */
[----:B------:R3:W-:Y:S01]  /*ad900*/  @P4 STG.E.U16 desc[UR6][R22.64], R24 ;  /* 0x0000001816004986 */ /* 0x0007e2000c101506 */
[----:B------:R-:W-:Y:S01]  /*ad910*/  ISETP.LT.AND P4, PT, R29, UR10, !P0 ;  /* 0x0000000a1d007c0c */ /* 0x000fe2000c781270 */
[----:B------:R-:W-:Y:S01]  /*ad920*/  ULDC UR10, c[0x0][0x228] ;  /* 0x00008a00000a7ab9 */ /* 0x000fe20000000800 */
[----:B------:R-:W-:Y:S01]  /*ad930*/  ISETP.LT.AND P0, PT, R28, UR12, !P0 ;  /* 0x0000000c1c007c0c */ /* 0x000fe2000c701270 */
[----:B0-----:R-:W-:Y:S01]  /*ad940*/  VIADD R18, R3, UR4 ;  /* 0x0000000403127c36 */ /* 0x001fe20008000000 */
[----:B------:R-:W-:Y:S01]  /*ad950*/  ULDC UR4, c[0x0][0x248] ;  /* 0x0000920000047ab9 */ /* 0x000fe20000000800 */
[----:B------:R-:W-:Y:S01]  /*ad960*/  ISETP.GE.AND P1, PT, R0, UR8, PT ;  /* 0x0000000800007c0c */ /* 0x000fe2000bf26270 */
[----:B-1----:R-:W4:Y:S01]  /*ad970*/  LDL.LU R7, [R1+0x158] ;  /* 0x0001580001077983 */ /* 0x002f220000300800 */
[C---:B------:R-:W-:Y:S01]  /*ad980*/  VIADD R0, R18.reuse, UR4 ;  /* 0x0000000412007c36 */ /* 0x040fe20008000000 */
[----:B------:R-:W-:Y:S01]  /*ad990*/  ULDC UR4, c[0x0][0x22c] ;  /* 0x00008b0000047ab9 */ /* 0x000fe20000000800 */
[----:B------:R-:W-:Y:S01]  /*ad9a0*/  IMAD.WIDE R16, R18, 0x2, R14 ;  /* 0x0000000212107825 */ /* 0x000fe200078e020e */
[----:B---3--:R-:W-:Y:S01]  /*ad9b0*/  PRMT R22, R6, 0x7632, R22 ;  /* 0x0000763206167816 */ /* 0x008fe20000000016 */
[----:B------:R-:W-:Y:S01]  /*ad9c0*/  ULDC UR8, c[0x0][0x228] ;  /* 0x00008a0000087ab9 */ /* 0x000fe20000000800 */
[----:B------:R-:W-:Y:S01]  /*ad9d0*/  ULDC UR12, c[0x0][0x228] ;  /* 0x00008a00000c7ab9 */ /* 0x000fe20000000800 */
[----:B------:R-:W-:Y:S01]  /*ad9e0*/  IMAD.WIDE R18, R18, 0x2, R12 ;  /* 0x0000000212127825 */ /* 0x000fe200078e020c */
[----:B------:R0:W-:Y:S03]  /*ad9f0*/  @P4 STG.E.U16 desc[UR6][R16.64], R6 ;  /* 0x0000000610004986 */ /* 0x0001e6000c101506 */
[----:B------:R-:W-:Y:S01]  /*ada00*/  IMAD.WIDE R20, R0, 0x2, R14 ;  /* 0x0000000200147825 */ /* 0x000fe200078e020e */
[----:B------:R1:W-:Y:S04]  /*ada10*/  @P0 STG.E.U16 desc[UR6][R18.64], R22 ;  /* 0x0000001612000986 */ /* 0x0003e8000c101506 */
[----:B------:R3:W-:Y:S04]  /*ada20*/  @P6 STG.E.U16 desc[UR6][R20.64], R5 ;  /* 0x0000000514006986 */ /* 0x0007e8000c101506 */
[----:B0-----:R-:W4:Y:S01]  /*ada30*/  LDL.LU R6, [R1+0x138] ;  /* 0x0001380001067983 */ /* 0x001f220000300800 */
[----:B-1----:R-:W-:-:S03]  /*ada40*/  PRMT R22, R5, 0x7632, R22 ;  /* 0x0000763205167816 */ /* 0x002fc60000000016 */
[----:B---3--:R-:W3:Y:S01]  /*ada50*/  LDL.LU R5, [R1+0x15c] ;  /* 0x00015c0001057983 */ /* 0x008ee20000300800 */
        /* <DEDUP_REMOVED lines=26> */
[----:B------:R-:W-:Y:S01]  /*adc00*/  ULDC UR12, c[0x0][0x228] ;  /* 0x00008a00000c7ab9 */ /* 0x000fe20000000800 */
[C---:B------:R-:W-:Y:S01]  /*adc10*/  ISETP.LT.AND P1, PT, R28.reuse, UR14, !P1 ;  /* 0x0000000e1c007c0c */ /* 0x040fe2000cf21270 */
[----:B------:R-:W-:Y:S01]  /*adc20*/  ULDC UR14, c[0x0][0x228] ;  /* 0x00008a00000e7ab9 */ /* 0x000fe20000000800 */
[----:B------:R-:W-:Y:S01]  /*adc30*/  IADD3 R18, R3, UR4, RZ ;  /* 0x0000000403127c10 */ /* 0x000fe2000fffe0ff */
[----:B------:R-:W-:Y:S01]  /*adc40*/  ULDC UR4, c[0x0][0x248] ;  /* 0x0000920000047ab9 */ /* 0x000fe20000000800 */
[----:B------:R-:W-:Y:S01]  /*adc50*/  ISETP.LT.AND P6, PT, R29, UR16, !P4 ;  /* 0x000000101d007c0c */ /* 0x000fe2000e7c1270 */
[----:B------:R-:W-:Y:S01]  /*adc60*/  ULDC UR16, c[0x0][0x228] ;  /* 0x00008a0000107ab9 */ /* 0x000fe20000000800 */
[----:B------:R-:W-:Y:S01]  /*adc70*/  ISETP.LT.AND P4, PT, R28, UR18, !P4 ;  /* 0x000000121c007c0c */ /* 0x000fe2000e781270 */
[----:B------:R-:W-:Y:S01]  /*adc80*/  VIADD R3, R18, UR8 ;  /* 0x0000000812037c36 */ /* 0x000fe20008000000 */
[----:B------:R-:W-:Y:S01]  /*adc90*/  PRMT R24, R26, 0x7632, R24 ;  /* 0x000076321a187816 */ /* 0x000fe20000000018 */
[----:B------:R-:W-:Y:S01]  /*adca0*/  IMAD.WIDE R16, R18, 0x2, R14 ;  /* 0x0000000212107825 */ /* 0x000fe200078e020e */
[----:B------:R-:W-:Y:S01]  /*adcb0*/  ULDC UR8, c[0x0][0x22c] ;  /* 0x00008b0000087ab9 */ /* 0x000fe20000000800 */
[----:B------:R-:W-:-:S02]  /*adcc0*/  ULDC UR18, c[0x0][0x228] ;  /* 0x00008a0000127ab9 */ /* 0x000fc40000000800 */
[----:B0-----:R-:W-:Y:S02]  /*adcd0*/  VIADD R0, R27, 0x94 ;  /* 0x000000941b007836 */ /* 0x001fe40000000000 */
[----:B------:R-:W-:Y:S01]  /*adce0*/  IMAD.WIDE R18, R18, 0x2, R12 ;  /* 0x0000000212127825 */ /* 0x000fe200078e020c */
[----:B------:R-:W-:Y:S03]  /*adcf0*/  @P5 STG.E.U16 desc[UR6][R16.64], R26 ;  /* 0x0000001a10005986 */ /* 0x000fe6000c101506 */
[----:B------:R-:W-:Y:S01]  /*add00*/  IMAD.WIDE R20, R3, 0x2, R14 ;  /* 0x0000000203147825 */ /* 0x000fe200078e020e */
[----:B------:R-:W-:-:S03]  /*add10*/  ISETP.GE.AND P5, PT, R0, UR10, PT ;  /* 0x0000000a00007c0c */ /* 0x000fc6000bfa6270 */
[----:B------:R-:W-:Y:S01]  /*add20*/  IMAD.WIDE R22, R3, 0x2, R12 ;  /* 0x0000000203167825 */ /* 0x000fe200078e020c */
[----:B------:R0:W-:Y:S01]  /*add30*/  @P1 STG.E.U16 desc[UR6][R18.64], R24 ;  /* 0x0000001812001986 */ /* 0x0001e2000c101506 */
[----:B------:R-:W-:Y:S02]  /*add40*/  ULDC UR10, c[0x0][0x228] ;  /* 0x00008a00000a7ab9 */ /* 0x000fe40000000800 */
[----:B------:R-:W-:-:S05]  /*add50*/  VIADD R0, R27, 0x95 ;  /* 0x000000951b007836 */ /* 0x000fca0000000000 */
        /* <DEDUP_REMOVED lines=34> */
[----:B------:R0:W-:Y:S01]  /*adf80*/  @P6 STG.E.U16 desc[UR6][R20.64], R10 ;  /* 0x0000000a14006986 */ /* 0x0001e2000c101506 */
        /* <DEDUP_REMOVED lines=23> */
[----:B------:R-:W-:Y:S01]  /*ae100*/  VIADD R3, R18, UR8 ;  /* 0x0000000812037c36 */ /* 0x000fe20008000000 */
[----:B------:R-:W-:Y:S01]  /*ae110*/  PRMT R25, R6, 0x7632, R25 ;  /* 0x0000763206197816 */ /* 0x000fe20000000019 */
[----:B------:R-:W-:Y:S01]  /*ae120*/  IMAD.WIDE R16, R18, 0x2, R14 ;  /* 0x0000000212107825 */ /* 0x000fe200078e020e */
[----:B---3--:R-:W-:-:S03]  /*ae130*/  PRMT R24, R5, 0x7632, R24 ;  /* 0x0000763205187816 */ /* 0x008fc60000000018 */
[----:B------:R-:W-:Y:S01]  /*ae140*/  IMAD.WIDE R18, R18, 0x2, R12 ;  /* 0x0000000212127825 */ /* 0x000fe200078e020c */
[----:B------:R-:W-:Y:S01]  /*ae150*/  @P5 STG.E.U16 desc[UR6][R16.64], R6 ;  /* 0x0000000610005986 */ /* 0x000fe2000c101506 */
[----:B-1----:R-:W-:Y:S01]  /*ae160*/  IADD3 R0, R27, 0x99, RZ ;  /* 0x000000991b007810 */ /* 0x002fe20007ffe0ff */
[----:B------:R-:W-:Y:S01]  /*ae170*/  ULDC UR8, c[0x0][0x22c] ;  /* 0x00008b0000087ab9 */ /* 0x000fe20000000800 */
[C---:B------:R-:W-:Y:S01]  /*ae180*/  IMAD.WIDE R20, R3.reuse, 0x2, R14 ;  /* 0x0000000203147825 */ /* 0x040fe200078e020e */
        /* <DEDUP_REMOVED lines=9> */
[----:B------:R-:W-:Y:S01]  /*ae220*/  ISETP.GE.AND P5, PT, R0, UR10, PT ;  /* 0x0000000a00007c0c */ /* 0x000fe2000bfa6270 */
[----:B------:R-:W-:-:S02]  /*ae230*/  ULDC UR10, c[0x0][0x228] ;  /* 0x00008a00000a7ab9 */ /* 0x000fc40000000800 */
[----:B------:R-:W4:Y:S01]  /*ae240*/  LDL.LU R5, [R1+0x16c] ;  /* 0x00016c0001057983 */ /* 0x000f220000300800 */
        /* <DEDUP_REMOVED lines=51> */
[----:B0-----:R-:W-:Y:S01]  /*ae580*/  VIADD R18, R3, UR4 ;  /* 0x0000000403127c36 */ /* 0x001fe20008000000 */
[----:B------:R-:W-:Y:S01]  /*ae590*/  ISETP.LT.AND P6, PT, R29, UR16, !P1 ;  /* 0x000000101d007c0c */ /* 0x000fe2000cfc1270 */
[----:B------:R-:W2:Y:S01]  /*ae5a0*/  LDL.LU R11, [R1+0xf0] ;  /* 0x0000f000010b7983 */ /* 0x000ea20000300800 */
[----:B------:R-:W-:Y:S01]  /*ae5b0*/  ISETP.LT.AND P1, PT, R28, UR18, !P1 ;  /* 0x000000121c007c0c */ /* 0x000fe2000cf21270 */
[C---:B------:R-:W-:Y:S01]  /*ae5c0*/  IMAD.WIDE R16, R18.reuse, 0x2, R14 ;  /* 0x0000000212107825 */ /* 0x040fe200078e020e */
[----:B------:R-:W-:Y:S01]  /*ae5d0*/  IADD3 R3, R18, UR8, RZ ;  /* 0x0000000812037c10 */ /* 0x000fe2000fffe0ff */
[----:B------:R-:W-:Y:S01]  /*ae5e0*/  ULDC UR4, c[0x0][0x248] ;  /* 0x0000920000047ab9 */ /* 0x000fe20000000800 */
[----:B----4-:R-:W-:Y:S01]  /*ae5f0*/  PRMT R24, R2, 0x7632, R24 ;  /* 0x0000763202187816 */ /* 0x010fe20000000018 */
[----:B-1----:R-:W-:Y:S01]  /*ae600*/  VIADD R0, R27, 0x9e ;  /* 0x0000009e1b007836 */ /* 0x002fe20000000000 */
[----:B------:R0:W-:Y:S01]  /*ae610*/  @P5 STG.E.U16 desc[UR6][R16.64], R2 ;  /* 0x0000000210005986 */ /* 0x0001e2000c101506 */
[----:B------:R-:W-:Y:S01]  /*ae620*/  IMAD.WIDE R18, R18, 0x2, R12 ;  /* 0x0000000212127825 */ /* 0x000fe200078e020c */
[----:B------:R-:W-:Y:S01]  /*ae630*/  PRMT R25, R10, 0x7632, R25 ;  /* 0x000076320a197816 */ /* 0x000fe20000000019 */
[----:B------:R-:W-:Y:S01]  /*ae640*/  ULDC UR8, c[0x0][0x22c] ;  /* 0x00008b0000087ab9 */ /* 0x000fe20000000800 */
[----:B------:R-:W-:Y:S01]  /*ae650*/  ULDC UR16, c[0x0][0x228] ;  /* 0x00008a0000107ab9 */ /* 0x000fe20000000800 */
[C---:B------:R-:W-:Y:S01]  /*ae660*/  IMAD.WIDE R20, R3.reuse, 0x2, R14 ;  /* 0x0000000203147825 */ /* 0x040fe200078e020e */
[----:B------:R-:W-:Y:S01]  /*ae670*/  ISETP.GE.AND P5, PT, R0, UR10, PT ;  /* 0x0000000a00007c0c */ /* 0x000fe2000bfa6270 */
[----:B------:R-:W-:Y:S01]  /*ae680*/  ULDC UR10, c[0x0][0x228] ;  /* 0x00008a00000a7ab9 */ /* 0x000fe20000000800 */
[----:B------:R-:W-:Y:S01]  /*ae690*/  ULDC UR18, c[0x0][0x228] ;  /* 0x00008a0000127ab9 */ /* 0x000fe20000000800 */
[----:B------:R-:W-:Y:S01]  /*ae6a0*/  IMAD.WIDE R22, R3, 0x2, R12 ;  /* 0x0000000203167825 */ /* 0x000fe200078e020c */
[----:B0-----:R-:W3:Y:S03]  /*ae6b0*/  LDL.LU R2, [R1+0x114] ;  /* 0x0001140001027983 */ /* 0x001ee60000300800 */
[----:B------:R-:W-:Y:S01]  /*ae6c0*/  VIADD R0, R27, 0x9f ;  /* 0x0000009f1b007836 */ /* 0x000fe20000000000 */
[----:B------:R0:W-:Y:S01]  /*ae6d0*/  @P4 STG.E.U16 desc[UR6][R18.64], R24 ;  /* 0x0000001812004986 */ /* 0x0001e2000c101506 */
[----:B------:R-:W-:Y:S01]  /*ae6e0*/  ISETP.LT.AND P4, PT, R29, UR10, !P0 ;  /* 0x0000000a1d007c0c */ /* 0x000fe2000c781270 */
[----:B------:R-:W-:-:S02]  /*ae6f0*/  ULDC UR10, c[0x0][0x228] ;  /* 0x00008a00000a7ab9 */ /* 0x000fc40000000800 */
[----:B------:R1:W-:Y:S01]  /*ae700*/  @P6 STG.E.U16 desc[UR6][R20.64], R10 ;  /* 0x0000000a14006986 */ /* 0x0003e2000c101506 */
[----:B------:R-:W-:Y:S01]  /*ae710*/  ISETP.LT.AND P6, PT, R29, UR14, !P2 ;  /* 0x0000000e1d007c0c */ /* 0x000fe2000d7c1270 */
[----:B------:R-:W-:Y:S02]  /*ae720*/  ULDC UR14, c[0x0][0x228] ;  /* 0x00008a00000e7ab9 */ /* 0x000fe40000000800 */
[----:B------:R4:W-:Y:S01]  /*ae730*/  @P1 STG.E.U16 desc[UR6][R22.64], R25 ;  /* 0x0000001916001986 */ /* 0x0009e2000c101506 */
[----:B------:R-:W-:Y:S01]  /*ae740*/  ISETP.LT.AND P1, PT, R28, UR12, !P0 ;  /* 0x0000000c1c007c0c */ /* 0x000fe2000c721270 */
[----:B------:R-:W-:Y:S01]  /*ae750*/  ULDC UR12, c[0x0][0x228] ;  /* 0x00008a00000c7ab9 */ /* 0x000fe20000000800 */
[----:B0-----:R-:W-:Y:S01]  /*ae760*/  VIADD R18, R3, UR4 ;  /* 0x0000000403127c36 */ /* 0x001fe20008000000 */
[----:B------:R-:W-:Y:S01]  /*ae770*/  ULDC UR4, c[0x0][0x248] ;  /* 0x0000920000047ab9 */ /* 0x000fe20000000800 */
[----:B------:R-:W-:Y:S01]  /*ae780*/  ISETP.GE.AND P0, PT, R0, UR8, PT ;  /* 0x0000000800007c0c */ /* 0x000fe2000bf06270 */
[----:B-1----:R-:W3:Y:S01]  /*ae790*/  LDL.LU R10, [R1+0xf4] ;  /* 0x0000f400010a7983 */ /* 0x002ee20000300800 */
[C---:B------:R-:W-:Y:S01]  /*ae7a0*/  VIADD R0, R18.reuse, UR4 ;  /* 0x0000000412007c36 */ /* 0x040fe20008000000 */
[----:B------:R-:W-:Y:S01]  /*ae7b0*/  ULDC UR4, c[0x0][0x22c] ;  /* 0x00008b0000047ab9 */ /* 0x000fe20000000800 */
[----:B------:R-:W-:Y:S01]  /*ae7c0*/  IMAD.WIDE R16, R18, 0x2, R14 ;  /* 0x0000000212107825 */ /* 0x000fe200078e020e */
[----:B----4-:R-:W-:Y:S01]  /*ae7d0*/  PRMT R22, R7, 0x7632, R22 ;  /* 0x0000763207167816 */ /* 0x010fe20000000016 */
[----:B------:R-:W-:-:S02]  /*ae7e0*/  ULDC UR8, c[0x0][0x228] ;  /* 0x00008a0000087ab9 */ /* 0x000fc40000000800 */
[----:B------:R-:W-:Y:S02]  /*ae7f0*/  VIADD R3, R27, 0xa0 ;  /* 0x000000a01b037836 */ /* 0x000fe40000000000 */
[----:B------:R-:W-:Y:S01]  /*ae800*/  IMAD.WIDE R18, R18, 0x2, R12 ;  /* 0x0000000212127825 */ /* 0x000fe200078e020c */
[----:B------:R0:W-:Y:S03]  /*ae810*/  @P4 STG.E.U16 desc[UR6][R16.64], R7 ;  /* 0x0000000710004986 */ /* 0x0001e6000c101506 */
        /* <DEDUP_REMOVED lines=17> */
[----:B------:R-:W-:Y:S01]  /*ae930*/  PRMT R24, R4, 0x7632, R24 ;  /* 0x0000763204187816 */ /* 0x000fe20000000018 */
        /* <DEDUP_REMOVED lines=68> */
[----:B---3--:R2:W-:Y:S01]  /*aed80*/  @P6 STG.E.U16 desc[UR6][R20.64], R2 ;  /* 0x0000000214006986 */ /* 0x0085e2000c101506 */
[----:B------:R-:W-:Y:S01]  /*aed90*/  ISETP.LT.AND P6, PT, R29, UR10, !P5 ;  /* 0x0000000a1d007c0c */ /* 0x000fe2000efc1270 */
[----:B0-----:R-:W-:Y:S01]  /*aeda0*/  IMAD.WIDE R16, R0, 0x2, R12 ;  /* 0x0000000200107825 */ /* 0x001fe200078e020c */
[----:B------:R-:W-:Y:S01]  /*aedb0*/  ISETP.LT.AND P5, PT, R28, UR12, !P5 ;  /* 0x0000000c1c007c0c */ /* 0x000fe2000efa1270 */
[----:B------:R-:W-:Y:S01]  /*aedc0*/  ULDC UR12, c[0x0][0x228] ;  /* 0x00008a00000c7ab9 */ /* 0x000fe20000000800 */
[----:B-1----:R-:W-:Y:S01]  /*aedd0*/  PRMT R22, R2, 0x7632, R22 ;  /* 0x0000763202167816 */ /* 0x002fe20000000016 */
[----:B------:R-:W-:Y:S01]  /*aede0*/  IMAD.WIDE R18, R3, 0x2, R14 ;  /* 0x0000000203127825 */ /* 0x000fe200078e020e */
[----:B------:R-:W-:-:S03]  /*aedf0*/  ULDC UR10, c[0x0][0x22c] ;  /* 0x00008b00000a7ab9 */ /* 0x000fc60000000800 */
[----:B--2---:R-:W-:Y:S01]  /*aee00*/  IMAD.WIDE R20, R3, 0x2, R12 ;  /* 0x0000000203147825 */ /* 0x004fe200078e020c */
        /* <DEDUP_REMOVED lines=35> */
[----:B------:R-:W-:Y:S01]  /*af040*/  ULDC UR12, c[0x0][0x228] ;  /* 0x00008a00000c7ab9 */ /* 0x000fe20000000800 */
[----:B0-----:R-:W-:Y:S01]  /*af050*/  IADD3 R18, R3, UR4, RZ ;  /* 0x0000000403127c10 */ /* 0x001fe2000fffe0ff */
[----:B------:R-:W-:Y:S01]  /*af060*/  ULDC UR4, c[0x0][0x248] ;  /* 0x0000920000047ab9 */ /* 0x000fe20000000800 */
[----:B------:R-:W-:Y:S01]  /*af070*/  ISETP.GE.AND P0, PT, R0, UR8, PT ;  /* 0x0000000800007c0c */ /* 0x000fe2000bf06270 */
[----:B------:R-:W-:Y:S01]  /*af080*/  ULDC UR8, c[0x0][0x228] ;  /* 0x00008a0000087ab9 */ /* 0x000fe20000000800 */
[----:B------:R-:W-:Y:S01]  /*af090*/  ISETP.LT.AND P6, PT, R29, UR14, !P2 ;  /* 0x0000000e1d007c0c */ /* 0x000fe2000d7c1270 */
[----:B------:R-:W-:-:S02]  /*af0a0*/  VIADD R0, R18, UR4 ;  /* 0x0000000412007c36 */ /* 0x000fc40008000000 */
[----:B------:R-:W-:Y:S01]  /*af0b0*/  IMAD.WIDE R16, R18, 0x2, R14 ;  /* 0x0000000212107825 */ /* 0x000fe200078e020e */
[----:B-1----:R-:W-:Y:S01]  /*af0c0*/  PRMT R22, R5, 0x7632, R22 ;  /* 0x0000763205167816 */ /* 0x002fe20000000016 */
[----:B------:R-:W-:Y:S01]  /*af0d0*/  ULDC UR4, c[0x0][0x22c] ;  /* 0x00008b0000047ab9 */ /* 0x000fe20000000800 */
[----:B------:R-:W-:Y:S01]  /*af0e0*/  ISETP.LT.AND P2, PT, R28, UR8, !P2 ;  /* 0x000000081c007c0c */ /* 0x000fe2000d741270 */
[----:B------:R-:W-:Y:S01]  /*af0f0*/  IMAD.WIDE R18, R18, 0x2, R12 ;  /* 0x0000000212127825 */ /* 0x000fe200078e020c */
[----:B------:R0:W-:Y:S01]  /*af100*/  @P4 STG.E.U16 desc[UR6][R16.64], R5 ;  /* 0x0000000510004986 */ /* 0x0001e2000c101506 */
[----:B------:R-:W-:Y:S01]  /*af110*/  ULDC UR8, c[0x0][0x22c] ;  /* 0x00008b0000087ab9 */ /* 0x000fe20000000800 */
[----:B------:R-:W-:Y:S02]  /*af120*/  ULDC UR14, c[0x0][0x228] ;  /* 0x00008a00000e7ab9 */ /* 0x000fe40000000800 */
        /* <DEDUP_REMOVED lines=71> */
[C---:B------:R-:W-:Y:S01]  /*af5a0*/  IMAD.WIDE R16, R18.reuse, 0x2, R14 ;  /* 0x0000000212107825 */ /* 0x040fe200078e020e */
[----:B------:R-:W-:Y:S01]  /*af5b0*/  IADD3 R0, R18, UR4, RZ ;  /* 0x0000000412007c10 */ /* 0x000fe2000fffe0ff */
[----:B------:R-:W-:Y:S01]  /*af5c0*/  ULDC UR4, c[0x0][0x22c] ;  /* 0x00008b0000047ab9 */ /* 0x000fe20000000800 */
[----:B---3--:R-:W-:Y:S01]  /*af5d0*/  PRMT R22, R10, 0x7632, R22 ;  /* 0x000076320a167816 */ /* 0x008fe20000000016 */
        /* <DEDUP_REMOVED lines=66> */
[----:B------:R-:W-:Y:S01]  /*afa00*/  VIADD R0, R27, 0xb3 ;  /* 0x000000b31b007836 */ /* 0x000fe20000000000 */
[----:B------:R-:W-:Y:S01]  /*afa10*/  ISETP.LT.AND P6, PT, R29, UR14, !P2 ;  /* 0x0000000e1d007c0c */ /* 0x000fe2000d7c1270 */
[----:B------:R-:W-:Y:S01]  /*afa20*/  ULDC UR4, c[0x0][0x248] ;  /* 0x0000920000047ab9 */ /* 0x000fe20000000800 */
[----:B------:R-:W-:Y:S01]  /*afa30*/  IMAD.WIDE R16, R18, 0x2, R14 ;  /* 0x0000000212107825 */ /* 0x000fe200078e020e */
[----:B------:R-:W-:Y:S01]  /*afa40*/  ULDC UR10, c[0x0][0x228] ;  /* 0x00008a00000a7ab9 */ /* 0x000fe20000000800 */
[----:B------:R-:W-:Y:S01]  /*afa50*/  ISETP.GE.AND P0, PT, R0, UR8, PT ;  /* 0x0000000800007c0c */ /* 0x000fe2000bf06270 */
[----:B------:R-:W-:Y:S01]  /*afa60*/  ULDC UR8, c[0x0][0x228] ;  /* 0x00008a0000087ab9 */ /* 0x000fe20000000800 */
[C---:B------:R-:W-:Y:S01]  /*afa70*/  VIADD R3, R18.reuse, UR4 ;  /* 0x0000000412037c36 */ /* 0x040fe20008000000 */
[----:B------:R-:W-:Y:S01]  /*afa80*/  IADD3 R0, R27, 0xb4, RZ ;  /* 0x000000b41b007810 */ /* 0x000fe20007ffe0ff */
[----:B------:R-:W-:Y:S01]  /*afa90*/  IMAD.WIDE R18, R18, 0x2, R12 ;  /* 0x0000000212127825 */ /* 0x000fe200078e020c */
[----:B0-----:R-:W-:Y:S01]  /*afaa0*/  PRMT R22, R26, 0x7632, R22 ;  /* 0x000076321a167816 */ /* 0x001fe20000000016 */
[----:B------:R-:W-:Y:S01]  /*afab0*/  ULDC UR4, c[0x0][0x22c] ;  /* 0x00008b0000047ab9 */ /* 0x000fe20000000800 */
[----:B------:R-:W-:Y:S01]  /*afac0*/  ULDC UR12, c[0x0][0x228] ;  /* 0x00008a00000c7ab9 */ /* 0x000fe20000000800 */
[----:B------:R-:W-:Y:S01]  /*afad0*/  IMAD.WIDE R20, R3, 0x2, R14 ;  /* 0x0000000203147825 */ /* 0x000fe200078e020e */
[----:B------:R0:W-:Y:S01]  /*afae0*/  @P4 STG.E.U16 desc[UR6][R16.64], R26 ;  /* 0x0000001a10004986 */ /* 0x0001e2000c101506 */
[----:B------:R-:W-:Y:S01]  /*afaf0*/  ISETP.GE.AND P4, PT, R0, UR4, PT ;  /* 0x0000000400007c0c */ /* 0x000fe2000bf86270 */
[----:B------:R-:W-:Y:S01]  /*afb00*/  ULDC UR4, c[0x0][0x248] ;  /* 0x0000920000047ab9 */ /* 0x000fe20000000800 */
[C---:B------:R-:W-:Y:S01]  /*afb10*/  VIADD R0, R27.reuse, 0xb5 ;  /* 0x000000b51b007836 */ /* 0x040fe20000000000 */
[----:B------:R1:W-:Y:S01]  /*afb20*/  @P1 STG.E.U16 desc[UR6][R18.64], R22 ;  /* 0x0000001612001986 */ /* 0x0003e2000c101506 */
[----:B------:R-:W-:Y:S01]  /*afb30*/  ISETP.LT.AND P2, PT, R28, UR8, !P2 ;  /* 0x000000081c007c0c */ /* 0x000fe2000d741270 */
[----:B------:R-:W-:Y:S01]  /*afb40*/  ULDC UR8, c[0x0][0x22c] ;  /* 0x00008b0000087ab9 */ /* 0x000fe20000000800 */
[----:B------:R-:W-:Y:S01]  /*afb50*/  VIADD R23, R27, 0xb6 ;  /* 0x000000b61b177836 */ /* 0x000fe20000000000 */
[----:B------:R-:W-:Y:S01]  /*afb60*/  ISETP.GE.AND P1, PT, R0, UR8, PT ;  /* 0x0000000800007c0c */ /* 0x000fe2000bf26270 */
[C---:B------:R-:W-:Y:S01]  /*afb70*/  VIADD R0, R3.reuse, UR4 ;  /* 0x0000000403007c36 */ /* 0x040fe20008000000 */
[----:B------:R-:W-:Y:S01]  /*afb80*/  ULDC UR4, c[0x0][0x22c] ;  /* 0x00008b0000047ab9 */ /* 0x000fe20000000800 */
[----:B------:R-:W-:Y:S01]  /*afb90*/  ULDC UR14, c[0x0][0x228] ;  /* 0x00008a00000e7ab9 */ /* 0x000fe20000000800 */
[----:B0-----:R-:W3:Y:S01]  /*afba0*/  LDL.LU R26, [R1+0xe0] ;  /* 0x0000e000011a7983 */ /* 0x001ee20000300800 */
[----:B------:R-:W-:Y:S01]  /*afbb0*/  IMAD.WIDE R16, R3, 0x2, R12 ;  /* 0x0000000203107825 */ /* 0x000fe200078e020c */
[----:B------:R-:W-:-:S03]  /*afbc0*/  ULDC UR8, c[0x0][0x248] ;  /* 0x0000920000087ab9 */ /* 0x000fc60000000800 */
[----:B-1----:R-:W-:Y:S01]  /*afbd0*/  IMAD.WIDE R18, R0, 0x2, R14 ;  /* 0x0000000200127825 */ /* 0x002fe200078e020e */
        /* <DEDUP_REMOVED lines=27> */
[----:B------:R-:W-:Y:S01]  /*afd90*/  PRMT R25, R10, 0x7632, R25 ;  /* 0x000076320a197816 */ /* 0x000fe20000000019 */
[----:B------:R0:W-:Y:S01]  /*afda0*/  @P5 STG.E.U16 desc[UR6][R16.64], R10 ;  /* 0x0000000a10005986 */ /* 0x0001e2000c101506 */
[----:B-1----:R-:W-:Y:S01]  /*afdb0*/  VIADD R3, R18, UR8 ;  /* 0x0000000812037c36 */ /* 0x002fe20008000000 */
[----:B------:R-:W-:Y:S01]  /*afdc0*/  ISETP.GE.AND P5, PT, R0, UR10, PT ;  /* 0x0000000a00007c0c */ /* 0x000fe2000bfa6270 */
[----:B------:R-:W-:Y:S01]  /*afdd0*/  IMAD.WIDE R18, R18, 0x2, R12 ;  /* 0x0000000212127825 */ /* 0x000fe200078e020c */
[----:B------:R-:W-:Y:S01]  /*afde0*/  ULDC UR10, c[0x0][0x228] ;  /* 0x00008a00000a7ab9 */ /* 0x000fe20000000800 */
[----:B------:R-:W-:-:S02]  /*afdf0*/  ULDC UR8, c[0x0][0x22c] ;  /* 0x00008b0000087ab9 */ /* 0x000fc40000000800 */
[----:B------:R-:W-:Y:S01]  /*afe00*/  IMAD.WIDE R20, R3, 0x2, R14 ;  /* 0x0000000203147825 */ /* 0x000fe200078e020e */
[----:B0-----:R-:W4:Y:S01]  /*afe10*/  LDL.LU R10, [R1+0xc4] ;  /* 0x0000c400010a7983 */ /* 0x001f220000300800 */
[----:B---3--:R-:W-:Y:S02]  /*afe20*/  PRMT R24, R7, 0x7632, R24 ;  /* 0x0000763207187816 */ /* 0x008fe40000000018 */
[----:B------:R-:W-:Y:S01]  /*afe30*/  IMAD.WIDE R22, R3, 0x2, R12 ;  /* 0x0000000203167825 */ /* 0x000fe200078e020c */
[----:B------:R0:W-:Y:S03]  /*afe40*/  @P0 STG.E.U16 desc[UR6][R18.64], R25 ;  /* 0x0000001912000986 */ /* 0x0001e6000c101506 */
[----:B------:R-:W-:Y:S01]  /*afe50*/  VIADD R0, R27, 0xb8 ;  /* 0x000000b81b007836 */ /* 0x000fe20000000000 */
        /* <DEDUP_REMOVED lines=27> */
[----:B------:R-:W-:Y:S01]  /*b0010*/  ULDC UR8, c[0x0][0x22c] ;  /* 0x00008b0000087ab9 */ /* 0x000fe20000000800 */
[----:B------:R-:W-:Y:S01]  /*b0020*/  ISETP.LT.AND P6, PT, R29, UR10, !P5 ;  /* 0x0000000a1d007c0c */ /* 0x000fe2000efc1270 */
[----:B------:R-:W-:Y:S01]  /*b0030*/  IMAD.WIDE R16, R0, 0x2, R12 ;  /* 0x0000000200107825 */ /* 0x000fe200078e020c */
[----:B------:R-:W-:Y:S01]  /*b0040*/  ISETP.GE.AND P4, PT, R3, UR4, PT ;  /* 0x0000000403007c0c */ /* 0x000fe2000bf86270 */
[----:B------:R-:W-:Y:S01]  /*b0050*/  ULDC UR4, c[0x0][0x248] ;  /* 0x0000920000047ab9 */ /* 0x000fe20000000800 */
[C---:B------:R-:W-:Y:S01]  /*b0060*/  IADD3 R3, R27.reuse, 0xba, RZ ;  /* 0x000000ba1b037810 */ /* 0x040fe20007ffe0ff */
[----:B------:R-:W-:Y:S01]  /*b0070*/  VIADD R23, R27, 0xbb ;  /* 0x000000bb1b177836 */ /* 0x000fe20000000000 */
[----:B------:R-:W-:-:S02]  /*b0080*/  ULDC UR10, c[0x0][0x22c] ;  /* 0x00008b00000a7ab9 */ /* 0x000fc40000000800 */
[----:B------:R-:W-:Y:S01]  /*b0090*/  ISETP.GE.AND P1, PT, R3, UR8, PT ;  /* 0x0000000803007c0c */ /* 0x000fe2000bf26270 */
[----:B------:R-:W-:Y:S01]  /*b00a0*/  VIADD R3, R0, UR4 ;  /* 0x0000000400037c36 */ /* 0x000fe20008000000 */
[----:B------:R-:W-:Y:S01]  /*b00b0*/  PRMT R0, R4, 0x7632, R0 ;  /* 0x0000763204007816 */ /* 0x000fe20000000000 */
[----:B------:R-:W-:Y:S01]  /*b00c0*/  @P2 STG.E.U16 desc[UR6][R16.64], R22 ;  /* 0x0000001610002986 */ /* 0x000fe2000c101506 */
[----:B------:R-:W-:Y:S01]  /*b00d0*/  ISETP.LT.AND P5, PT, R28, UR12, !P5 ;  /* 0x0000000c1c007c0c */ /* 0x000fe2000efa1270 */
[C---:B------:R-:W-:Y:S01]  /*b00e0*/  IMAD.WIDE R18, R3.reuse, 0x2, R14 ;  /* 0x0000000203127825 */ /* 0x040fe200078e020e */
[----:B------:R-:W-:Y:S01]  /*b00f0*/  ULDC UR4, c[0x0][0x22c] ;  /* 0x00008b0000047ab9 */ /* 0x000fe20000000800 */
[----:B------:R-:W-:Y:S01]  /*b0100*/  ULDC UR12, c[0x0][0x228] ;  /* 0x00008a00000c7ab9 */ /* 0x000fe20000000800 */
[----:B------:R-:W-:Y:S02]  /*b0110*/  ULDC UR8, c[0x0][0x248] ;  /* 0x0000920000087ab9 */ /* 0x000fe40000000800 */
        /* <DEDUP_REMOVED lines=58> */
[----:B------:R-:W-:Y:S01]  /*b04c0*/  VIADD R23, R27, 0xc0 ;  /* 0x000000c01b177836 */ /* 0x000fe20000000000 */
[C---:B------:R-:W-:Y:S01]  /*b04d0*/  IADD3 R3, R0.reuse, UR4, RZ ;  /* 0x0000000400037c10 */ /* 0x040fe2000fffe0ff */
[----:B------:R-:W-:Y:S01]  /*b04e0*/  ULDC UR4, c[0x0][0x22c] ;  /* 0x00008b0000047ab9 */ /* 0x000fe20000000800 */
        /* <DEDUP_REMOVED lines=33> */
[----:B---3--:R-:W-:-:S03]  /*b0700*/  PRMT R24, R5, 0x7632, R24 ;  /* 0x0000763205187816 */ /* 0x008fc60000000018 */
        /* <DEDUP_REMOVED lines=53> */
[----:B0-----:R-:W-:Y:S01]  /*b0a60*/  IMAD.WIDE R20, R3, 0x2, R12 ;  /* 0x0000000203147825 */ /* 0x001fe200078e020c */
[----:B------:R-:W-:-:S03]  /*b0a70*/  IADD3 R23, R27, 0xc5, RZ ;  /* 0x000000c51b177810 */ /* 0x000fc60007ffe0ff */
[----:B------:R-:W-:Y:S04]  /*b0a80*/  @P2 STG.E.U16 desc[UR6][R16.64], R22 ;  /* 0x0000001610002986 */ /* 0x000fe8000c101506 */
        /* <DEDUP_REMOVED lines=12> */
[----:B------:R-:W2:Y:S01]  /*b0b50*/  LDL.LU R11, [R1+0x80] ;  /* 0x00008000010b7983 */ /* 0x000ea20000300800 */
[----:B----4-:R-:W-:Y:S01]  /*b0b60*/  PRMT R24, R2, 0x7632, R24 ;  /* 0x0000763202187816 */ /* 0x010fe20000000018 */
[----:B------:R-:W-:Y:S01]  /*b0b70*/  ULDC UR4, c[0x0][0x248] ;  /* 0x0000920000047ab9 */ /* 0x000fe20000000800 */
[----:B------:R-:W-:Y:S01]  /*b0b80*/  VIADD R3, R18, UR8 ;  /* 0x0000000812037c36 */ /* 0x000fe20008000000 */
[----:B------:R-:W-:Y:S01]  /*b0b90*/  PRMT R25, R10, 0x7632, R25 ;  /* 0x000076320a197816 */ /* 0x000fe20000000019 */
[----:B------:R-:W-:Y:S01]  /*b0ba0*/  IMAD.WIDE R16, R18, 0x2, R14 ;  /* 0x0000000212107825 */ /* 0x000fe200078e020e */
[----:B------:R-:W-:Y:S01]  /*b0bb0*/  ULDC UR8, c[0x0][0x22c] ;  /* 0x00008b0000087ab9 */ /* 0x000fe20000000800 */
[----:B------:R-:W-:-:S02]  /*b0bc0*/  ULDC UR18, c[0x0][0x228] ;  /* 0x00008a0000127ab9 */ /* 0x000fc40000000800 */
[----:B-1----:R-:W-:Y:S02]  /*b0bd0*/  VIADD R0, R27, 0xc6 ;  /* 0x000000c61b007836 */ /* 0x002fe40000000000 */
        /* <DEDUP_REMOVED lines=57> */
[----:B------:R-:W-:Y:S01]  /*b0f70*/  ISETP.GE.AND P2, PT, R23, UR4, PT ;  /* 0x0000000417007c0c */ /* 0x000fe2000bf46270 */
[----:B------:R-:W-:Y:S01]  /*b0f80*/  ULDC UR4, c[0x0][0x248] ;  /* 0x0000920000047ab9 */ /* 0x000fe20000000800 */
[----:B------:R-:W-:Y:S01]  /*b0f90*/  ISETP.LT.AND P5, PT, R29, UR12, !P0 ;  /* 0x0000000c1d007c0c */ /* 0x000fe2000c7a1270 */
[----:B------:R-:W-:Y:S01]  /*b0fa0*/  ULDC UR12, c[0x0][0x228] ;  /* 0x00008a00000c7ab9 */ /* 0x000fe20000000800 */
[----:B0-----:R-:W-:Y:S01]  /*b0fb0*/  IADD3 R18, R3, UR4, RZ ;  /* 0x0000000403127c10 */ /* 0x001fe2000fffe0ff */
[----:B------:R-:W4:Y:S01]  /*b0fc0*/  LDL.LU R5, [R1+0xac] ;  /* 0x0000ac0001057983 */ /* 0x000f220000300800 */
[----:B------:R-:W-:Y:S01]  /*b0fd0*/  ISETP.LT.AND P0, PT, R28, UR14, !P0 ;  /* 0x0000000e1c007c0c */ /* 0x000fe2000c701270 */
[----:B------:R-:W-:Y:S01]  /*b0fe0*/  ULDC UR4, c[0x0][0x248] ;  /* 0x0000920000047ab9 */ /* 0x000fe20000000800 */
[----:B------:R-:W-:Y:S01]  /*b0ff0*/  ISETP.LT.AND P6, PT, R29, UR16, !P4 ;  /* 0x000000101d007c0c */ /* 0x000fe2000e7c1270 */
[----:B------:R-:W-:Y:S01]  /*b1000*/  IMAD.WIDE R16, R18, 0x2, R14 ;  /* 0x0000000212107825 */ /* 0x000fe200078e020e */
[----:B------:R-:W-:Y:S01]  /*b1010*/  PRMT R24, R26, 0x7632, R24 ;  /* 0x000076321a187816 */ /* 0x000fe20000000018 */
[----:B------:R-:W-:Y:S01]  /*b1020*/  ULDC UR14, c[0x0][0x228] ;  /* 0x00008a00000e7ab9 */ /* 0x000fe20000000800 */
[----:B------:R-:W-:-:S03]  /*b1030*/  ULDC UR16, c[0x0][0x228] ;  /* 0x00008a0000107ab9 */ /* 0x000fc60000000800 */
[----:B------:R0:W-:Y:S04]  /*b1040*/  @P5 STG.E.U16 desc[UR6][R16.64], R4 ;  /* 0x0000000410005986 */ /* 0x0001e8000c101506 */
[----:B0-----:R-:W4:Y:S01]  /*b1050*/  LDL.LU R4, [R1+0x8c] ;  /* 0x00008c0001047983 */ /* 0x001f220000300800 */
[----:B------:R-:W-:Y:S01]  /*b1060*/  ISETP.LT.AND P4, PT, R28, UR18, !P4 ;  /* 0x000000121c007c0c */ /* 0x000fe2000e781270 */
[C---:B------:R-:W-:Y:S01]  /*b1070*/  VIADD R3, R18.reuse, UR8 ;  /* 0x0000000812037c36 */ /* 0x040fe20008000000 */
[----:B------:R-:W-:Y:S01]  /*b1080*/  ULDC UR8, c[0x0][0x22c] ;  /* 0x00008b0000087ab9 */ /* 0x000fe20000000800 */
[----:B------:R-:W-:Y:S01]  /*b1090*/  VIADD R0, R27, 0xcb ;  /* 0x000000cb1b007836 */ /* 0x000fe20000000000 */
[----:B------:R-:W-:Y:S01]  /*b10a0*/  ULDC UR18, c[0x0][0x228] ;  /* 0x00008a0000127ab9 */ /* 0x000fe20000000800 */
[----:B------:R-:W-:-:S04]  /*b10b0*/  IMAD.WIDE R18, R18, 0x2, R12 ;  /* 0x0000000212127825 */ /* 0x000fc800078e020c */
[----:B------:R-:W-:Y:S01]  /*b10c0*/  IMAD.WIDE R20, R3, 0x2, R14 ;  /* 0x0000000203147825 */ /* 0x000fe200078e020e */
[----:B------:R-:W-:-:S03]  /*b10d0*/  ISETP.GE.AND P5, PT, R0, UR10, PT ;  /* 0x0000000a00007c0c */ /* 0x000fc6000bfa6270 */
[----:B------:R-:W-:Y:S01]  /*b10e0*/  IMAD.WIDE R22, R3, 0x2, R12 ;  /* 0x0000000203167825 */ /* 0x000fe200078e020c */
[----:B------:R0:W-:Y:S01]  /*b10f0*/  @P0 STG.E.U16 desc[UR6][R18.64], R25 ;  /* 0x0000001912000986 */ /* 0x0001e2000c101506 */
[----:B------:R-:W-:-:S03]  /*b1100*/  ULDC UR10, c[0x0][0x228] ;  /* 0x00008a00000a7ab9 */ /* 0x000fc60000000800 */
        /* <DEDUP_REMOVED lines=58> */
[----:B-1----:R-:W-:Y:S01]  /*b14b0*/  IADD3 R0, R27, 0xd0, RZ ;  /* 0x000000d01b007810 */ /* 0x002fe20007ffe0ff */
[C---:B------:R-:W-:Y:S01]  /*b14c0*/  IMAD.WIDE R16, R18.reuse, 0x2, R14 ;  /* 0x0000000212107825 */ /* 0x040fe200078e020e */
[----:B------:R-:W-:Y:S01]  /*b14d0*/  ULDC UR8, c[0x0][0x22c] ;  /* 0x00008b0000087ab9 */ /* 0x000fe20000000800 */
[----:B------:R-:W-:Y:S02]  /*b14e0*/  PRMT R24, R7, 0x7632, R24 ;  /* 0x0000763207187816 */ /* 0x000fe40000000018 */
        /* <DEDUP_REMOVED lines=80> */
[----:B-1----:R-:W-:Y:S02]  /*b19f0*/  VIADD R0, R27, 0xd5 ;  /* 0x000000d51b007836 */ /* 0x002fe40000000000 */
[----:B------:R-:W-:Y:S01]  /*b1a00*/  IMAD.WIDE R18, R18, 0x2, R12 ;  /* 0x0000000212127825 */ /* 0x000fe200078e020c */
[----:B------:R-:W-:Y:S03]  /*b1a10*/  @P5 STG.E.U16 desc[UR6][R16.64], R26 ;  /* 0x0000001a10005986 */ /* 0x000fe6000c101506 */
        /* <DEDUP_REMOVED lines=19> */
[----:B-1----:R-:W-:Y:S01]  /*b1b50*/  PRMT R22, R2, 0x7632, R22 ;  /* 0x0000763202167816 */ /* 0x002fe20000000016 */
[----:B------:R-:W-:Y:S01]  /*b1b60*/  ULDC UR12, c[0x0][0x228] ;  /* 0x00008a00000c7ab9 */ /* 0x000fe20000000800 */
[----:B------:R-:W-:Y:S01]  /*b1b70*/  VIADD R3, R27, 0xd7 ;  /* 0x000000d71b037836 */ /* 0x000fe20000000000 */
[----:B------:R-:W-:Y:S01]  /*b1b80*/  ULDC UR14, c[0x0][0x228] ;  /* 0x00008a00000e7ab9 */ /* 0x000fe20000000800 */
        /* <DEDUP_REMOVED lines=18> */
[----:B------:R-:W-:Y:S01]  /*b1cb0*/  VIADD R23, R27, 0xd9 ;  /* 0x000000d91b177836 */ /* 0x000fe20000000000 */
[----:B------:R-:W-:Y:S01]  /*b1cc0*/  PRMT R0, R6, 0x7632, R0 ;  /* 0x0000763206007816 */ /* 0x000fe20000000000 */
[----:B------:R-:W-:Y:S01]  /*b1cd0*/  IMAD.WIDE R18, R3, 0x2, R14 ;  /* 0x0000000203127825 */ /* 0x000fe200078e020e */
[----:B------:R-:W-:Y:S01]  /*b1ce0*/  ULDC UR4, c[0x0][0x22c] ;  /* 0x00008b0000047ab9 */ /* 0x000fe20000000800 */
[----:B------:R-:W-:Y:S01]  /*b1cf0*/  PRMT R24, R5, 0x7632, R24 ;  /* 0x0000763205187816 */ /* 0x000fe20000000018 */
[----:B------:R-:W-:Y:S01]  /*b1d00*/  ULDC UR10, c[0x0][0x22c] ;  /* 0x00008b00000a7ab9 */ /* 0x000fe20000000800 */
[----:B--2---:R-:W-:Y:S01]  /*b1d10*/  IMAD.WIDE R20, R3, 0x2, R12 ;  /* 0x0000000203147825 */ /* 0x004fe200078e020c */
[----:B------:R-:W-:Y:S01]  /*b1d20*/  @P2 STG.E.U16 desc[UR6][R16.64], R22 ;  /* 0x0000001610002986 */ /* 0x000fe2000c101506 */
[----:B------:R-:W-:Y:S01]  /*b1d30*/  ISETP.GE.AND P2, PT, R23, UR4, PT ;  /* 0x0000000417007c0c */ /* 0x000fe2000bf46270 */
[----:B------:R-:W-:-:S02]  /*b1d40*/  ULDC UR4, c[0x0][0x248] ;  /* 0x0000920000047ab9 */ /* 0x000fc40000000800 */
        /* <DEDUP_REMOVED lines=11> */
[----:B------:R-:W-:Y:S01]  /*b1e00*/  PRMT R25, R4, 0x7632, R25 ;  /* 0x0000763204197816 */ /* 0x000fe20000000019 */
[C---:B------:R-:W-:Y:S01]  /*b1e10*/  VIADD R3, R18.reuse, UR8 ;  /* 0x0000000812037c36 */ /* 0x040fe20008000000 */
[----:B------:R-:W-:Y:S01]  /*b1e20*/  ULDC UR8, c[0x0][0x22c] ;  /* 0x00008b0000087ab9 */ /* 0x000fe20000000800 */
[----:B------:R-:W-:Y:S01]  /*b1e30*/  IMAD.WIDE R16, R18, 0x2, R14 ;  /* 0x0000000212107825 */ /* 0x000fe200078e020e */
[----:B------:R-:W-:-:S03]  /*b1e40*/  ULDC UR18, c[0x0][0x228] ;  /* 0x00008a0000127ab9 */ /* 0x000fc60000000800 */
[----:B------:R-:W-:Y:S01]  /*b1e50*/  IMAD.WIDE R18, R18, 0x2, R12 ;  /* 0x0000000212127825 */ /* 0x000fe200078e020c */
[----:B------:R-:W-:Y:S03]  /*b1e60*/  @P5 STG.E.U16 desc[UR6][R16.64], R5 ;  /* 0x0000000510005986 */ /* 0x000fe6000c101506 */
[C---:B-1----:R-:W-:Y:S01]  /*b1e70*/  IMAD.WIDE R20, R3.reuse, 0x2, R14 ;  /* 0x0000000203147825 */ /* 0x042fe200078e020e */
[----:B------:R-:W-:Y:S04]  /*b1e80*/  @P0 STG.E.U16 desc[UR6][R18.64], R24 ;  /* 0x0000001812000986 */ /* 0x000fe8000c101506 */
[----:B------:R0:W-:Y:S01]  /*b1e90*/  @P6 STG.E.U16 desc[UR6][R20.64], R4 ;  /* 0x0000000414006986 */ /* 0x0001e2000c101506 */
[----:B------:R-:W-:-:S05]  /*b1ea0*/  IMAD.WIDE R22, R3, 0x2, R12 ;  /* 0x0000000203167825 */ /* 0x000fca00078e020c */
[----:B------:R1:W-:Y:S04]  /*b1eb0*/  @P4 STG.E.U16 desc[UR6][R22.64], R25 ;  /* 0x0000001916004986 */ /* 0x0003e8000c101506 */
[----:B0-----:R-:W2:Y:S04]  /*b1ec0*/  LDL.LU R4, [R1+0x64] ;  /* 0x0000640001047983 */ /* 0x001ea80000300800 */
[----:B------:R-:W3:Y:S04]  /*b1ed0*/  LDL.LU R5, [R1+0x44] ;  /* 0x0000440001057983 */ /* 0x000ee80000300800 */
[----:B------:R-:W4:Y:S04]  /*b1ee0*/  LDL.LU R6, [R1+0x68] ;  /* 0x0000680001067983 */ /* 0x000f280000300800 */
[----:B------:R-:W4:Y:S04]  /*b1ef0*/  LDL.LU R26, [R1+0x48] ;  /* 0x00004800011a7983 */ /* 0x000f280000300800 */
[----:B------:R-:W4:Y:S04]  /*b1f00*/  LDL.LU R11, [R1+0x6c] ;  /* 0x00006c00010b7983 */ /* 0x000f280000300800 */
[----:B------:R-:W4:Y:S04]  /*b1f10*/  LDL.LU R2, [R1+0x4c] ;  /* 0x00004c0001027983 */ /* 0x000f280000300800 */
[----:B------:R-:W4:Y:S04]  /*b1f20*/  LDL.LU R7, [R1+0x340] ;  /* 0x0003400001077983 */ /* 0x000f280000300800 */
[----:B-1----:R-:W3:Y:S01]  /*b1f30*/  LDL.LU R23, [R1+0x40] ;  /* 0x0000400001177983 */ /* 0x002ee20000300800 */
[----:B------:R-:W-:-:S05]  /*b1f40*/  VIADD R0, R27, 0xda ;  /* 0x000000da1b007836 */ /* 0x000fca0000000000 */
[----:B------:R-:W-:Y:S01]  /*b1f50*/  ISETP.GE.AND P5, PT, R0, UR10, PT ;  /* 0x0000000a00007c0c */ /* 0x000fe2000bfa6270 */
[----:B------:R-:W-:Y:S02]  /*b1f60*/  ULDC UR10, c[0x0][0x228] ;  /* 0x00008a00000a7ab9 */ /* 0x000fe40000000800 */
[----:B------:R-:W-:Y:S01]  /*b1f70*/  ISETP.LT.AND P4, PT, R29, UR10, !P1 ;  /* 0x0000000a1d007c0c */ /* 0x000fe2000cf81270 */
[----:B------:R-:W-:Y:S01]  /*b1f80*/  VIADD R18, R3, UR4 ;  /* 0x0000000403127c36 */ /* 0x000fe20008000000 */
[----:B------:R-:W-:Y:S01]  /*b1f90*/  ISETP.LT.AND P1, PT, R28, UR12, !P1 ;  /* 0x0000000c1c007c0c */ /* 0x000fe2000cf21270 */
[----:B------:R-:W-:Y:S01]  /*b1fa0*/  ULDC UR4, c[0x0][0x248] ;  /* 0x0000920000047ab9 */ /* 0x000fe20000000800 */
[----:B------:R-:W-:Y:S02]  /*b1fb0*/  ISETP.LT.AND P6, PT, R29, UR14, !P2 ;  /* 0x0000000e1d007c0c */ /* 0x000fe4000d7c1270 */
[C---:B------:R-:W-:Y:S01]  /*b1fc0*/  IADD3 R0, R27.reuse, 0xdb, RZ ;  /* 0x000000db1b007810 */ /* 0x040fe20007ffe0ff */
[----:B------:R-:W-:Y:S01]  /*b1fd0*/  VIADD R3, R18, UR4 ;  /* 0x0000000412037c36 */ /* 0x000fe20008000000 */
[----:B------:R-:W-:Y:S01]  /*b1fe0*/  PRMT R22, R10, 0x7632, R22 ;  /* 0x000076320a167816 */ /* 0x000fe20000000016 */
[----:B------:R-:W-:Y:S01]  /*b1ff0*/  IMAD.WIDE R16, R18, 0x2, R14 ;  /* 0x0000000212107825 */ /* 0x000fe200078e020e */
[----:B------:R-:W-:Y:S01]  /*b2000*/  ISETP.GE.AND P0, PT, R0, UR8, PT ;  /* 0x0000000800007c0c */ /* 0x000fe2000bf06270 */
[----:B------:R-:W-:Y:S01]  /*b2010*/  ULDC UR4, c[0x0][0x22c] ;  /* 0x00008b0000047ab9 */ /* 0x000fe20000000800 */
[----:B------:R-:W-:Y:S01]  /*b2020*/  ULDC UR8, c[0x0][0x228] ;  /* 0x00008a0000087ab9 */ /* 0x000fe20000000800 */
[----:B------:R-:W-:Y:S01]  /*b2030*/  VIADD R0, R27, 0xdc ;  /* 0x000000dc1b007836 */ /* 0x000fe20000000000 */
[----:B------:R-:W-:Y:S01]  /*b2040*/  ULDC UR10, c[0x0][0x228] ;  /* 0x00008a00000a7ab9 */ /* 0x000fe20000000800 */
[----:B------:R-:W-:Y:S01]  /*b2050*/  IMAD.WIDE R18, R18, 0x2, R12 ;  /* 0x0000000212127825 */ /* 0x000fe200078e020c */
[----:B------:R0:W-:Y:S01]  /*b2060*/  @P4 STG.E.U16 desc[UR6][R16.64], R10 ;  /* 0x0000000a10004986 */ /* 0x0001e2000c101506 */
[----:B------:R-:W-:Y:S01]  /*b2070*/  ULDC UR12, c[0x0][0x228] ;  /* 0x00008a00000c7ab9 */ /* 0x000fe20000000800 */
        /* <DEDUP_REMOVED lines=10> */
[----:B------:R-:W-:Y:S01]  /*b2120*/  ULDC UR4, c[0x0][0x22c] ;  /* 0x00008b0000047ab9 */ /* 0x000fe20000000800 */
[----:B0-----:R-:W-:Y:S01]  /*b2130*/  IMAD.WIDE R16, R3, 0x2, R12 ;  /* 0x0000000203107825 */ /* 0x001fe200078e020c */
[----:B------:R-:W-:Y:S01]  /*b2140*/  ULDC UR8, c[0x0][0x248] ;  /* 0x0000920000087ab9 */ /* 0x000fe20000000800 */
[----:B------:R-:W4:Y:S02]  /*b2150*/  LDL.LU R10, [R1+0x2628] ;  /* 0x00262800010a7983 */ /* 0x000f240000300800 */
[----:B-1----:R-:W-:Y:S01]  /*b2160*/  IMAD.WIDE R18, R0, 0x2, R14 ;  /* 0x0000000200127825 */ /* 0x002fe200078e020e */
[----:B--2---:R-:W-:Y:S01]  /*b2170*/  PRMT R3, R4, 0x7632, R3 ;  /* 0x0000763204037816 */ /* 0x004fe20000000003 */
[----:B---3--:R0:W-:Y:S01]  /*b2180*/  @P6 STG.E.U16 desc[UR6][R20.64], R23 ;  /* 0x0000001714006986 */ /* 0x0081e2000c101506 */
[----:B------:R-:W-:Y:S01]  /*b2190*/  ISETP.LT.AND P6, PT, R29, UR10, !P5 ;  /* 0x0000000a1d007c0c */ /* 0x000fe2000efc1270 */
[----:B------:R-:W-:Y:S01]  /*b21a0*/  ULDC UR10, c[0x0][0x22c] ;  /* 0x00008b00000a7ab9 */ /* 0x000fe20000000800 */
[----:B------:R-:W-:Y:S01]  /*b21b0*/  ISETP.LT.AND P5, PT, R28, UR12, !P5 ;  /* 0x0000000c1c007c0c */ /* 0x000fe2000efa1270 */
[----:B------:R-:W-:Y:S01]  /*b21c0*/  ULDC UR12, c[0x0][0x228] ;  /* 0x00008a00000c7ab9 */ /* 0x000fe20000000800 */
[----:B------:R-:W-:Y:S01]  /*b21d0*/  PRMT R22, R23, 0x7632, R22 ;  /* 0x0000763217167816 */ /* 0x000fe20000000016 */
[----:B0-----:R-:W-:-:S02]  /*b21e0*/  VIADD R23, R27, 0xde ;  /* 0x000000de1b177836 */ /* 0x001fc40000000000 */
[----:B------:R-:W-:Y:S02]  /*b21f0*/  IMAD.WIDE R20, R0, 0x2, R12 ;  /* 0x0000000200147825 */ /* 0x000fe400078e020c */
        /* <DEDUP_REMOVED lines=14> */
[----:B------:R-:W-:Y:S01]  /*b22e0*/  PRMT R25, R5, 0x7632, R25 ;  /* 0x0000763205197816 */ /* 0x000fe20000000019 */
[----:B------:R-:W-:Y:S01]  /*b22f0*/  VIADD R0, R27, 0xdf ;  /* 0x000000df1b007836 */ /* 0x000fe20000000000 */
[----:B----4-:R-:W-:Y:S01]  /*b2300*/  PRMT R24, R6, 0x7632, R24 ;  /* 0x0000763206187816 */ /* 0x010fe20000000018 */
[C---:B-1----:R-:W-:Y:S01]  /*b2310*/  VIADD R3, R18.reuse, UR8 ;  /* 0x0000000812037c36 */ /* 0x042fe20008000000 */
[----:B------:R-:W2:Y:S01]  /*b2320*/  LDL.LU R4, [R1+0x2624] ;  /* 0x0026240001047983 */ /* 0x000ea20000300800 */
[----:B------:R-:W-:Y:S01]  /*b2330*/  IMAD.WIDE R16, R18, 0x2, R14 ;  /* 0x0000000212107825 */ /* 0x000fe200078e020e */
[----:B------:R-:W-:Y:S01]  /*b2340*/  ULDC UR4, c[0x0][0x248] ;  /* 0x0000920000047ab9 */ /* 0x000fe20000000800 */
[----:B------:R-:W-:-:S02]  /*b2350*/  ULDC UR8, c[0x0][0x22c] ;  /* 0x00008b0000087ab9 */ /* 0x000fc40000000800 */
[----:B------:R-:W-:Y:S01]  /*b2360*/  IMAD.WIDE R18, R18, 0x2, R12 ;  /* 0x0000000212127825 */ /* 0x000fe200078e020c */
[----:B------:R-:W-:Y:S03]  /*b2370*/  @P5 STG.E.U16 desc[UR6][R16.64], R5 ;  /* 0x0000000510005986 */ /* 0x000fe6000c101506 */
[----:B------:R-:W-:Y:S01]  /*b2380*/  IMAD.WIDE R20, R3, 0x2, R14 ;  /* 0x0000000203147825 */ /* 0x000fe200078e020e */
[----:B------:R-:W-:-:S03]  /*b2390*/  ISETP.GE.AND P5, PT, R0, UR10, PT ;  /* 0x0000000a00007c0c */ /* 0x000fc6000bfa6270 */
[----:B------:R-:W-:Y:S01]  /*b23a0*/  IMAD.WIDE R22, R3, 0x2, R12 ;  /* 0x0000000203167825 */ /* 0x000fe200078e020c */
[----:B------:R0:W-:Y:S01]  /*b23b0*/  @P0 STG.E.U16 desc[UR6][R18.64], R25 ;  /* 0x0000001912000986 */ /* 0x0001e2000c101506 */
[----:B------:R-:W-:-:S03]  /*b23c0*/  ULDC UR10, c[0x0][0x228] ;  /* 0x00008a00000a7ab9 */ /* 0x000fc60000000800 */
[----:B------:R1:W-:Y:S04]  /*b23d0*/  @P6 STG.E.U16 desc[UR6][R20.64], R6 ;  /* 0x0000000614006986 */ /* 0x0003e8000c101506 */
[----:B------:R3:W-:Y:S01]  /*b23e0*/  @P4 STG.E.U16 desc[UR6][R22.64], R24 ;  /* 0x0000001816004986 */ /* 0x0007e2000c101506 */
[----:B------:R-:W-:Y:S01]  /*b23f0*/  ISETP.LT.AND P4, PT, R29, UR10, !P1 ;  /* 0x0000000a1d007c0c */ /* 0x000fe2000cf81270 */
[----:B------:R-:W-:Y:S01]  /*b2400*/  VIADD R0, R27, 0xe0 ;  /* 0x000000e01b007836 */ /* 0x000fe20000000000 */
[----:B0-----:R-:W-:Y:S01]  /*b2410*/  IADD3 R18, R3, UR4, RZ ;  /* 0x0000000403127c10 */ /* 0x001fe2000fffe0ff */
[----:B------:R-:W4:Y:S01]  /*b2420*/  LDL.LU R5, [R1+0x2620] ;  /* 0x0026200001057983 */ /* 0x000f220000300800 */
[----:B------:R-:W-:Y:S01]  /*b2430*/  ISETP.LT.AND P1, PT, R28, UR12, !P1 ;  /* 0x0000000c1c007c0c */ /* 0x000fe2000cf21270 */
[----:B------:R-:W-:Y:S01]  /*b2440*/  ULDC UR4, c[0x0][0x248] ;  /* 0x0000920000047ab9 */ /* 0x000fe20000000800 */
[----:B------:R-:W-:Y:S01]  /*b2450*/  ISETP.LT.AND P6, PT, R29, UR14, !P2 ;  /* 0x0000000e1d007c0c */ /* 0x000fe2000d7c1270 */
[----:B------:R-:W-:Y:S01]  /*b2460*/  IMAD.WIDE R16, R18, 0x2, R14 ;  /* 0x0000000212107825 */ /* 0x000fe200078e020e */
[----:B-1----:R-:W4:Y:S01]  /*b2470*/  LDL.LU R6, [R1+0x261c] ;  /* 0x00261c0001067983 */ /* 0x002f220000300800 */
[----:B---3--:R-:W-:Y:S01]  /*b2480*/  PRMT R22, R26, 0x7632, R22 ;  /* 0x000076321a167816 */ /* 0x008fe20000000016 */
[----:B------:R-:W-:-:S03]  /*b2490*/  ULDC UR10, c[0x0][0x228] ;  /* 0x00008a00000a7ab9 */ /* 0x000fc60000000800 */
[----:B------:R0:W-:Y:S01]  /*b24a0*/  @P4 STG.E.U16 desc[UR6][R16.64], R26 ;  /* 0x0000001a10004986 */ /* 0x0001e2000c101506 */
[----:B------:R-:W-:Y:S01]  /*b24b0*/  ISETP.GE.AND P0, PT, R0, UR8, PT ;  /* 0x0000000800007c0c */ /* 0x000fe2000bf06270 */
[C---:B------:R-:W-:Y:S01]  /*b24c0*/  VIADD R0, R18.reuse, UR4 ;  /* 0x0000000412007c36 */ /* 0x040fe20008000000 */
[----:B------:R-:W-:Y:S01]  /*b24d0*/  ULDC UR4, c[0x0][0x22c] ;  /* 0x00008b0000047ab9 */ /* 0x000fe20000000800 */
[C---:B------:R-:W-:Y:S01]  /*b24e0*/  VIADD R3, R27.reuse, 0xe1 ;  /* 0x000000e11b037836 */ /* 0x040fe20000000000 */
[----:B------:R-:W-:Y:S01]  /*b24f0*/  ULDC UR8, c[0x0][0x228] ;  /* 0x00008a0000087ab9 */ /* 0x000fe20000000800 */
[----:B------:R-:W-:Y:S01]  /*b2500*/  ULDC UR12, c[0x0][0x228] ;  /* 0x00008a00000c7ab9 */ /* 0x000fe20000000800 */
[----:B------:R-:W-:Y:S01]  /*b2510*/  VIADD R23, R27, 0xe3 ;  /* 0x000000e31b177836 */ /* 0x000fe20000000000 */
[----:B------:R-:W-:Y:S01]  /*b2520*/  PRMT R24, R7, 0x7632, R24 ;  /* 0x0000763207187816 */ /* 0x000fe20000000018 */
[----:B------:R-:W-:Y:S01]  /*b2530*/  ULDC UR14, c[0x0][0x228] ;  /* 0x00008a00000e7ab9 */ /* 0x000fe20000000800 */
[----:B0-----:R-:W3:Y:S01]  /*b2540*/  LDL.LU R26, [R1+0x344] ;  /* 0x00034400011a7983 */ /* 0x001ee20000300800 */
[----:B------:R-:W-:-:S04]  /*b2550*/  IMAD.WIDE R18, R18, 0x2, R12 ;  /* 0x0000000212127825 */ /* 0x000fc800078e020c */
[----:B------:R-:W-:Y:S01]  /*b2560*/  IMAD.WIDE R20, R0, 0x2, R14 ;  /* 0x0000000200147825 */ /* 0x000fe200078e020e */
[----:B------:R0:W-:Y:S01]  /*b2570*/  @P1 STG.E.U16 desc[UR6][R18.64], R22 ;  /* 0x0000001612001986 */ /* 0x0001e2000c101506 */
[----:B------:R-:W-:Y:S01]  /*b2580*/  ISETP.GE.AND P4, PT, R3, UR4, PT ;  /* 0x0000000403007c0c */ /* 0x000fe2000bf86270 */
[----:B------:R-:W-:Y:S02]  /*b2590*/  ULDC UR4, c[0x0][0x248] ;  /* 0x0000920000047ab9 */ /* 0x000fe40000000800 */
[----:B------:R1:W-:Y:S01]  /*b25a0*/  @P6 STG.E.U16 desc[UR6][R20.64], R11 ;  /* 0x0000000b14006986 */ /* 0x0003e2000c101506 */
[----:B------:R-:W-:Y:S01]  /*b25b0*/  VIADD R3, R27, 0xe2 ;  /* 0x000000e21b037836 */ /* 0x000fe20000000000 */
[----:B------:R-:W-:Y:S01]  /*b25c0*/  ISETP.LT.AND P2, PT, R28, UR8, !P2 ;  /* 0x000000081c007c0c */ /* 0x000fe2000d741270 */
[----:B------:R-:W-:Y:S01]  /*b25d0*/  ULDC UR8, c[0x0][0x22c] ;  /* 0x00008b0000087ab9 */ /* 0x000fe20000000800 */
[----:B------:R-:W-:Y:S01]  /*b25e0*/  ISETP.LT.AND P6, PT, R29, UR10, !P5 ;  /* 0x0000000a1d007c0c */ /* 0x000fe2000efc1270 */
[C---:B------:R-:W-:Y:S01]  /*b25f0*/  IMAD.WIDE R16, R0.reuse, 0x2, R12 ;  /* 0x0000000200107825 */ /* 0x040fe200078e020c */
[----:B0-----:R-:W-:Y:S01]  /*b2600*/  PRMT R22, R11, 0x7632, R22 ;  /* 0x000076320b167816 */ /* 0x001fe20000000016 */
[----:B------:R-:W-:Y:S01]  /*b2610*/  ULDC UR10, c[0x0][0x22c] ;  /* 0x00008b00000a7ab9 */ /* 0x000fe20000000800 */
[----:B-1----:R-:W4:Y:S01]  /*b2620*/  LDL.LU R11, [R1+0x348] ;  /* 0x00034800010b7983 */ /* 0x002f220000300800 */
[----:B------:R-:W-:Y:S01]  /*b2630*/  ISETP.GE.AND P1, PT, R3, UR8, PT ;  /* 0x0000000803007c0c */ /* 0x000fe2000bf26270 */
[----:B------:R-:W-:Y:S01]  /*b2640*/  VIADD R3, R0, UR4 ;  /* 0x0000000400037c36 */ /* 0x000fe20008000000 */
[----:B------:R-:W-:-:S04]  /*b2650*/  ISETP.LT.AND P5, PT, R28, UR12, !P5 ;  /* 0x0000000c1c007c0c */ /* 0x000fc8000efa1270 */
[----:B------:R-:W-:Y:S01]  /*b2660*/  @P2 STG.E.U16 desc[UR6][R16.64], R22 ;  /* 0x0000001610002986 */ /* 0x000fe2000c101506 */
[----:B------:R-:W-:Y:S01]  /*b2670*/  PRMT R0, R2, 0x7632, R0 ;  /* 0x0000763202007816 */ /* 0x000fe20000000000 */
[C---:B------:R-:W-:Y:S01]  /*b2680*/  IMAD.WIDE R18, R3.reuse, 0x2, R14 ;  /* 0x0000000203127825 */ /* 0x040fe200078e020e */
[----:B------:R-:W-:Y:S01]  /*b2690*/  ULDC UR12, c[0x0][0x228] ;  /* 0x00008a00000c7ab9 */ /* 0x000fe20000000800 */
[----:B------:R-:W-:Y:S01]  /*b26a0*/  ULDC UR4, c[0x0][0x22c] ;  /* 0x00008b0000047ab9 */ /* 0x000fe20000000800 */
[----:B------:R-:W-:Y:S01]  /*b26b0*/  ULDC UR8, c[0x0][0x248] ;  /* 0x0000920000087ab9 */ /* 0x000fe20000000800 */
[----:B------:R-:W-:Y:S01]  /*b26c0*/  IMAD.WIDE R20, R3, 0x2, R12 ;  /* 0x0000000203147825 */ /* 0x000fe200078e020c */
[----:B------:R0:W-:Y:S01]  /*b26d0*/  @P6 STG.E.U16 desc[UR6][R18.64], R2 ;  /* 0x0000000212006986 */ /* 0x0001e2000c101506 */
[----:B------:R-:W-:Y:S01]  /*b26e0*/  ISETP.GE.AND P2, PT, R23, UR4, PT ;  /* 0x0000000417007c0c */ /* 0x000fe2000bf46270 */
[----:B------:R-:W-:Y:S02]  /*b26f0*/  ULDC UR4, c[0x0][0x248] ;  /* 0x0000920000047ab9 */ /* 0x000fe40000000800 */
[----:B------:R-:W-:Y:S01]  /*b2700*/  @P5 STG.E.U16 desc[UR6][R20.64], R0 ;  /* 0x0000000014005986 */ /* 0x000fe2000c101506 */
[----:B------:R-:W-:Y:S01]  /*b2710*/  ISETP.LT.AND P5, PT, R29, UR12, !P0 ;  /* 0x0000000c1d007c0c */ /* 0x000fe2000c7a1270 */
[----:B------:R-:W-:-:S02]  /*b2720*/  ULDC UR12, c[0x0][0x228] ;  /* 0x00008a00000c7ab9 */ /* 0x000fc40000000800 */
[----:B0-----:R-:W4:Y:S01]  /*b2730*/  LDL.LU R2, [R1+0x34c] ;  /* 0x00034c0001027983 */ /* 0x001f220000300800 */
[----:B------:R-:W-:Y:S01]  /*b2740*/  VIADD R18, R3, UR4 ;  /* 0x0000000403127c36 */ /* 0x000fe20008000000 */
[----:B------:R-:W-:Y:S01]  /*b2750*/  ISETP.LT.AND P0, PT, R28, UR14, !P0 ;  /* 0x0000000e1c007c0c */ /* 0x000fe2000c701270 */
[----:B------:R-:W-:Y:S01]  /*b2760*/  ULDC UR4, c[0x0][0x248] ;  /* 0x0000920000047ab9 */ /* 0x000fe20000000800 */
[----:B------:R-:W-:Y:S01]  /*b2770*/  ISETP.LT.AND P6, PT, R29, UR16, !P4 ;  /* 0x000000101d007c0c */ /* 0x000fe2000e7c1270 */
[----:B------:R-:W-:Y:S01]  /*b2780*/  IMAD.WIDE R16, R18, 0x2, R14 ;  /* 0x0000000212107825 */ /* 0x000fe200078e020e */
        /* <DEDUP_REMOVED lines=20> */
[----:B------:R-:W-:-:S03]  /*b28d0*/  VIADD R3, R27, 0xe6 ;  /* 0x000000e61b037836 */ /* 0x000fc60000000000 */
[C---:B------:R-:W-:Y:S01]  /*b28e0*/  IADD3 R0, R18.reuse, UR4, RZ ;  /* 0x0000000412007c10 */ /* 0x040fe2000fffe0ff */
[----:B------:R-:W-:Y:S01]  /*b28f0*/  IMAD.WIDE R16, R18, 0x2, R14 ;  /* 0x0000000212107825 */ /* 0x000fe200078e020e */
[----:B------:R-:W-:-:S03]  /*b2900*/  ULDC UR4, c[0x0][0x22c] ;  /* 0x00008b0000047ab9 */ /* 0x000fc60000000800 */
[----:B------:R-:W-:Y:S01]  /*b2910*/  IMAD.WIDE R18, R18, 0x2, R12 ;  /* 0x0000000212127825 */ /* 0x000fe200078e020c */
[----:B--2---:R-:W-:Y:S01]  /*b2920*/  PRMT R25, R4, 0x7632, R25 ;  /* 0x0000763204197816 */ /* 0x004fe20000000019 */
[----:B------:R0:W-:Y:S04]  /*b2930*/  @P6 STG.E.U16 desc[UR6][R20.64], R4 ;  /* 0x0000000414006986 */ /* 0x0001e8000c101506 */
[----:B------:R-:W-:Y:S01]  /*b2940*/  @P4 STG.E.U16 desc[UR6][R22.64], R25 ;  /* 0x0000001916004986 */ /* 0x000fe2000c101506 */
        /* <DEDUP_REMOVED lines=9> */
[----:B---3--:R-:W-:-:S04]  /*b29e0*/  PRMT R4, R26, 0x7632, R4 ;  /* 0x000076321a047816 */ /* 0x008fc80000000004 */
[----:B------:R0:W-:Y:S01]  /*b29f0*/  @P4 STG.E.U16 desc[UR6][R16.64], R26 ;  /* 0x0000001a10004986 */ /* 0x0001e2000c101506 */
[----:B------:R-:W-:Y:S01]  /*b2a00*/  ISETP.GE.AND P4, PT, R3, UR4, PT ;  /* 0x0000000403007c0c */ /* 0x000fe2000bf86270 */
[----:B------:R-:W-:Y:S01]  /*b2a10*/  VIADD R3, R27, 0xe7 ;  /* 0x000000e71b037836 */ /* 0x000fe20000000000 */
[----:B------:R-:W-:Y:S01]  /*b2a20*/  ULDC UR4, c[0x0][0x248] ;  /* 0x0000920000047ab9 */ /* 0x000fe20000000800 */
[----:B------:R-:W-:Y:S04]  /*b2a30*/  @P1 STG.E.U16 desc[UR6][R18.64], R4 ;  /* 0x0000000412001986 */ /* 0x000fe8000c101506 */
[----:B----4-:R1:W-:Y:S01]  /*b2a40*/  @P6 STG.E.U16 desc[UR6][R20.64], R5 ;  /* 0x0000000514006986 */ /* 0x0103e2000c101506 */
[----:B------:R-:W-:Y:S01]  /*b2a50*/  ISETP.LT.AND P6, PT, R29, UR10, !P5 ;  /* 0x0000000a1d007c0c */ /* 0x000fe2000efc1270 */
[----:B------:R-:W-:Y:S01]  /*b2a60*/  ULDC UR10, c[0x0][0x22c] ;  /* 0x00008b00000a7ab9 */ /* 0x000fe20000000800 */
[----:B------:R-:W-:Y:S01]  /*b2a70*/  ISETP.LT.AND P5, PT, R28, UR12, !P5 ;  /* 0x0000000c1c007c0c */ /* 0x000fe2000efa1270 */
[----:B------:R-:W-:Y:S01]  /*b2a80*/  ULDC UR12, c[0x0][0x228] ;  /* 0x00008a00000c7ab9 */ /* 0x000fe20000000800 */
[----:B------:R-:W-:Y:S01]  /*b2a90*/  ISETP.GE.AND P1, PT, R3, UR8, PT ;  /* 0x0000000803007c0c */ /* 0x000fe2000bf26270 */
[----:B------:R-:W-:Y:S01]  /*b2aa0*/  VIADD R3, R0, UR4 ;  /* 0x0000000400037c36 */ /* 0x000fe20008000000 */
[----:B------:R-:W-:Y:S01]  /*b2ab0*/  ULDC UR4, c[0x0][0x22c] ;  /* 0x00008b0000047ab9 */ /* 0x000fe20000000800 */
[----:B------:R-:W-:-:S02]  /*b2ac0*/  ULDC UR8, c[0x0][0x248] ;  /* 0x0000920000087ab9 */ /* 0x000fc40000000800 */
[----:B0-----:R-:W-:Y:S01]  /*b2ad0*/  IMAD.WIDE R16, R3, 0x2, R14 ;  /* 0x0000000203107825 */ /* 0x001fe200078e020e */
[----:B-1----:R-:W-:-:S03]  /*b2ae0*/  PRMT R20, R5, 0x7632, R20 ;  /* 0x0000763205147816 */ /* 0x002fc60000000014 */
[----:B------:R-:W-:Y:S01]  /*b2af0*/  IMAD.WIDE R4, R0, 0x2, R12 ;  /* 0x0000000200047825 */ /* 0x000fe200078e020c */
[----:B------:R-:W-:-:S03]  /*b2b00*/  PRMT R0, R11, 0x7632, R0 ;  /* 0x000076320b007816 */ /* 0x000fc60000000000 */
[----:B------:R-:W-:Y:S02]  /*b2b10*/  VIADD R21, R27, 0xe8 ;  /* 0x000000e81b157836 */ /* 0x000fe40000000000 */
[----:B------:R-:W-:Y:S01]  /*b2b20*/  IMAD.WIDE R18, R3, 0x2, R12 ;  /* 0x0000000203127825 */ /* 0x000fe200078e020c */
[----:B------:R-:W-:Y:S02]  /*b2b30*/  @P2 STG.E.U16 desc[UR6][R4.64], R20 ;  /* 0x0000001404002986 */ /* 0x000fe4000c101506 */
[----:B------:R-:W-:Y:S01]  /*b2b40*/  ISETP.GE.AND P2, PT, R21, UR4, PT ;  /* 0x0000000415007c0c */ /* 0x000fe2000bf46270 */
[----:B------:R-:W-:Y:S01]  /*b2b50*/  ULDC UR4, c[0x0][0x248] ;  /* 0x0000920000047ab9 */ /* 0x000fe20000000800 */
        /* <DEDUP_REMOVED lines=12> */
[----:B------:R-:W-:-:S02]  /*b2c20*/  ULDC UR4, c[0x0][0x248] ;  /* 0x0000920000047ab9 */ /* 0x000fc40000000800 */
[----:B------:R-:W-:Y:S01]  /*b2c30*/  VIADD R3, R16, UR8 ;  /* 0x0000000810037c36 */ /* 0x000fe20008000000 */
[----:B------:R-:W-:Y:S01]  /*b2c40*/  PRMT R22, R2, 0x7632, R22 ;  /* 0x0000763202167816 */ /* 0x000fe20000000016 */
        /* <DEDUP_REMOVED lines=11> */
[----:B------:R-:W-:Y:S01]  /*b2d00*/  @P4 STG.E.U16 desc[UR6][R20.64], R22 ;  /* 0x0000001614004986 */ /* 0x000fe2000c101506 */
[----:B------:R-:W-:Y:S01]  /*b2d10*/  ISETP.LT.AND P4, PT, R29, UR10, !P1 ;  /* 0x0000000a1d007c0c */ /* 0x000fe2000cf81270 */
[----:B------:R-:W-:Y:S02]  /*b2d20*/  VIADD R0, R27, 0xea ;  /* 0x000000ea1b007836 */ /* 0x000fe40000000000 */
[----:B0-----:R-:W-:Y:S01]  /*b2d30*/  VIADD R16, R3, UR4 ;  /* 0x0000000403107c36 */ /* 0x001fe20008000000 */
[----:B-1----:R-:W2:Y:S03]  /*b2d40*/  LDL.LU R2, [R1+0x364] ;  /* 0x0003640001027983 */ /* 0x002ea60000300800 */
[----:B------:R-:W-:Y:S01]  /*b2d50*/  IMAD.WIDE R4, R16, 0x2, R14 ;  /* 0x0000000210047825 */ /* 0x000fe200078e020e */
[----:B------:R-:W-:Y:S01]  /*b2d60*/  ISETP.LT.AND P1, PT, R28, UR12, !P1 ;  /* 0x0000000c1c007c0c */ /* 0x000fe2000cf21270 */
[----:B------:R-:W-:Y:S01]  /*b2d70*/  ULDC UR4, c[0x0][0x248] ;  /* 0x0000920000047ab9 */ /* 0x000fe20000000800 */
[----:B------:R-:W3:Y:S01]  /*b2d80*/  LDL.LU R25, [R1+0x28] ;  /* 0x0000280001197983 */ /* 0x000ee20000300800 */
[----:B------:R-:W-:Y:S01]  /*b2d90*/  ISETP.LT.AND P6, PT, R29, UR14, !P2 ;  /* 0x0000000e1d007c0c */ /* 0x000fe2000d7c1270 */
[----:B------:R-:W-:Y:S01]  /*b2da0*/  ULDC UR10, c[0x0][0x228] ;  /* 0x00008a00000a7ab9 */ /* 0x000fe20000000800 */
[----:B------:R-:W-:Y:S01]  /*b2db0*/  ISETP.GE.AND P0, PT, R0, UR8, PT ;  /* 0x0000000800007c0c */ /* 0x000fe2000bf06270 */
[----:B------:R-:W4:Y:S04]  /*b2dc0*/  LDL.LU R26, [R1+0x36c] ;  /* 0x00036c00011a7983 */ /* 0x000f280000300800 */
[----:B------:R0:W-:Y:S01]  /*b2dd0*/  @P4 STG.E.U16 desc[UR6][R4.64], R7 ;  /* 0x0000000704004986 */ /* 0x0001e2000c101506 */
[C---:B------:R-:W-:Y:S01]  /*b2de0*/  VIADD R0, R16.reuse, UR4 ;  /* 0x0000000410007c36 */ /* 0x040fe20008000000 */
[----:B------:R-:W-:Y:S01]  /*b2df0*/  ULDC UR8, c[0x0][0x228] ;  /* 0x00008a0000087ab9 */ /* 0x000fe20000000800 */
[----:B------:R-:W-:Y:S01]  /*b2e00*/  PRMT R6, R7, 0x7632, R6 ;  /* 0x0000763207067816 */ /* 0x000fe20000000006 */
[----:B------:R-:W3:Y:S01]  /*b2e10*/  LDL.LU R11, [R1+0x2c] ;  /* 0x00002c00010b7983 */ /* 0x000ee20000300800 */
[----:B------:R-:W-:Y:S01]  /*b2e20*/  IMAD.WIDE R16, R16, 0x2, R12 ;  /* 0x0000000210107825 */ /* 0x000fe200078e020c */
[----:B------:R-:W-:Y:S01]  /*b2e30*/  IADD3 R3, R27, 0xeb, RZ ;  /* 0x000000eb1b037810 */ /* 0x000fe20007ffe0ff */
[----:B------:R-:W-:Y:S01]  /*b2e40*/  ULDC UR4, c[0x0][0x22c] ;  /* 0x00008b0000047ab9 */ /* 0x000fe20000000800 */
[----:B------:R-:W4:Y:S01]  /*b2e50*/  LDL.LU R23, [R1+0x390] ;  /* 0x0003900001177983 */ /* 0x000f220000300800 */
[----:B------:R-:W-:Y:S01]  /*b2e60*/  ULDC UR12, c[0x0][0x228] ;  /* 0x00008a00000c7ab9 */ /* 0x000fe20000000800 */
[----:B------:R-:W-:-:S02]  /*b2e70*/  ULDC UR14, c[0x0][0x228] ;  /* 0x00008a00000e7ab9 */ /* 0x000fc40000000800 */
[----:B0-----:R-:W2:Y:S01]  /*b2e80*/  LDL.LU R5, [R1+0x360] ;  /* 0x0003600001057983 */ /* 0x001ea20000300800 */
[----:B------:R-:W-:Y:S01]  /*b2e90*/  ISETP.LT.AND P2, PT, R28, UR8, !P2 ;  /* 0x000000081c007c0c */ /* 0x000fe2000d741270 */
[----:B------:R-:W-:Y:S02]  /*b2ea0*/  IMAD.WIDE R18, R0, 0x2, R14 ;  /* 0x0000000200127825 */ /* 0x000fe400078e020e */
[----:B------:R-:W-:Y:S01]  /*b2eb0*/  @P1 STG.E.U16 desc[UR6][R16.64], R6 ;  /* 0x0000000610001986 */ /* 0x000fe2000c101506 */
[----:B------:R-:W-:-:S03]  /*b2ec0*/  ISETP.GE.AND P4, PT, R3, UR4, PT ;  /* 0x0000000403007c0c */ /* 0x000fc6000bf86270 */
[----:B------:R-:W3:Y:S01]  /*b2ed0*/  LDL R7, [R1+0x20] ;  /* 0x0000200001077983 */ /* 0x000ee20000100800 */
[----:B------:R-:W-:-:S03]  /*b2ee0*/  ULDC UR8, c[0x0][0x22c] ;  /* 0x00008b0000087ab9 */ /* 0x000fc60000000800 */
[----:B--2---:R0:W-:Y:S01]  /*b2ef0*/  @P6 STG.E.U16 desc[UR6][R18.64], R5 ;  /* 0x0000000512006986 */ /* 0x0041e2000c101506 */
[----:B------:R-:W-:Y:S01]  /*b2f00*/  VIADD R3, R27, 0xec ;  /* 0x000000ec1b037836 */ /* 0x000fe20000000000 */
[----:B------:R-:W-:Y:S01]  /*b2f10*/  ULDC UR4, c[0x0][0x248] ;  /* 0x0000920000047ab9 */ /* 0x000fe20000000800 */
[----:B0-----:R-:W-:Y:S01]  /*b2f20*/  PRMT R18, R5, 0x7632, R18 ;  /* 0x0000763205127816 */ /* 0x001fe20000000012 */
[----:B------:R-:W-:-:S05]  /*b2f30*/  IMAD.WIDE R4, R0, 0x2, R12 ;  /* 0x0000000200047825 */ /* 0x000fca00078e020c */
[----:B------:R0:W-:Y:S04]  /*b2f40*/  @P2 STG.E.U16 desc[UR6][R4.64], R18 ;  /* 0x0000001204002986 */ /* 0x0001e8000c101506 */
[----:B0-----:R-:W2:Y:S01]  /*b2f50*/  LDL.LU R5, [R1+0x20] ;  /* 0x0000200001057983 */ /* 0x001ea20000300800 */
[----:B------:R-:W-:Y:S01]  /*b2f60*/  ISETP.LT.AND P6, PT, R29, UR10, !P5 ;  /* 0x0000000a1d007c0c */ /* 0x000fe2000efc1270 */
[----:B------:R-:W-:Y:S01]  /*b2f70*/  VIADD R19, R27, 0xed ;  /* 0x000000ed1b137836 */ /* 0x000fe20000000000 */
[----:B------:R-:W-:Y:S01]  /*b2f80*/  ISETP.LT.AND P5, PT, R28, UR12, !P5 ;  /* 0x0000000c1c007c0c */ /* 0x000fe2000efa1270 */
[----:B------:R-:W-:Y:S01]  /*b2f90*/  ULDC UR12, c[0x0][0x228] ;  /* 0x00008a00000c7ab9 */ /* 0x000fe20000000800 */
[----:B------:R-:W-:Y:S01]  /*b2fa0*/  ISETP.GE.AND P1, PT, R3, UR8, PT ;  /* 0x0000000803007c0c */ /* 0x000fe2000bf26270 */
[----:B------:R-:W-:Y:S01]  /*b2fb0*/  VIADD R3, R0, UR4 ;  /* 0x0000000400037c36 */ /* 0x000fe20008000000 */
[----:B---3--:R-:W-:Y:S01]  /*b2fc0*/  PRMT R0, R7, 0x7632, R0 ;  /* 0x0000763207007816 */ /* 0x008fe20000000000 */
[----:B------:R-:W-:Y:S01]  /*b2fd0*/  ULDC UR4, c[0x0][0x22c] ;  /* 0x00008b0000047ab9 */ /* 0x000fe20000000800 */
[----:B------:R-:W3:Y:S01]  /*b2fe0*/  LDL R18, [R1+0x24] ;  /* 0x0000240001127983 */ /* 0x000ee20000100800 */
[C---:B------:R-:W-:Y:S01]  /*b2ff0*/  IMAD.WIDE R6, R3.reuse, 0x2, R14 ;  /* 0x0000000203067825 */ /* 0x040fe200078e020e */
[----:B------:R-:W-:Y:S01]  /*b3000*/  PRMT R20, R2, 0x7632, R20 ;  /* 0x0000763202147816 */ /* 0x000fe20000000014 */
[----:B------:R-:W-:Y:S01]  /*b3010*/  ULDC UR8, c[0x0][0x248] ;  /* 0x0000920000087ab9 */ /* 0x000fe20000000800 */
[----:B------:R-:W-:Y:S01]  /*b3020*/  ULDC UR10, c[0x0][0x22c] ;  /* 0x00008b00000a7ab9 */ /* 0x000fe20000000800 */
[----:B------:R-:W-:Y:S01]  /*b3030*/  IMAD.WIDE R16, R3, 0x2, R12 ;  /* 0x0000000203107825 */ /* 0x000fe200078e020c */
[----:B------:R-:W-:Y:S01]  /*b3040*/  ISETP.GE.AND P2, PT, R19, UR4, PT ;  /* 0x0000000413007c0c */ /* 0x000fe2000bf46270 */
[----:B------:R-:W-:Y:S01]  /*b3050*/  ULDC UR4, c[0x0][0x248] ;  /* 0x0000920000047ab9 */ /* 0x000fe20000000800 */
[----:B--2---:R0:W-:Y:S04]  /*b3060*/  @P6 STG.E.U16 desc[UR6][R6.64], R5 ;  /* 0x0000000506006986 */ /* 0x0041e8000c101506 */
[----:B------:R-:W-:Y:S01]  /*b3070*/  @P5 STG.E.U16 desc[UR6][R16.64], R0 ;  /* 0x0000000010005986 */ /* 0x000fe2000c101506 */
[----:B------:R-:W-:Y:S01]  /*b3080*/  ISETP.LT.AND P5, PT, R29, UR12, !P0 ;  /* 0x0000000c1d007c0c */ /* 0x000fe2000c7a1270 */
[----:B------:R-:W-:Y:S01]  /*b3090*/  ULDC UR12, c[0x0][0x228] ;  /* 0x00008a00000c7ab9 */ /* 0x000fe20000000800 */
[----:B0-----:R-:W-:Y:S01]  /*b30a0*/  VIADD R7, R3, UR4 ;  /* 0x0000000403077c36 */ /* 0x001fe20008000000 */
[----:B------:R-:W-:Y:S01]  /*b30b0*/  ISETP.LT.AND P0, PT, R28, UR14, !P0 ;  /* 0x0000000e1c007c0c */ /* 0x000fe2000c701270 */
[----:B------:R-:W-:Y:S01]  /*b30c0*/  ULDC UR4, c[0x0][0x248] ;  /* 0x0000920000047ab9 */ /* 0x000fe20000000800 */
[----:B------:R-:W-:Y:S01]  /*b30d0*/  ISETP.LT.AND P6, PT, R29, UR16, !P4 ;  /* 0x000000101d007c0c */ /* 0x000fe2000e7c1270 */
[----:B------:R-:W-:Y:S01]  /*b30e0*/  IMAD.WIDE R4, R7, 0x2, R14 ;  /* 0x0000000207047825 */ /* 0x000fe200078e020e */
[----:B---3--:R-:W-:Y:S01]  /*b30f0*/  PRMT R21, R18, 0x7632, R21 ;  /* 0x0000763212157816 */ /* 0x008fe20000000015 */
[----:B------:R-:W-:Y:S01]  /*b3100*/  ULDC UR14, c[0x0][0x228] ;  /* 0x00008a00000e7ab9 */ /* 0x000fe20000000800 */
[----:B------:R-:W-:Y:S01]  /*b3110*/  PRMT R22, R11, 0x7632, R22 ;  /* 0x000076320b167816 */ /* 0x000fe20000000016 */
[----:B------:R-:W-:-:S03]  /*b3120*/  VIADD R3, R7, UR8 ;  /* 0x0000000807037c36 */ /* 0x000fc60008000000 */
[----:B------:R0:W-:Y:S01]  /*b3130*/  @P5 STG.E.U16 desc[UR6][R4.64], R2 ;  /* 0x0000000204005986 */ /* 0x0001e2000c101506 */
[----:B------:R-:W-:Y:S01]  /*b3140*/  IMAD.WIDE R6, R7, 0x2, R12 ;  /* 0x0000000207067825 */ /* 0x000fe200078e020c */
[----:B------:R-:W-:Y:S01]  /*b3150*/  ISETP.LT.AND P4, PT, R28, UR18, !P4 ;  /* 0x000000121c007c0c */ /* 0x000fe2000e781270 */
[----:B------:R-:W-:Y:S01]  /*b3160*/  ULDC UR8, c[0x0][0x22c] ;  /* 0x00008b0000087ab9 */ /* 0x000fe20000000800 */
[----:B------:R-:W-:Y:S01]  /*b3170*/  ULDC UR16, c[0x0][0x228] ;  /* 0x00008a0000107ab9 */ /* 0x000fe20000000800 */
[----:B0-----:R-:W2:Y:S04]  /*b3180*/  LDL.LU R2, [R1+0x2614] ;  /* 0x0026140001027983 */ /* 0x001ea80000300800 */
[----:B------:R-:W3:Y:S04]  /*b3190*/  LDL.LU R5, [R1+0x24] ;  /* 0x0000240001057983 */ /* 0x000ee80000300800 */
[----:B------:R0:W-:Y:S04]  /*b31a0*/  @P0 STG.E.U16 desc[UR6][R6.64], R20 ;  /* 0x0000001406000986 */ /* 0x0001e8000c101506 */
[----:B0-----:R-:W4:Y:S01]  /*b31b0*/  LDL.LU R20, [R1+0x368] ;  /* 0x0003680001147983 */ /* 0x001f220000300800 */
[----:B------:R-:W-:-:S02]  /*b31c0*/  VIADD R0, R27, 0xee ;  /* 0x000000ee1b007836 */ /* 0x000fc40000000000 */
[----:B------:R-:W-:-:S04]  /*b31d0*/  IMAD.WIDE R16, R3, 0x2, R14 ;  /* 0x0000000203107825 */ /* 0x000fc800078e020e */
[C---:B------:R-:W-:Y:S01]  /*b31e0*/  IMAD.WIDE R18, R3.reuse, 0x2, R12 ;  /* 0x0000000203127825 */ /* 0x040fe200078e020c */
[----:B------:R-:W-:Y:S01]  /*b31f0*/  ISETP.GE.AND P5, PT, R0, UR10, PT ;  /* 0x0000000a00007c0c */ /* 0x000fe2000bfa6270 */
[----:B------:R-:W-:Y:S02]  /*b3200*/  ULDC UR10, c[0x0][0x228] ;  /* 0x00008a00000a7ab9 */ /* 0x000fe40000000800 */
[----:B------:R-:W-:Y:S01]  /*b3210*/  VIADD R7, R3, UR4 ;  /* 0x0000000403077c36 */ /* 0x000fe20008000000 */
[----:B------:R-:W-:Y:S01]  /*b3220*/  ULDC UR4, c[0x0][0x248] ;  /* 0x0000920000047ab9 */ /* 0x000fe20000000800 */
[----:B------:R-:W-:Y:S02]  /*b3230*/  VIADD R0, R27, 0xef ;  /* 0x000000ef1b007836 */ /* 0x000fe40000000000 */
[----:B------:R-:W-:Y:S01]  /*b3240*/  VIADD R3, R7, UR4 ;  /* 0x0000000407037c36 */ /* 0x000fe20008000000 */
[----:B------:R-:W-:Y:S02]  /*b3250*/  ULDC UR4, c[0x0][0x22c] ;  /* 0x00008b0000047ab9 */ /* 0x000fe40000000800 */
[----:B------:R-:W-:Y:S01]  /*b3260*/  ISETP.GE.AND P0, PT, R0, UR8, PT ;  /* 0x0000000800007c0c */ /* 0x000fe2000bf06270 */
[----:B------:R-:W-:Y:S01]  /*b3270*/  VIADD R0, R27, 0xf0 ;  /* 0x000000f01b007836 */ /* 0x000fe20000000000 */
[----:B------:R-:W-:Y:S01]  /*b3280*/  ULDC UR8, c[0x0][0x228] ;  /* 0x00008a0000087ab9 */ /* 0x000fe20000000800 */
[----:B---3--:R0:W-:Y:S01]  /*b3290*/  @P6 STG.E.U16 desc[UR6][R16.64], R5 ;  /* 0x0000000510006986 */ /* 0x0081e2000c101506 */
[----:B------:R-:W-:Y:S01]  /*b32a0*/  ISETP.LT.AND P6, PT, R29, UR14, !P2 ;  /* 0x0000000e1d007c0c */ /* 0x000fe2000d7c1270 */
[----:B------:R-:W-:-:S02]  /*b32b0*/  ULDC UR14, c[0x0][0x228] ;  /* 0x00008a00000e7ab9 */ /* 0x000fc40000000800 */
[----:B------:R4:W-:Y:S01]  /*b32c0*/  @P4 STG.E.U16 desc[UR6][R18.64], R21 ;  /* 0x0000001512004986 */ /* 0x0009e2000c101506 */
[----:B------:R-:W-:Y:S01]  /*b32d0*/  ISETP.LT.AND P4, PT, R29, UR10, !P1 ;  /* 0x0000000a1d007c0c */ /* 0x000fe2000cf81270 */
[----:B------:R-:W-:Y:S01]  /*b32e0*/  ULDC UR10, c[0x0][0x228] ;  /* 0x00008a00000a7ab9 */ /* 0x000fe20000000800 */
[----:B------:R-:W-:Y:S01]  /*b32f0*/  ISETP.LT.AND P1, PT, R28, UR12, !P1 ;  /* 0x0000000c1c007c0c */ /* 0x000fe2000cf21270 */
[----:B------:R-:W-:Y:S01]  /*b3300*/  ULDC UR12, c[0x0][0x228] ;  /* 0x00008a00000c7ab9 */ /* 0x000fe20000000800 */
[----:B0-----:R-:W-:Y:S01]  /*b3310*/  IMAD.WIDE R4, R7, 0x2, R14 ;  /* 0x0000000207047825 */ /* 0x001fe200078e020e */
[----:B----4-:R-:W-:-:S03]  /*b3320*/  PRMT R18, R20, 0x7632, R18 ;  /* 0x0000763214127816 */ /* 0x010fc60000000012 */
[----:B------:R-:W-:-:S05]  /*b3330*/  IMAD.WIDE R6, R7, 0x2, R12 ;  /* 0x0000000207067825 */ /* 0x000fca00078e020c */
[----:B------:R0:W-:Y:S01]  /*b3340*/  @P4 STG.E.U16 desc[UR6][R4.64], R20 ;  /* 0x0000001404004986 */ /* 0x0001e2000c101506 */
[----:B------:R-:W-:-:S03]  /*b3350*/  IMAD.WIDE R16, R3, 0x2, R14 ;  /* 0x0000000203107825 */ /* 0x000fc600078e020e */
[----:B------:R1:W-:Y:S01]  /*b3360*/  @P1 STG.E.U16 desc[UR6][R6.64], R18 ;  /* 0x0000001206001986 */ /* 0x0003e2000c101506 */
[----:B------:R-:W-:Y:S01]  /*b3370*/  ISETP.LT.AND P2, PT, R28, UR8, !P2 ;  /* 0x000000081c007c0c */ /* 0x000fe2000d741270 */
[----:B------:R-:W-:Y:S01]  /*b3380*/  ULDC UR8, c[0x0][0x228] ;  /* 0x00008a0000087ab9 */ /* 0x000fe20000000800 */
[----:B------:R-:W-:Y:S01]  /*b3390*/  ISETP.GE.AND P4, PT, R0, UR4, PT ;  /* 0x0000000400007c0c */ /* 0x000fe2000bf86270 */
[----:B------:R3:W-:Y:S01]  /*b33a0*/  @P6 STG.E.U16 desc[UR6][R16.64], R25 ;  /* 0x0000001910006986 */ /* 0x0007e2000c101506 */
[----:B------:R-:W-:Y:S01]  /*b33b0*/  ISETP.LT.AND P6, PT, R29, UR10, !P5 ;  /* 0x0000000a1d007c0c */ /* 0x000fe2000efc1270 */
[----:B------:R-:W-:Y:S01]  /*b33c0*/  ULDC UR4, c[0x0][0x248] ;  /* 0x0000920000047ab9 */ /* 0x000fe20000000800 */
[----:B------:R-:W-:Y:S01]  /*b33d0*/  ISETP.LT.AND P5, PT, R28, UR8, !P5 ;  /* 0x000000081c007c0c */ /* 0x000fe2000efa1270 */
[C---:B0-----:R-:W-:Y:S01]  /*b33e0*/  IMAD.WIDE R4, R3.reuse, 0x2, R12 ;  /* 0x0000000203047825 */ /* 0x041fe200078e020c */
[----:B------:R-:W-:Y:S01]  /*b33f0*/  IADD3 R0, R3, UR4, RZ ;  /* 0x0000000403007c10 */ /* 0x000fe2000fffe0ff */
[----:B------:R-:W-:Y:S01]  /*b3400*/  ULDC UR10, c[0x0][0x228] ;  /* 0x00008a00000a7ab9 */ /* 0x000fe20000000800 */
[----:B------:R-:W-:Y:S01]  /*b3410*/  PRMT R21, R25, 0x7632, R21 ;  /* 0x0000763219157816 */ /* 0x000fe20000000015 */
[----:B-1----:R-:W-:Y:S01]  /*b3420*/  VIADD R6, R27, 0xf1 ;  /* 0x000000f11b067836 */ /* 0x002fe20000000000 */
[----:B------:R-:W-:Y:S01]  /*b3430*/  PRMT R3, R26, 0x7632, R3 ;  /* 0x000076321a037816 */ /* 0x000fe20000000003 */
[----:B------:R-:W-:Y:S01]  /*b3440*/  IMAD.WIDE R18, R0, 0x2, R12 ;  /* 0x0000000200127825 */ /* 0x000fe200078e020c */
[----:B------:R-:W-:Y:S01]  /*b3450*/  ULDC UR4, c[0x0][0x22c] ;  /* 0x00008b0000047ab9 */ /* 0x000fe20000000800 */
[----:B------:R-:W-:-:S02]  /*b3460*/  ULDC UR8, c[0x0][0x22c] ;  /* 0x00008b0000087ab9 */ /* 0x000fc40000000800 */
[----:B---3--:R-:W-:Y:S01]  /*b3470*/  IMAD.WIDE R16, R0, 0x2, R14 ;  /* 0x0000000200107825 */ /* 0x008fe200078e020e */
[----:B------:R0:W-:Y:S01]  /*b3480*/  @P2 STG.E.U16 desc[UR6][R4.64], R21 ;  /* 0x0000001504002986 */ /* 0x0001e2000c101506 */
[----:B------:R-:W-:Y:S01]  /*b3490*/  ISETP.GE.AND P1, PT, R6, UR4, PT ;  /* 0x0000000406007c0c */ /* 0x000fe2000bf26270 */
[----:B------:R-:W-:Y:S02]  /*b34a0*/  ULDC UR4, c[0x0][0x248] ;  /* 0x0000920000047ab9 */ /* 0x000fe40000000800 */
[----:B------:R1:W-:Y:S04]  /*b34b0*/  @P6 STG.E.U16 desc[UR6][R16.64], R26 ;  /* 0x0000001a10006986 */ /* 0x0003e8000c101506 */
[----:B------:R3:W-:Y:S01]  /*b34c0*/  @P5 STG.E.U16 desc[UR6][R18.64], R3 ;  /* 0x0000000312005986 */ /* 0x0007e2000c101506 */
[----:B------:R-:W-:Y:S01]  /*b34d0*/  ISETP.LT.AND P5, PT, R29, UR10, !P0 ;  /* 0x0000000a1d007c0c */ /* 0x000fe2000c7a1270 */
[----:B------:R-:W-:-:S02]  /*b34e0*/  VIADD R20, R27, 0xf2 ;  /* 0x000000f21b147836 */ /* 0x000fc40000000000 */
[----:B0-----:R-:W-:Y:S01]  /*b34f0*/  VIADD R21, R0, UR4 ;  /* 0x0000000400157c36 */ /* 0x001fe20008000000 */
[----:B--2---:R-:W0:Y:S01]  /*b3500*/  LDS.128 R4, [R2] ;  /* 0x0000000002047984 */ /* 0x004e220000000c00 */
[----:B------:R-:W-:Y:S01]  /*b3510*/  ISETP.LT.AND P2, PT, R28, UR12, !P0 ;  /* 0x0000000c1c007c0c */ /* 0x000fe2000c741270 */
[----:B------:R-:W-:Y:S01]  /*b3520*/  ULDC UR4, c[0x0][0x248] ;  /* 0x0000920000047ab9 */ /* 0x000fe20000000800 */
[----:B-1----:R-:W-:Y:S01]  /*b3530*/  IMAD.WIDE R16, R21, 0x2, R14 ;  /* 0x0000000215107825 */ /* 0x002fe200078e020e */
[----:B------:R-:W-:Y:S01]  /*b3540*/  ISETP.LT.AND P6, PT, R29, UR14, !P4 ;  /* 0x0000000e1d007c0c */ /* 0x000fe2000e7c1270 */
[----:B------:R-:W-:Y:S02]  /*b3550*/  ULDC UR10, c[0x0][0x228] ;  /* 0x00008a00000a7ab9 */ /* 0x000fe40000000800 */
[----:B---3--:R-:W-:Y:S01]  /*b3560*/  VIADD R3, R27, 0xf3 ;  /* 0x000000f31b037836 */ /* 0x008fe20000000000 */
[----:B------:R-:W-:Y:S01]  /*b3570*/  ISETP.GE.AND P0, PT, R20, UR8, PT ;  /* 0x0000000814007c0c */ /* 0x000fe2000bf06270 */
[----:B------:R1:W-:Y:S01]  /*b3580*/  @P5 STG.E.U16 desc[UR6][R16.64], R11 ;  /* 0x0000000b10005986 */ /* 0x0003e2000c101506 */
[C---:B------:R-:W-:Y:S01]  /*b3590*/  VIADD R0, R21.reuse, UR4 ;  /* 0x0000000415007c36 */ /* 0x040fe20008000000 */
[----:B------:R-:W-:Y:S01]  /*b35a0*/  ULDC UR4, c[0x0][0x22c] ;  /* 0x00008b0000047ab9 */ /* 0x000fe20000000800 */
[----:B------:R-:W-:Y:S01]  /*b35b0*/  IMAD.WIDE R18, R21, 0x2, R12 ;  /* 0x0000000215127825 */ /* 0x000fe200078e020c */
[----:B------:R-:W-:Y:S01]  /*b35c0*/  ULDC UR8, c[0x0][0x228] ;  /* 0x00008a0000087ab9 */ /* 0x000fe20000000800 */
[----:B------:R-:W-:Y:S01]  /*b35d0*/  ULDC UR12, c[0x0][0x228] ;  /* 0x00008a00000c7ab9 */ /* 0x000fe20000000800 */
[----:B------:R-:W-:Y:S01]  /*b35e0*/  ULDC UR14, c[0x0][0x228] ;  /* 0x00008a00000e7ab9 */ /* 0x000fe20000000800 */
[----:B-1----:R-:W2:Y:S04]  /*b35f0*/  LDL.LU R11, [R1+0x394] ;  /* 0x00039400010b7983 */ /* 0x002ea80000300800 */
[----:B------:R-:W3:Y:S04]  /*b3600*/  LDL.LU R25, [R1+0x398] ;  /* 0x0003980001197983 */ /* 0x000ee80000300800 */
[----:B------:R-:W4:Y:S01]  /*b3610*/  LDL.LU R26, [R1+0x39c] ;  /* 0x00039c00011a7983 */ /* 0x000f220000300800 */
[----:B------:R-:W-:Y:S01]  /*b3620*/  IMAD.WIDE R20, R0, 0x2, R14 ;  /* 0x0000000200147825 */ /* 0x000fe200078e020e */
[----:B------:R-:W-:Y:S01]  /*b3630*/  ISETP.GE.AND P5, PT, R3, UR4, PT ;  /* 0x0000000403007c0c */ /* 0x000fe2000bfa6270 */
[----:B------:R-:W-:Y:S01]  /*b3640*/  ULDC UR4, c[0x0][0x248] ;  /* 0x0000920000047ab9 */ /* 0x000fe20000000800 */
[----:B------:R1:W-:Y:S01]  /*b3650*/  @P2 STG.E.U16 desc[UR6][R18.64], R22 ;  /* 0x0000001612002986 */ /* 0x0003e2000c101506 */
[----:B------:R-:W-:Y:S01]  /*b3660*/  VIADD R3, R27, 0xf4 ;  /* 0x000000f41b037836 */ /* 0x000fe20000000000 */
[C---:B------:R-:W-:Y:S01]  /*b3670*/  ISETP.LT.AND P4, PT, R28.reuse, UR8, !P4 ;  /* 0x000000081c007c0c */ /* 0x040fe2000e781270 */
[----:B------:R-:W-:Y:S01]  /*b3680*/  ULDC UR8, c[0x0][0x22c] ;  /* 0x00008b0000087ab9 */ /* 0x000fe20000000800 */
[----:B------:R-:W-:Y:S01]  /*b3690*/  ISETP.LT.AND P2, PT, R29, UR10, !P1 ;  /* 0x0000000a1d007c0c */ /* 0x000fe2000cf41270 */
[----:B------:R0:W-:Y:S01]  /*b36a0*/  @P6 STG.E.U16 desc[UR6][R20.64], R23 ;  /* 0x0000001714006986 */ /* 0x0001e2000c101506 */
[----:B------:R-:W-:Y:S01]  /*b36b0*/  ISETP.LT.AND P6, PT, R28, UR12, !P1 ;  /* 0x0000000c1c007c0c */ /* 0x000fe2000cfc1270 */
[C---:B------:R-:W-:Y:S01]  /*b36c0*/  IMAD.WIDE R16, R0.reuse, 0x2, R12 ;  /* 0x0000000200107825 */ /* 0x040fe200078e020c */
[----:B------:R-:W-:Y:S01]  /*b36d0*/  ISETP.GE.AND P1, PT, R3, UR8, PT ;  /* 0x0000000803007c0c */ /* 0x000fe2000bf26270 */
[----:B------:R-:W-:Y:S01]  /*b36e0*/  ULDC UR10, c[0x0][0x228] ;  /* 0x00008a00000a7ab9 */ /* 0x000fe20000000800 */
[----:B------:R-:W-:Y:S01]  /*b36f0*/  ULDC UR12, c[0x0][0x228] ;  /* 0x00008a00000c7ab9 */ /* 0x000fe20000000800 */
[----:B------:R-:W-:Y:S01]  /*b3700*/  VIADD R3, R0, UR4 ;  /* 0x0000000400037c36 */ /* 0x000fe20008000000 */
[----:B-1----:R-:W-:Y:S01]  /*b3710*/  PRMT R22, R23, 0x7632, R22 ;  /* 0x0000763217167816 */ /* 0x002fe20000000016 */
[----:B------:R-:W-:Y:S01]  /*b3720*/  ULDC UR4, c[0x0][0x22c] ;  /* 0x00008b0000047ab9 */ /* 0x000fe20000000800 */
[----:B------:R-:W-:Y:S01]  /*b3730*/  ULDC UR8, c[0x0][0x248] ;  /* 0x0000920000087ab9 */ /* 0x000fe20000000800 */
[----:B------:R-:W-:-:S02]  /*b3740*/  IMAD.WIDE R18, R3, 0x2, R14 ;  /* 0x0000000203127825 */ /* 0x000fc400078e020e */
[----:B------:R1:W-:Y:S02]  /*b3750*/  @P4 STG.E.U16 desc[UR6][R16.64], R22 ;  /* 0x0000001610004986 */ /* 0x0003e4000c101506 */
[----:B0-----:R-:W-:Y:S02]  /*b3760*/  VIADD R23, R27, 0xf5 ;  /* 0x000000f51b177836 */ /* 0x001fe40000000000 */
[----:B------:R0:W-:Y:S01]  /*b3770*/  @P2 STG.E.U16 desc[UR6][R18.64], R4 ;  /* 0x0000000412002986 */ /* 0x0001e2000c101506 */
[----:B------:R-:W-:Y:S01]  /*b3780*/  ISETP.LT.AND P2, PT, R29, UR10, !P0 ;  /* 0x0000000a1d007c0c */ /* 0x000fe2000c741270 */
[----:B------:R-:W-:Y:S01]  /*b3790*/  IMAD.WIDE R20, R3, 0x2, R12 ;  /* 0x0000000203147825 */ /* 0x000fe200078e020c */
[----:B------:R-:W-:Y:S01]  /*b37a0*/  ISETP.GE.AND P4, PT, R23, UR4, PT ;  /* 0x0000000417007c0c */ /* 0x000fe2000bf86270 */
[----:B------:R-:W-:Y:S01]  /*b37b0*/  ULDC UR4, c[0x0][0x248] ;  /* 0x0000920000047ab9 */ /* 0x000fe20000000800 */
[----:B------:R-:W-:Y:S01]  /*b37c0*/  PRMT R0, R4, 0x7632, R0 ;  /* 0x0000763204007816 */ /* 0x000fe20000000000 */
[----:B------:R-:W-:Y:S01]  /*b37d0*/  VIADD R23, R3, UR4 ;  /* 0x0000000403177c36 */ /* 0x000fe20008000000 */
[C---:B------:R-:W-:Y:S01]  /*b37e0*/  ISETP.LT.AND P0, PT, R28.reuse, UR12, !P0 ;  /* 0x0000000c1c007c0c */ /* 0x040fe2000c701270 */
[----:B------:R-:W-:Y:S01]  /*b37f0*/  ULDC UR10, c[0x0][0x228] ;  /* 0x00008a00000a7ab9 */ /* 0x000fe20000000800 */
[----:B------:R-:W-:Y:S01]  /*b3800*/  PRMT R24, R5, 0x7632, R24 ;  /* 0x0000763205187816 */ /* 0x000fe20000000018 */
[----:B-1----:R-:W-:Y:S01]  /*b3810*/  IMAD.WIDE R16, R23, 0x2, R14 ;  /* 0x0000000217107825 */ /* 0x002fe200078e020e */
[----:B------:R1:W-:Y:S01]  /*b3820*/  @P6 STG.E.U16 desc[UR6][R20.64], R0 ;  /* 0x0000000014006986 */ /* 0x0003e2000c101506 */
[----:B------:R-:W-:Y:S01]  /*b3830*/  ISETP.LT.AND P6, PT, R29, UR14, !P5 ;  /* 0x0000000e1d007c0c */ /* 0x000fe2000efc1270 */
[----:B------:R-:W-:Y:S01]  /*b3840*/  ULDC UR4, c[0x0][0x248] ;  /* 0x0000920000047ab9 */ /* 0x000fe20000000800 */
[----:B------:R-:W-:Y:S01]  /*b3850*/  ISETP.LT.AND P5, PT, R28, UR16, !P5 ;  /* 0x000000101c007c0c */ /* 0x000fe2000efa1270 */
[C---:B0-----:R-:W-:Y:S01]  /*b3860*/  IMAD.WIDE R18, R23.reuse, 0x2, R12 ;  /* 0x0000000217127825 */ /* 0x041fe200078e020c */
[----:B------:R-:W-:Y:S01]  /*b3870*/  IADD3 R3, R23, UR8, RZ ;  /* 0x0000000817037c10 */ /* 0x000fe2000fffe0ff */
[----:B------:R-:W-:Y:S01]  /*b3880*/  ULDC UR8, c[0x0][0x228] ;  /* 0x00008a0000087ab9 */ /* 0x000fe20000000800 */
[----:B------:R-:W-:Y:S01]  /*b3890*/  ULDC UR12, c[0x0][0x228] ;  /* 0x00008a00000c7ab9 */ /* 0x000fe20000000800 */
[----:B------:R-:W-:-:S02]  /*b38a0*/  ULDC UR14, c[0x0][0x228] ;  /* 0x00008a00000e7ab9 */ /* 0x000fc40000000800 */
[----:B------:R-:W-:-:S04]  /*b38b0*/  IMAD.WIDE R22, R3, 0x2, R12 ;  /* 0x0000000203167825 */ /* 0x000fc800078e020c */
[----:B-1----:R-:W-:-:S04]  /*b38c0*/  IMAD.WIDE R20, R3, 0x2, R14 ;  /* 0x0000000203147825 */ /* 0x002fc800078e020e */
[----:B------:R-:W-:Y:S01]  /*b38d0*/  VIADD R3, R3, UR4 ;  /* 0x0000000403037c36 */ /* 0x000fe20008000000 */
[----:B------:R-:W-:Y:S01]  /*b38e0*/  ULDC UR4, c[0x0][0x248] ;  /* 0x0000920000047ab9 */ /* 0x000fe20000000800 */
[----:B------:R-:W-:Y:S01]  /*b38f0*/  VIADD R0, R27, 0xf6 ;  /* 0x000000f61b007836 */ /* 0x000fe20000000000 */
[----:B--2---:R-:W-:Y:S01]  /*b3900*/  PRMT R4, R11, 0x7632, R4 ;  /* 0x000076320b047816 */ /* 0x004fe20000000004 */
[----:B------:R0:W-:Y:S04]  /*b3910*/  @P2 STG.E.U16 desc[UR6][R16.64], R11 ;  /* 0x0000000b10002986 */ /* 0x0001e8000c101506 */
[----:B0-----:R-:W2:Y:S04]  /*b3920*/  LDL.LU R11, [R1+0x2610] ;  /* 0x00261000010b7983 */ /* 0x001ea80000300800 */
[----:B------:R-:W-:Y:S04]  /*b3930*/  @P0 STG.E.U16 desc[UR6][R18.64], R4 ;  /* 0x0000000412000986 */ /* 0x000fe8000c101506 */
[----:B------:R0:W-:Y:S01]  /*b3940*/  @P6 STG.E.U16 desc[UR6][R20.64], R5 ;  /* 0x0000000514006986 */ /* 0x0001e2000c101506 */
[----:B------:R-:W-:Y:S01]  /*b3950*/  ISETP.LT.AND P6, PT, R29, UR12, !P4 ;  /* 0x0000000c1d007c0c */ /* 0x000fe2000e7c1270 */
[----:B------:R-:W-:Y:S01]  /*b3960*/  IMAD.WIDE R16, R3, 0x2, R12 ;  /* 0x0000000203107825 */ /* 0x000fe200078e020c */
[----:B------:R-:W-:Y:S01]  /*b3970*/  ISETP.GE.AND P2, PT, R0, UR23, PT ;  /* 0x0000001700007c0c */ /* 0x000fe2000bf46270 */
[----:B------:R1:W-:Y:S01]  /*b3980*/  @P5 STG.E.U16 desc[UR6][R22.64], R24 ;  /* 0x0000001816005986 */ /* 0x0003e2000c101506 */
[----:B------:R-:W-:Y:S01]  /*b3990*/  ISETP.LT.AND P5, PT, R29, UR8, !P1 ;  /* 0x000000081d007c0c */ /* 0x000fe2000cfa1270 */
[----:B------:R-:W-:Y:S01]  /*b39a0*/  ULDC UR8, c[0x0][0x228] ;  /* 0x00008a0000087ab9 */ /* 0x000fe20000000800 */
[C---:B------:R-:W-:Y:S01]  /*b39b0*/  ISETP.LT.AND P1, PT, R28.reuse, UR10, !P1 ;  /* 0x0000000a1c007c0c */ /* 0x040fe2000cf21270 */
[----:B0-----:R-:W-:Y:S01]  /*b39c0*/  IMAD.WIDE R4, R3, 0x2, R14 ;  /* 0x0000000203047825 */ /* 0x001fe200078e020e */
[----:B------:R-:W-:Y:S01]  /*b39d0*/  ISETP.LT.AND P4, PT, R28, UR8, !P4 ;  /* 0x000000081c007c0c */ /* 0x000fe2000e781270 */
[----:B------:R-:W-:Y:S01]  /*b39e0*/  ULDC UR10, c[0x0][0x228] ;  /* 0x00008a00000a7ab9 */ /* 0x000fe20000000800 */
[----:B---3--:R-:W-:Y:S01]  /*b39f0*/  PRMT R20, R25, 0x7632, R20 ;  /* 0x0000763219147816 */ /* 0x008fe20000000014 */
[----:B-1----:R-:W-:Y:S01]  /*b3a00*/  VIADD R23, R3, UR4 ;  /* 0x0000000403177c36 */ /* 0x002fe20008000000 */
[----:B------:R-:W-:-:S05]  /*b3a10*/  ULDC UR4, c[0x0][0x248] ;  /* 0x0000920000047ab9 */ /* 0x000fca0000000800 */
[----:B------:R-:W-:Y:S01]  /*b3a20*/  @P5 STG.E.U16 desc[UR6][R4.64], R25 ;  /* 0x0000001904005986 */ /* 0x000fe2000c101506 */
[----:B------:R-:W-:Y:S01]  /*b3a30*/  VIADD R0, R27, 0xf7 ;  /* 0x000000f71b007836 */ /* 0x000fe20000000000 */
[----:B------:R-:W-:Y:S01]  /*b3a40*/  ULDC UR8, c[0x0][0x228] ;  /* 0x00008a0000087ab9 */ /* 0x000fe20000000800 */
[C---:B------:R-:W-:Y:S01]  /*b3a50*/  IMAD.WIDE R18, R23.reuse, 0x2, R14 ;  /* 0x0000000217127825 */ /* 0x040fe200078e020e */
[----:B------:R0:W-:Y:S01]  /*b3a60*/  @P1 STG.E.U16 desc[UR6][R16.64], R20 ;  /* 0x0000001410001986 */ /* 0x0001e2000c101506 */
[----:B------:R-:W-:Y:S02]  /*b3a70*/  ULDC UR12, c[0x0][0x228] ;  /* 0x00008a00000c7ab9 */ /* 0x000fe40000000800 */
[C---:B------:R-:W-:Y:S01]  /*b3a80*/  VIADD R3, R23.reuse, UR4 ;  /* 0x0000000417037c36 */ /* 0x040fe20008000000 */
[----:B------:R1:W-:Y:S01]  /*b3a90*/  @P6 STG.E.U16 desc[UR6][R18.64], R6 ;  /* 0x0000000612006986 */ /* 0x0003e2000c101506 */
[----:B------:R-:W-:Y:S01]  /*b3aa0*/  IMAD.WIDE R22, R23, 0x2, R12 ;  /* 0x0000000217167825 */ /* 0x000fe200078e020c */
[----:B------:R-:W-:Y:S01]  /*b3ab0*/  ISETP.LT.AND P6, PT, R29, UR10, !P2 ;  /* 0x0000000a1d007c0c */ /* 0x000fe2000d7c1270 */
[----:B------:R-:W-:Y:S01]  /*b3ac0*/  ULDC UR10, c[0x0][0x228] ;  /* 0x00008a00000a7ab9 */ /* 0x000fe20000000800 */
[----:B------:R-:W-:Y:S01]  /*b3ad0*/  ISETP.LT.AND P2, PT, R28, UR8, !P2 ;  /* 0x000000081c007c0c */ /* 0x000fe2000d741270 */
[C---:B0-----:R-:W-:Y:S01]  /*b3ae0*/  VIADD R16, R27.reuse, 0xfa ;  /* 0x000000fa1b107836 */ /* 0x041fe20000000000 */
[----:B------:R-:W-:Y:S01]  /*b3af0*/  ISETP.GE.AND P0, PT, R0, UR21, PT ;  /* 0x0000001500007c0c */ /* 0x000fe2000bf06270 */
[C---:B------:R-:W-:Y:S01]  /*b3b00*/  VIADD R21, R27.reuse, 0xf8 ;  /* 0x000000f81b157836 */ /* 0x040fe20000000000 */
[----:B------:R-:W-:Y:S01]  /*b3b10*/  ULDC UR4, c[0x0][0x248] ;  /* 0x0000920000047ab9 */ /* 0x000fe20000000800 */
[----:B-1----:R-:W-:Y:S01]  /*b3b20*/  PRMT R6, R6, 0x7632, R6 ;  /* 0x0000763206067816 */ /* 0x002fe20000000006 */
[----:B------:R-:W-:Y:S01]  /*b3b30*/  VIADD R0, R27, 0xf9 ;  /* 0x000000f91b007836 */ /* 0x000fe20000000000 */
[----:B------:R-:W-:-:S03]  /*b3b40*/  ULDC UR8, c[0x0][0x248] ;  /* 0x0000920000087ab9 */ /* 0x000fc60000000800 */
[----:B------:R0:W-:Y:S01]  /*b3b50*/  @P4 STG.E.U16 desc[UR6][R22.64], R6 ;  /* 0x0000000616004986 */ /* 0x0001e2000c101506 */
[----:B------:R-:W-:Y:S01]  /*b3b60*/  ISETP.GE.AND P4, PT, R16, UR15, PT ;  /* 0x0000000f10007c0c */ /* 0x000fe2000bf86270 */
[----:B------:R-:W-:Y:S01]  /*b3b70*/  IMAD.WIDE R4, R3, 0x2, R14 ;  /* 0x0000000203047825 */ /* 0x000fe200078e020e */
[----:B------:R-:W-:Y:S01]  /*b3b80*/  ISETP.GE.AND P5, PT, R21, UR19, PT ;  /* 0x0000001315007c0c */ /* 0x000fe2000bfa6270 */
[----:B------:R1:W3:Y:S01]  /*b3b90*/  LDS.128 R16, [R2+0x400] ;  /* 0x0004000002107984 */ /* 0x0002e20000000c00 */
[----:B------:R-:W-:Y:S01]  /*b3ba0*/  ISETP.GE.AND P1, PT, R0, UR17, PT ;  /* 0x0000001100007c0c */ /* 0x000fe2000bf26270 */
[----:B------:R-:W-:Y:S01]  /*b3bb0*/  IMAD.WIDE R20, R3, 0x2, R12 ;  /* 0x0000000203147825 */ /* 0x000fe200078e020c */
[----:B----4-:R-:W-:Y:S01]  /*b3bc0*/  PRMT R0, R26, 0x7632, R0 ;  /* 0x000076321a007816 */ /* 0x010fe20000000000 */
[----:B------:R-:W-:Y:S01]  /*b3bd0*/  @P6 STG.E.U16 desc[UR6][R4.64], R26 ;  /* 0x0000001a04006986 */ /* 0x000fe2000c101506 */
[----:B------:R-:W-:-:S03]  /*b3be0*/  ULDC UR15, c[0x0][0x228] ;  /* 0x00008a00000f7ab9 */ /* 0x000fc60000000800 */
[----:B------:R4:W-:Y:S01]  /*b3bf0*/  @P2 STG.E.U16 desc[UR6][R20.64], R0 ;  /* 0x0000000014002986 */ /* 0x0009e2000c101506 */
[----:B------:R-:W-:Y:S01]  /*b3c00*/  ISETP.LT.AND P2, PT, R29, UR10, !P0 ;  /* 0x0000000a1d007c0c */ /* 0x000fe2000c741270 */
[----:B0-----:R-:W-:Y:S01]  /*b3c10*/  VIADD R23, R3, UR4 ;  /* 0x0000000403177c36 */ /* 0x001fe20008000000 */
[C---:B------:R-:W-:Y:S01]  /*b3c20*/  ISETP.LT.AND P0, PT, R28.reuse, UR12, !P0 ;  /* 0x0000000c1c007c0c */ /* 0x040fe2000c701270 */
[----:B------:R-:W-:Y:S01]  /*b3c30*/  ULDC UR4, c[0x0][0x248] ;  /* 0x0000920000047ab9 */ /* 0x000fe20000000800 */
[----:B------:R-:W-:Y:S01]  /*b3c40*/  ISETP.LT.AND P6, PT, R29, UR14, !P5 ;  /* 0x0000000e1d007c0c */ /* 0x000fe2000efc1270 */
[C---:B------:R-:W-:Y:S01]  /*b3c50*/  VIADD R25, R23.reuse, UR8 ;  /* 0x0000000817197c36 */ /* 0x040fe20008000000 */
[----:B------:R-:W-:Y:S01]  /*b3c60*/  ISETP.LT.AND P5, PT, R28, UR15, !P5 ;  /* 0x0000000f1c007c0c */ /* 0x000fe2000efa1270 */
[----:B-1----:R-:W-:Y:S01]  /*b3c70*/  IMAD.WIDE R2, R23, 0x2, R14 ;  /* 0x0000000217027825 */ /* 0x002fe200078e020e */
[----:B------:R-:W-:Y:S01]  /*b3c80*/  PRMT R6, R8, 0x7632, R6 ;  /* 0x0000763208067816 */ /* 0x000fe20000000006 */
[----:B------:R-:W-:Y:S01]  /*b3c90*/  ULDC UR8, c[0x0][0x228] ;  /* 0x00008a0000087ab9 */ /* 0x000fe20000000800 */
[----:B------:R-:W-:Y:S01]  /*b3ca0*/  ULDC UR10, c[0x0][0x228] ;  /* 0x00008a00000a7ab9 */ /* 0x000fe20000000800 */
[----:B----4-:R-:W-:Y:S01]  /*b3cb0*/  PRMT R0, R7, 0x7632, R0 ;  /* 0x0000763207007816 */ /* 0x010fe20000000000 */
[----:B------:R-:W-:Y:S01]  /*b3cc0*/  IMAD.WIDE R4, R23, 0x2, R12 ;  /* 0x0000000217047825 */ /* 0x000fe200078e020c */
[----:B------:R-:W-:Y:S01]  /*b3cd0*/  @P2 STG.E.U16 desc[UR6][R2.64], R7 ;  /* 0x0000000702002986 */ /* 0x000fe2000c101506 */
[----:B------:R-:W-:-:S02]  /*b3ce0*/  ULDC UR12, c[0x0][0x228] ;  /* 0x00008a00000c7ab9 */ /* 0x000fc40000000800 */
[C---:B------:R-:W-:Y:S01]  /*b3cf0*/  IMAD.WIDE R20, R25.reuse, 0x2, R14 ;  /* 0x0000000219147825 */ /* 0x040fe200078e020e */
[----:B------:R0:W-:Y:S03]  /*b3d00*/  @P0 STG.E.U16 desc[UR6][R4.64], R0 ;  /* 0x0000000004000986 */ /* 0x0001e6000c101506 */
[----:B------:R-:W-:Y:S01]  /*b3d10*/  IMAD.WIDE R22, R25, 0x2, R12 ;  /* 0x0000000219167825 */ /* 0x000fe200078e020c */
[----:B------:R1:W-:Y:S04]  /*b3d20*/  @P6 STG.E.U16 desc[UR6][R20.64], R8 ;  /* 0x0000000814006986 */ /* 0x0003e8000c101506 */
[----:B------:R4:W-:Y:S01]  /*b3d30*/  @P5 STG.E.U16 desc[UR6][R22.64], R6 ;  /* 0x0000000616005986 */ /* 0x0009e2000c101506 */
[----:B------:R-:W-:Y:S01]  /*b3d40*/  ISETP.LT.AND P5, PT, R29, UR8, !P1 ;  /* 0x000000081d007c0c */ /* 0x000fe2000cfa1270 */
[C---:B------:R-:W-:Y:S01]  /*b3d50*/  VIADD R24, R27.reuse, 0xfb ;  /* 0x000000fb1b187836 */ /* 0x040fe20000000000 */
[----:B------:R-:W-:Y:S01]  /*b3d60*/  ISETP.LT.AND P1, PT, R28, UR10, !P1 ;  /* 0x0000000a1c007c0c */ /* 0x000fe2000cf21270 */
[----:B0-----:R-:W-:Y:S01]  /*b3d70*/  VIADD R0, R27, 0xfc ;  /* 0x000000fc1b007836 */ /* 0x001fe20000000000 */
[----:B------:R-:W-:Y:S01]  /*b3d80*/  IADD3 R25, R25, UR4, RZ ;  /* 0x0000000419197c10 */ /* 0x000fe2000fffe0ff */
[----:B------:R-:W-:Y:S01]  /*b3d90*/  ULDC UR4, c[0x0][0x248] ;  /* 0x0000920000047ab9 */ /* 0x000fe20000000800 */
[----:B------:R-:W-:Y:S01]  /*b3da0*/  ISETP.LT.AND P6, PT, R29, UR12, !P4 ;  /* 0x0000000c1d007c0c */ /* 0x000fe2000e7c1270 */
[----:B-1----:R-:W-:Y:S01]  /*b3db0*/  VIADD R20, R27, 0xfd ;  /* 0x000000fd1b147836 */ /* 0x002fe20000000000 */
[----:B---3--:R-:W-:Y:S01]  /*b3dc0*/  PRMT R8, R16, 0x7632, R8 ;  /* 0x0000763210087816 */ /* 0x008fe20000000008 */
[C---:B------:R-:W-:Y:S01]  /*b3dd0*/  IMAD.WIDE R2, R25.reuse, 0x2, R14 ;  /* 0x0000000219027825 */ /* 0x040fe200078e020e */
[----:B------:R-:W-:Y:S01]  /*b3de0*/  ULDC UR8, c[0x0][0x228] ;  /* 0x00008a0000087ab9 */ /* 0x000fe20000000800 */
[----:B------:R-:W-:Y:S01]  /*b3df0*/  ISETP.GE.AND P2, PT, R24, UR13, PT ;  /* 0x0000000d18007c0c */ /* 0x000fe2000bf46270 */
[----:B------:R-:W-:Y:S01]  /*b3e00*/  ULDC UR10, c[0x0][0x228] ;  /* 0x00008a00000a7ab9 */ /* 0x000fe20000000800 */
[----:B------:R-:W-:-:S02]  /*b3e10*/  VIADD R21, R25, UR4 ;  /* 0x0000000419157c36 */ /* 0x000fc40008000000 */
[----:B------:R-:W-:Y:S01]  /*b3e20*/  IMAD.WIDE R4, R25, 0x2, R12 ;  /* 0x0000000219047825 */ /* 0x000fe200078e020c */
[----:B------:R0:W-:Y:S01]  /*b3e30*/  @P5 STG.E.U16 desc[UR6][R2.64], R16 ;  /* 0x0000001002005986 */ /* 0x0001e2000c101506 */
[----:B------:R-:W-:Y:S01]  /*b3e40*/  ISETP.GE.AND P5, PT, R20, UR9, PT ;  /* 0x0000000914007c0c */ /* 0x000fe2000bfa6270 */
[----:B------:R-:W-:Y:S01]  /*b3e50*/  ULDC UR9, c[0x0][0x228] ;  /* 0x00008a0000097ab9 */ /* 0x000fe20000000800 */
[----:B----4-:R-:W-:Y:S01]  /*b3e60*/  IMAD.WIDE R6, R21, 0x2, R14 ;  /* 0x0000000215067825 */ /* 0x010fe200078e020e */
[----:B------:R-:W-:Y:S01]  /*b3e70*/  ISETP.LT.AND P4, PT, R28, UR8, !P4 ;  /* 0x000000081c007c0c */ /* 0x000fe2000e781270 */
[----:B------:R1:W-:Y:S01]  /*b3e80*/  @P1 STG.E.U16 desc[UR6][R4.64], R8 ;  /* 0x0000000804001986 */ /* 0x0003e2000c101506 */
[----:B------:R-:W-:Y:S01]  /*b3e90*/  ISETP.GE.AND P0, PT, R0, UR11, PT ;  /* 0x0000000b00007c0c */ /* 0x000fe2000bf06270 */
[----:B------:R-:W-:Y:S01]  /*b3ea0*/  ULDC UR4, c[0x0][0x248] ;  /* 0x0000920000047ab9 */ /* 0x000fe20000000800 */
[----:B------:R-:W-:Y:S01]  /*b3eb0*/  ULDC UR11, c[0x0][0x228] ;  /* 0x00008a00000b7ab9 */ /* 0x000fe20000000800 */
[----:B------:R-:W-:Y:S01]  /*b3ec0*/  ISETP.LT.AND P1, PT, R29, UR9, !P2 ;  /* 0x000000091d007c0c */ /* 0x000fe2000d721270 */
[----:B------:R3:W-:Y:S01]  /*b3ed0*/  @P6 STG.E.U16 desc[UR6][R6.64], R9 ;  /* 0x0000000906006986 */ /* 0x0007e2000c101506 */
[----:B------:R-:W-:Y:S01]  /*b3ee0*/  ISETP.LT.AND P2, PT, R28, UR10, !P2 ;  /* 0x0000000a1c007c0c */ /* 0x000fe2000d741270 */
[----:B------:R-:W-:Y:S01]  /*b3ef0*/  VIADD R23, R21, UR4 ;  /* 0x0000000415177c36 */ /* 0x000fe20008000000 */
[----:B------:R-:W-:Y:S01]  /*b3f00*/  ISETP.LT.AND P6, PT, R29, UR11, !P0 ;  /* 0x0000000b1d007c0c */ /* 0x000fe2000c7c1270 */
[----:B------:R-:W-:Y:S01]  /*b3f10*/  ULDC UR4, c[0x0][0x248] ;  /* 0x0000920000047ab9 */ /* 0x000fe20000000800 */
[----:B------:R-:W-:Y:S01]  /*b3f20*/  PRMT R20, R9, 0x7632, R20 ;  /* 0x0000763209147816 */ /* 0x000fe20000000014 */
[----:B0-----:R-:W-:Y:S01]  /*b3f30*/  IMAD.WIDE R2, R21, 0x2, R12 ;  /* 0x0000000215027825 */ /* 0x001fe200078e020c */
[----:B------:R-:W-:Y:S01]  /*b3f40*/  PRMT R16, R17, 0x7632, R16 ;  /* 0x0000763211107816 */ /* 0x000fe20000000010 */
[----:B------:R-:W-:Y:S01]  /*b3f50*/  ULDC UR8, c[0x0][0x228] ;  /* 0x00008a0000087ab9 */ /* 0x000fe20000000800 */
[----:B------:R-:W-:Y:S01]  /*b3f60*/  ULDC UR9, c[0x0][0x228] ;  /* 0x00008a0000097ab9 */ /* 0x000fe20000000800 */
[----:B------:R-:W-:Y:S01]  /*b3f70*/  VIADD R0, R27, 0xfe ;  /* 0x000000fe1b007836 */ /* 0x000fe20000000000 */
[----:B------:R-:W-:Y:S01]  /*b3f80*/  ULDC UR10, c[0x0][0x228] ;  /* 0x00008a00000a7ab9 */ /* 0x000fe20000000800 */
[----:B------:R-:W-:-:S02]  /*b3f90*/  VIADD R25, R23, UR4 ;  /* 0x0000000417197c36 */ /* 0x000fc40008000000 */
[C---:B-1----:R-:W-:Y:S01]  /*b3fa0*/  IMAD.WIDE R4, R23.reuse, 0x2, R14 ;  /* 0x0000000217047825 */ /* 0x042fe200078e020e */
[----:B------:R-:W-:Y:S01]  /*b3fb0*/  @P4 STG.E.U16 desc[UR6][R2.64], R20 ;  /* 0x0000001402004986 */ /* 0x000fe2000c101506 */
[----:B------:R-:W-:Y:S01]  /*b3fc0*/  ISETP.GE.AND P4, PT, R0, UR5, PT ;  /* 0x0000000500007c0c */ /* 0x000fe2000bf86270 */
[----:B------:R-:W-:Y:S01]  /*b3fd0*/  ULDC UR5, c[0x0][0x228] ;  /* 0x00008a0000057ab9 */ /* 0x000fe20000000800 */
[----:B---3--:R-:W-:Y:S01]  /*b3fe0*/  IMAD.WIDE R6, R23, 0x2, R12 ;  /* 0x0000000217067825 */ /* 0x008fe200078e020c */
[----:B------:R-:W-:Y:S01]  /*b3ff0*/  @P1 STG.E.U16 desc[UR6][R4.64], R17 ;  /* 0x0000001104001986 */ /* 0x000fe2000c101506 */
[----:B------:R-:W-:Y:S02]  /*b4000*/  ULDC UR4, c[0x0][0x228] ;  /* 0x00008a0000047ab9 */ /* 0x000fe40000000800 */
[----:B------:R-:W-:Y:S01]  /*b4010*/  IMAD.WIDE R8, R25, 0x2, R14 ;  /* 0x0000000219087825 */ /* 0x000fe200078e020e */
[----:B------:R0:W-:Y:S01]  /*b4020*/  @P2 STG.E.U16 desc[UR6][R6.64], R16 ;  /* 0x0000001006002986 */ /* 0x0001e2000c101506 */
[----:B------:R-:W-:Y:S01]  /*b4030*/  ISETP.LT.AND P2, PT, R29, UR5, !P4 ;  /* 0x000000051d007c0c */ /* 0x000fe2000e741270 */
[----:B------:R-:W-:-:S02]  /*b4040*/  ULDC UR5, c[0x0][0x228] ;  /* 0x00008a0000057ab9 */ /* 0x000fc40000000800 */
[----:B------:R1:W-:Y:S01]  /*b4050*/  @P6 STG.E.U16 desc[UR6][R8.64], R10 ;  /* 0x0000000a08006986 */ /* 0x0003e2000c101506 */
[C---:B------:R-:W-:Y:S01]  /*b4060*/  ISETP.LT.AND P6, PT, R29.reuse, UR4, !P5 ;  /* 0x000000041d007c0c */ /* 0x040fe2000efc1270 */
[----:B------:R-:W-:Y:S01]  /*b4070*/  ULDC UR4, c[0x0][0x248] ;  /* 0x0000920000047ab9 */ /* 0x000fe20000000800 */
[----:B------:R-:W-:Y:S01]  /*b4080*/  ISETP.LT.AND P1, PT, R29, UR8, !P3 ;  /* 0x000000081d007c0c */ /* 0x000fe2000df21270 */
[----:B------:R-:W-:Y:S01]  /*b4090*/  ULDC UR8, c[0x0][0x228] ;  /* 0x00008a0000087ab9 */ /* 0x000fe20000000800 */
[C---:B------:R-:W-:Y:S02]  /*b40a0*/  ISETP.LT.AND P0, PT, R28.reuse, UR5, !P0 ;  /* 0x000000051c007c0c */ /* 0x040fe4000c701270 */
[C---:B------:R-:W-:Y:S01]  /*b40b0*/  ISETP.LT.AND P5, PT, R28.reuse, UR8, !P5 ;  /* 0x000000081c007c0c */ /* 0x040fe2000efa1270 */
[----:B0-----:R-:W-:Y:S01]  /*b40c0*/  VIADD R7, R25, UR4 ;  /* 0x0000000419077c36 */ /* 0x001fe20008000000 */
[----:B------:R-:W-:Y:S01]  /*b40d0*/  ULDC UR4, c[0x0][0x248] ;  /* 0x0000920000047ab9 */ /* 0x000fe20000000800 */
[----:B------:R-:W-:-:S02]  /*b40e0*/  ISETP.LT.AND P4, PT, R28, UR9, !P4 ;  /* 0x000000091c007c0c */ /* 0x000fc4000e781270 */
[----:B------:R-:W-:Y:S01]  /*b40f0*/  VIADD R17, R7, UR4 ;  /* 0x0000000407117c36 */ /* 0x000fe20008000000 */
[----:B------:R-:W-:Y:S01]  /*b4100*/  ISETP.LT.AND P3, PT, R28, UR10, !P3 ;  /* 0x0000000a1c007c0c */ /* 0x000fe2000df61270 */
[----:B------:R-:W-:Y:S01]  /*b4110*/  ULDC UR4, c[0x0][0x248] ;  /* 0x0000920000047ab9 */ /* 0x000fe20000000800 */
[----:B-1----:R-:W-:Y:S01]  /*b4120*/  PRMT R10, R10, 0x7632, R10 ;  /* 0x000076320a0a7816 */ /* 0x002fe2000000000a */
[----:B------:R-:W-:Y:S01]  /*b4130*/  IMAD.WIDE R2, R25, 0x2, R12 ;  /* 0x0000000219027825 */ /* 0x000fe200078e020c */
[----:B------:R-:W-:-:S03]  /*b4140*/  PRMT R0, R18, 0x7632, R0 ;  /* 0x0000763212007816 */ /* 0x000fc60000000000 */
[----:B------:R-:W-:Y:S02]  /*b4150*/  VIADD R21, R17, UR4 ;  /* 0x0000000411157c36 */ /* 0x000fe40008000000 */
[C---:B------:R-:W-:Y:S01]  /*b4160*/  IMAD.WIDE R4, R7.reuse, 0x2, R14 ;  /* 0x0000000207047825 */ /* 0x040fe200078e020e */
[----:B------:R0:W-:Y:S03]  /*b4170*/  @P0 STG.E.U16 desc[UR6][R2.64], R10 ;  /* 0x0000000a02000986 */ /* 0x0001e6000c101506 */
[----:B------:R-:W-:Y:S01]  /*b4180*/  IMAD.WIDE R6, R7, 0x2, R12 ;  /* 0x0000000207067825 */ /* 0x000fe200078e020c */
[----:B------:R0:W-:Y:S03]  /*b4190*/  @P6 STG.E.U16 desc[UR6][R4.64], R18 ;  /* 0x0000001204006986 */ /* 0x0001e6000c101506 */
[C---:B------:R-:W-:Y:S01]  /*b41a0*/  IMAD.WIDE R8, R17.reuse, 0x2, R14 ;  /* 0x0000000211087825 */ /* 0x040fe200078e020e */
[----:B------:R0:W-:Y:S03]  /*b41b0*/  @P5 STG.E.U16 desc[UR6][R6.64], R0 ;  /* 0x0000000006005986 */ /* 0x0001e6000c101506 */
[----:B------:R-:W-:-:S04]  /*b41c0*/  IMAD.WIDE R16, R17, 0x2, R12 ;  /* 0x0000000211107825 */ /* 0x000fc800078e020c */
[----:B------:R-:W-:-:S04]  /*b41d0*/  IMAD.WIDE R14, R21, 0x2, R14 ;  /* 0x00000002150e7825 */ /* 0x000fc800078e020e */
[----:B------:R-:W-:Y:S01]  /*b41e0*/  IMAD.WIDE R12, R21, 0x2, R12 ;  /* 0x00000002150c7825 */ /* 0x000fe200078e020c */
[----:B--2---:R-:W-:Y:S01]  /*b41f0*/  PRMT R20, R11, 0x7632, R20 ;  /* 0x000076320b147816 */ /* 0x004fe20000000014 */
[----:B------:R0:W-:Y:S04]  /*b4200*/  @P2 STG.E.U16 desc[UR6][R8.64], R11 ;  /* 0x0000000b08002986 */ /* 0x0001e8000c101506 */
[----:B------:R0:W-:Y:S04]  /*b4210*/  @P4 STG.E.U16 desc[UR6][R16.64], R20 ;  /* 0x0000001410004986 */ /* 0x0001e8000c101506 */
[----:B------:R0:W-:Y:S01]  /*b4220*/  @P1 STG.E.U16 desc[UR6][R14.64], R19 ;  /* 0x000000130e001986 */ /* 0x0001e2000c101506 */
[----:B------:R-:W-:Y:S05]  /*b4230*/  @!P3 EXIT ;  /* 0x000000000000b94d */ /* 0x000fea0003800000 */
[----:B0-----:R-:W-:-:S05]  /*b4240*/  PRMT R6, R19, 0x7632, R6 ;  /* 0x0000763213067816 */ /* 0x001fca0000000006 */
[----:B------:R-:W-:Y:S01]  /*b4250*/  STG.E.U16 desc[UR6][R12.64], R6 ;  /* 0x000000060c007986 */ /* 0x000fe2000c101506 */
[----:B------:R-:W-:Y:S05]  /*b4260*/  EXIT ;  /* 0x000000000000794d */ /* 0x000fea0003800000 */
.L_x_2:
[----:B------:R-:W-:-:S00]  /*b4270*/  BRA `(.L_x_2) ;  /* 0xfffffffc00fc7947 */ /* 0x000fc0000383ffff */
[----:B------:R-:W-:-:S00]  /*b4280*/  NOP ;  /* 0x0000000000007918 */ /* 0x000fc00000000000 */
[----:B------:R-:W-:-:S00]  /*b4290*/  NOP ;  /* 0x0000000000007918 */ /* 0x000fc00000000000 */
[----:B------:R-:W-:-:S00]  /*b42a0*/  NOP ;  /* 0x0000000000007918 */ /* 0x000fc00000000000 */
[----:B------:R-:W-:-:S00]  /*b42b0*/  NOP ;  /* 0x0000000000007918 */ /* 0x000fc00000000000 */
[----:B------:R-:W-:-:S00]  /*b42c0*/  NOP ;  /* 0x0000000000007918 */ /* 0x000fc00000000000 */
[----:B------:R-:W-:-:S00]  /*b42d0*/  NOP ;  /* 0x0000000000007918 */ /* 0x000fc00000000000 */
[----:B------:R-:W-:-:S00]  /*b42e0*/  NOP ;  /* 0x0000000000007918 */ /* 0x000fc00000000000 */
[----:B------:R-:W-:-:S00]  /*b42f0*/  NOP ;  /* 0x0000000000007918 */ /* 0x000fc00000000000 */
.L_x_3:


//--------------------- .nv.shared.matmul_kernel  --------------------------
	.section	.nv.shared.matmul_kernel,"aw",@nobits
	.sectionflags	@""
	.align	16
	.zero		1024


//--------------------- .nv.shared.reserved.0     --------------------------
	.section	.nv.shared.reserved.0,"aw",@nobits
	.weak		__nv_reservedSMEM_offset_0_alias
	.size		__nv_reservedSMEM_offset_0_alias, 0, 0
	.other		__nv_reservedSMEM_offset_0_alias,@"STO_CUDA_RESERVED_SHARED STV_DEFAULT"
__nv_reservedSMEM_offset_0_alias:
	.zero		0


//--------------------- .nv.constant0.matmul_kernel --------------------------
	.section	.nv.constant0.matmul_kernel,"a",@progbits
	.sectionflags	@""
	.align	4
.nv.constant0.matmul_kernel:
	.zero		608


//--------------------- SYMBOLS --------------------------

	.type		.nv.reservedSmem.offset0,@object
	.size		.nv.reservedSmem.offset0,0x4
